// auto-generated by cutlass_sweep.conv — config: {"arch": "sm_100", "cluster_m": 2, "cluster_n": 1, "conv_kind": "fprop", "dtype": "tf32", "ndim": 3, "tile_k": 64, "tile_m": 256, "tile_n": 128}
#include "cutlass/cutlass.h"
#include "cute/tensor.hpp"
#include "cutlass/kernel_hardware_info.hpp"
#include "cutlass/conv/convolution.h"
#include "cutlass/conv/dispatch_policy.hpp"
#include "cutlass/conv/collective/collective_builder.hpp"
#include "cutlass/conv/kernel/conv_universal.hpp"
#include "cutlass/conv/device/conv_universal_adapter.hpp"
#include "cutlass/epilogue/collective/collective_builder.hpp"

using namespace cute;
using Elem = cutlass::tfloat32_t;
using Acc  = float;
using LayoutAB = cutlass::layout::TensorNDHWC;
using LayoutC  = cutlass::layout::TensorNDHWC;
constexpr auto ConvOp = cutlass::conv::Operator::kFprop;
using TileShape    = Shape<_256, _128, Shape<_64>>;
using ClusterShape = Shape<_2, _1, _1>;

using CollectiveEpilogue = typename cutlass::epilogue::collective::CollectiveBuilder<
    cutlass::arch::Sm100, cutlass::arch::OpClassTensorOp,
    TileShape, ClusterShape,
    cutlass::epilogue::collective::EpilogueTileAuto,
    Acc, Acc,
    Elem, LayoutC, 128 / cutlass::sizeof_bits<Elem>::value,
    Elem, LayoutC, 128 / cutlass::sizeof_bits<Elem>::value,
    cutlass::epilogue::collective::EpilogueScheduleAuto
  >::CollectiveOp;

using CollectiveMainloop = typename cutlass::conv::collective::CollectiveBuilder<
    cutlass::arch::Sm100, cutlass::arch::OpClassTensorOp, ConvOp,
    Elem, LayoutAB, 128 / cutlass::sizeof_bits<Elem>::value,
    Elem, LayoutAB, 128 / cutlass::sizeof_bits<Elem>::value,
    Acc,
    TileShape, ClusterShape,
    cutlass::conv::collective::StageCountAutoCarveout<
        static_cast<int>(sizeof(typename CollectiveEpilogue::SharedStorage))>,
    cutlass::conv::collective::KernelScheduleAuto
  >::CollectiveOp;

using ProblemShape = cutlass::conv::ConvProblemShape<
    ConvOp, CollectiveMainloop::DispatchPolicy::NumSpatialDimensions>;
using ConvKernel = cutlass::conv::kernel::ConvUniversal<
    ProblemShape, CollectiveMainloop, CollectiveEpilogue>;
using Conv = cutlass::conv::device::ConvUniversalAdapter<ConvKernel>;

auto* _anchor = &cutlass::device_kernel<ConvKernel>;


// ===== COMPILED SASS (sm_100a) =====

	.target	sm_100a

	.elftype	@"ET_EXEC"


//--------------------- .note.nv.tkinfo           --------------------------
	.section	.note.nv.tkinfo,"",@"SHT_NOTE"
	.sectionflags	@"SHF_NOTE_NV_TKINFO"
	.tkinfo
        /*0018*/ 	.word	0x00000002
        /*0030*/ 	.string	""
        /*0030*/ 	.string	"ptxas"
        /*0030*/ 	.string	"Cuda compilation tools, release 13.0, V13.0.88"
        /*0030*/ 	.string	"Build cuda_13.0.r13.0/compiler.36424714_0"
        /*0030*/ 	.string	"-arch sm_100a -m 64 "



//--------------------- .note.nv.cuinfo           --------------------------
	.section	.note.nv.cuinfo,"",@"SHT_NOTE"
	.sectionflags	@"SHF_NOTE_NV_CUINFO"
        /*0018*/ 	.short	0x0002
        /*001a*/ 	.short	0x0064
        /*001c*/ 	.short	0x0082
	.zero		2


//--------------------- .nv.info                  --------------------------
	.section	.nv.info,"",@"SHT_CUDA_INFO"
	.align	4


	//----- nvinfo : EIATTR_REGCOUNT
	.align		4
        /*0000*/ 	.byte	0x04, 0x2f
        /*0002*/ 	.short	(.L_19 - .L_18)
	.align		4
.L_18:
        /*0004*/ 	.word	index@(_ZN7cutlass13device_kernelINS_4conv6kernel13ConvUniversalINS1_16ConvProblemShapeILNS1_8OperatorE0ELi3EEENS1_10collective14CollectiveConvINS1_47MainloopSm100TmaUmmaWarpSpecializedImplicitGemmILS5_0ELi4ELi3ELi1ELi2EN4cute5tupleIJNSA_1CILi2EEENSC_ILi1EEESE_EEEEENSB_IJNSC_ILi256EEENSC_ILi128EEENSB_IJNSC_ILi64EEEEEEEEENS_10tfloat32_tESM_NSA_8TiledMMAINSA_8MMA_AtomIJNSA_23SM100_MMA_TF32_2x1SM_SSISM_SM_fLi256ELi128ELNSA_4UMMA5MajorE0ELSR_0ELNSQ_7ScaleInE0ELSS_0EEEEEENSA_6LayoutINSB_IJSE_SE_SE_EEENSB_IJNSC_ILi0EEESX_SX_EEEEENSB_IJNSA_10UnderscoreES10_S10_EEEEENS7_6detail27Sm100ImplicitGemmTileTraitsINSA_25SM100_TMA_2SM_LOAD_IM2COLENSA_14ComposedLayoutINSA_7SwizzleILi3ELi4ELi3EEENSA_18smem_ptr_flag_bitsILi32EEENSV_INSB_IJNSC_ILi8EEENSC_ILi32EEEEEENSB_IJS1C_SE_EEEEEEEvEENS14_INSA_18SM100_TMA_2SM_LOADES1G_vEEEENS_8epilogue10collective18CollectiveEpilogueINS1L_23Sm100TmaWarpSpecializedILi4ELi2ELi16ELb1ELb0EEEJNSB_IJSI_SI_SK_EEENSB_IJNSV_ISI_SE_EENSV_INSC_ILi16EEESE_EEEEESM_NSB_IJNSB_IJllllEEESE_SX_EEESM_S1W_NS1L_6fusion15FusionCallbacksIS1P_NS1X_17LinearCombinationISM_fSM_fLNS_15FloatRoundStyleE2EEES1Q_S1U_JEEENSA_5SM1004TMEM4LOAD26SM100_TMEM_LOAD_32dp32b16xENSA_20SM90_TMA_LOAD_IM2COLENS16_INS17_ILi2ELi4ELi3EEES1A_NSV_INSB_IJS1B_S1S_EEENSB_IJS1S_SE_EEEEEEENSA_39AutoVectorizingCopyWithAssumedAlignmentILi128EEENSA_21SM90_TMA_STORE_IM2COLES2C_S2E_S2E_EEEvvEEEEvNT_6ParamsE)
        /*0008*/ 	.word	0x00000080


	//----- nvinfo : EIATTR_FRAME_SIZE
	.align		4
.L_19:
        /*000c*/ 	.byte	0x04, 0x11
        /*000e*/ 	.short	(.L_21 - .L_20)
	.align		4
.L_20:
        /*0010*/ 	.word	index@($__internal_2_$__cuda_sm10x_tcgen05_guardrail_trap_unallocated_columns_being_dealloced)
        /*0014*/ 	.word	0x00000008


	//----- nvinfo : EIATTR_FRAME_SIZE
	.align		4
.L_21:
        /*0018*/ 	.byte	0x04, 0x11
        /*001a*/ 	.short	(.L_23 - .L_22)
	.align		4
.L_22:
        /*001c*/ 	.word	index@($__internal_1_$__cuda_sm10x_tcgen05_guardrail_trap_phase_invalid_during_alloc)
        /*0020*/ 	.word	0x00000008


	//----- nvinfo : EIATTR_FRAME_SIZE
	.align		4
.L_23:
        /*0024*/ 	.byte	0x04, 0x11
        /*0026*/ 	.short	(.L_25 - .L_24)
	.align		4
.L_24:
        /*0028*/ 	.word	index@($__internal_0_$__cuda_sm10x_tcgen05_guardrail_trap_col_being_dealloced_not_returned_by_alloc)
        /*002c*/ 	.word	0x00000008


	//----- nvinfo : EIATTR_FRAME_SIZE
	.align		4
.L_25:
        /*0030*/ 	.byte	0x04, 0x11
        /*0032*/ 	.short	(.L_27 - .L_26)
	.align		4
.L_26:
        /*0034*/ 	.word	index@(_ZN7cutlass13device_kernelINS_4conv6kernel13ConvUniversalINS1_16ConvProblemShapeILNS1_8OperatorE0ELi3EEENS1_10collective14CollectiveConvINS1_47MainloopSm100TmaUmmaWarpSpecializedImplicitGemmILS5_0ELi4ELi3ELi1ELi2EN4cute5tupleIJNSA_1CILi2EEENSC_ILi1EEESE_EEEEENSB_IJNSC_ILi256EEENSC_ILi128EEENSB_IJNSC_ILi64EEEEEEEEENS_10tfloat32_tESM_NSA_8TiledMMAINSA_8MMA_AtomIJNSA_23SM100_MMA_TF32_2x1SM_SSISM_SM_fLi256ELi128ELNSA_4UMMA5MajorE0ELSR_0ELNSQ_7ScaleInE0ELSS_0EEEEEENSA_6LayoutINSB_IJSE_SE_SE_EEENSB_IJNSC_ILi0EEESX_SX_EEEEENSB_IJNSA_10UnderscoreES10_S10_EEEEENS7_6detail27Sm100ImplicitGemmTileTraitsINSA_25SM100_TMA_2SM_LOAD_IM2COLENSA_14ComposedLayoutINSA_7SwizzleILi3ELi4ELi3EEENSA_18smem_ptr_flag_bitsILi32EEENSV_INSB_IJNSC_ILi8EEENSC_ILi32EEEEEENSB_IJS1C_SE_EEEEEEEvEENS14_INSA_18SM100_TMA_2SM_LOADES1G_vEEEENS_8epilogue10collective18CollectiveEpilogueINS1L_23Sm100TmaWarpSpecializedILi4ELi2ELi16ELb1ELb0EEEJNSB_IJSI_SI_SK_EEENSB_IJNSV_ISI_SE_EENSV_INSC_ILi16EEESE_EEEEESM_NSB_IJNSB_IJllllEEESE_SX_EEESM_S1W_NS1L_6fusion15FusionCallbacksIS1P_NS1X_17LinearCombinationISM_fSM_fLNS_15FloatRoundStyleE2EEES1Q_S1U_JEEENSA_5SM1004TMEM4LOAD26SM100_TMEM_LOAD_32dp32b16xENSA_20SM90_TMA_LOAD_IM2COLENS16_INS17_ILi2ELi4ELi3EEES1A_NSV_INSB_IJS1B_S1S_EEENSB_IJS1S_SE_EEEEEEENSA_39AutoVectorizingCopyWithAssumedAlignmentILi128EEENSA_21SM90_TMA_STORE_IM2COLES2C_S2E_S2E_EEEvvEEEEvNT_6ParamsE)
        /*0038*/ 	.word	0x00000008


	//----- nvinfo : EIATTR_MIN_STACK_SIZE
	.align		4
.L_27:
        /*003c*/ 	.byte	0x04, 0x12
        /*003e*/ 	.short	(.L_29 - .L_28)
	.align		4
.L_28:
        /*0040*/ 	.word	index@(_ZN7cutlass13device_kernelINS_4conv6kernel13ConvUniversalINS1_16ConvProblemShapeILNS1_8OperatorE0ELi3EEENS1_10collective14CollectiveConvINS1_47MainloopSm100TmaUmmaWarpSpecializedImplicitGemmILS5_0ELi4ELi3ELi1ELi2EN4cute5tupleIJNSA_1CILi2EEENSC_ILi1EEESE_EEEEENSB_IJNSC_ILi256EEENSC_ILi128EEENSB_IJNSC_ILi64EEEEEEEEENS_10tfloat32_tESM_NSA_8TiledMMAINSA_8MMA_AtomIJNSA_23SM100_MMA_TF32_2x1SM_SSISM_SM_fLi256ELi128ELNSA_4UMMA5MajorE0ELSR_0ELNSQ_7ScaleInE0ELSS_0EEEEEENSA_6LayoutINSB_IJSE_SE_SE_EEENSB_IJNSC_ILi0EEESX_SX_EEEEENSB_IJNSA_10UnderscoreES10_S10_EEEEENS7_6detail27Sm100ImplicitGemmTileTraitsINSA_25SM100_TMA_2SM_LOAD_IM2COLENSA_14ComposedLayoutINSA_7SwizzleILi3ELi4ELi3EEENSA_18smem_ptr_flag_bitsILi32EEENSV_INSB_IJNSC_ILi8EEENSC_ILi32EEEEEENSB_IJS1C_SE_EEEEEEEvEENS14_INSA_18SM100_TMA_2SM_LOADES1G_vEEEENS_8epilogue10collective18CollectiveEpilogueINS1L_23Sm100TmaWarpSpecializedILi4ELi2ELi16ELb1ELb0EEEJNSB_IJSI_SI_SK_EEENSB_IJNSV_ISI_SE_EENSV_INSC_ILi16EEESE_EEEEESM_NSB_IJNSB_IJllllEEESE_SX_EEESM_S1W_NS1L_6fusion15FusionCallbacksIS1P_NS1X_17LinearCombinationISM_fSM_fLNS_15FloatRoundStyleE2EEES1Q_S1U_JEEENSA_5SM1004TMEM4LOAD26SM100_TMEM_LOAD_32dp32b16xENSA_20SM90_TMA_LOAD_IM2COLENS16_INS17_ILi2ELi4ELi3EEES1A_NSV_INSB_IJS1B_S1S_EEENSB_IJS1S_SE_EEEEEEENSA_39AutoVectorizingCopyWithAssumedAlignmentILi128EEENSA_21SM90_TMA_STORE_IM2COLES2C_S2E_S2E_EEEvvEEEEvNT_6ParamsE)
        /*0044*/ 	.word	0x00000008
.L_29:


//--------------------- .nv.compat                --------------------------
	.section	.nv.compat,"",@"SHT_CUDA_COMPAT_INFO"
	.align	4
        /*0000*/ 	.byte	0x02, 0x09, 0x01, 0x00, 0x02, 0x02, 0x02, 0x00, 0x02, 0x05, 0x05, 0x00, 0x03, 0x07, 0x01, 0x01
        /*0010*/ 	.byte	0x02, 0x03, 0x01, 0x00, 0x02, 0x06, 0x01, 0x00, 0x04, 0x0b, 0x08, 0x00, 0x09, 0x00, 0x00, 0x00
        /*0020*/ 	.byte	0x00, 0x00, 0x00, 0x00


//--------------------- .nv.info._ZN7cutlass13device_kernelINS_4conv6kernel13ConvUniversalINS1_16ConvProblemShapeILNS1_8OperatorE0ELi3EEENS1_10collective14CollectiveConvINS1_47MainloopSm100TmaUmmaWarpSpecializedImplicitGemmILS5_0ELi4ELi3ELi1ELi2EN4cute5tupleIJNSA_1CILi2EEENSC_ILi1EEESE_EEEEENSB_IJNSC_ILi256EEENSC_ILi128EEENSB_IJNSC_ILi64EEEEEEEEENS_10tfloat32_tESM_NSA_8TiledMMAINSA_8MMA_AtomIJNSA_23SM100_MMA_TF32_2x1SM_SSISM_SM_fLi256ELi128ELNSA_4UMMA5MajorE0ELSR_0ELNSQ_7ScaleInE0ELSS_0EEEEEENSA_6LayoutINSB_IJSE_SE_SE_EEENSB_IJNSC_ILi0EEESX_SX_EEEEENSB_IJNSA_10UnderscoreES10_S10_EEEEENS7_6detail27Sm100ImplicitGemmTileTraitsINSA_25SM100_TMA_2SM_LOAD_IM2COLENSA_14ComposedLayoutINSA_7SwizzleILi3ELi4ELi3EEENSA_18smem_ptr_flag_bitsILi32EEENSV_INSB_IJNSC_ILi8EEENSC_ILi32EEEEEENSB_IJS1C_SE_EEEEEEEvEENS14_INSA_18SM100_TMA_2SM_LOADES1G_vEEEENS_8epilogue10collective18CollectiveEpilogueINS1L_23Sm100TmaWarpSpecializedILi4ELi2ELi16ELb1ELb0EEEJNSB_IJSI_SI_SK_EEENSB_IJNSV_ISI_SE_EENSV_INSC_ILi16EEESE_EEEEESM_NSB_IJNSB_IJllllEEESE_SX_EEESM_S1W_NS1L_6fusion15FusionCallbacksIS1P_NS1X_17LinearCombinationISM_fSM_fLNS_15FloatRoundStyleE2EEES1Q_S1U_JEEENSA_5SM1004TMEM4LOAD26SM100_TMEM_LOAD_32dp32b16xENSA_20SM90_TMA_LOAD_IM2COLENS16_INS17_ILi2ELi4ELi3EEES1A_NSV_INSB_IJS1B_S1S_EEENSB_IJS1S_SE_EEEEEEENSA_39AutoVectorizingCopyWithAssumedAlignmentILi128EEENSA_21SM90_TMA_STORE_IM2COLES2C_S2E_S2E_EEEvvEEEEvNT_6ParamsE --------------------------
	.section	.nv.info._ZN7cutlass13device_kernelINS_4conv6kernel13ConvUniversalINS1_16ConvProblemShapeILNS1_8OperatorE0ELi3EEENS1_10collective14CollectiveConvINS1_47MainloopSm100TmaUmmaWarpSpecializedImplicitGemmILS5_0ELi4ELi3ELi1ELi2EN4cute5tupleIJNSA_1CILi2EEENSC_ILi1EEESE_EEEEENSB_IJNSC_ILi256EEENSC_ILi128EEENSB_IJNSC_ILi64EEEEEEEEENS_10tfloat32_tESM_NSA_8TiledMMAINSA_8MMA_AtomIJNSA_23SM100_MMA_TF32_2x1SM_SSISM_SM_fLi256ELi128ELNSA_4UMMA5MajorE0ELSR_0ELNSQ_7ScaleInE0ELSS_0EEEEEENSA_6LayoutINSB_IJSE_SE_SE_EEENSB_IJNSC_ILi0EEESX_SX_EEEEENSB_IJNSA_10UnderscoreES10_S10_EEEEENS7_6detail27Sm100ImplicitGemmTileTraitsINSA_25SM100_TMA_2SM_LOAD_IM2COLENSA_14ComposedLayoutINSA_7SwizzleILi3ELi4ELi3EEENSA_18smem_ptr_flag_bitsILi32EEENSV_INSB_IJNSC_ILi8EEENSC_ILi32EEEEEENSB_IJS1C_SE_EEEEEEEvEENS14_INSA_18SM100_TMA_2SM_LOADES1G_vEEEENS_8epilogue10collective18CollectiveEpilogueINS1L_23Sm100TmaWarpSpecializedILi4ELi2ELi16ELb1ELb0EEEJNSB_IJSI_SI_SK_EEENSB_IJNSV_ISI_SE_EENSV_INSC_ILi16EEESE_EEEEESM_NSB_IJNSB_IJllllEEESE_SX_EEESM_S1W_NS1L_6fusion15FusionCallbacksIS1P_NS1X_17LinearCombinationISM_fSM_fLNS_15FloatRoundStyleE2EEES1Q_S1U_JEEENSA_5SM1004TMEM4LOAD26SM100_TMEM_LOAD_32dp32b16xENSA_20SM90_TMA_LOAD_IM2COLENS16_INS17_ILi2ELi4ELi3EEES1A_NSV_INSB_IJS1B_S1S_EEENSB_IJS1S_SE_EEEEEEENSA_39AutoVectorizingCopyWithAssumedAlignmentILi128EEENSA_21SM90_TMA_STORE_IM2COLES2C_S2E_S2E_EEEvvEEEEvNT_6ParamsE,"",@"SHT_CUDA_INFO"
	.sectionflags	@""
	.align	4


	//----- nvinfo : EIATTR_CUDA_API_VERSION
	.align		4
        /*0000*/ 	.byte	0x04, 0x37
        /*0002*/ 	.short	(.L_31 - .L_30)
.L_30:
        /*0004*/ 	.word	0x00000082


	//----- nvinfo : EIATTR_KPARAM_INFO
	.align		4
.L_31:
        /*0008*/ 	.byte	0x04, 0x17
        /*000a*/ 	.short	(.L_33 - .L_32)
.L_32:
        /*000c*/ 	.word	0x00000000
        /*0010*/ 	.short	0x0000
        /*0012*/ 	.short	0x0000
        /*0014*/ 	.byte	0x00, 0xf0, 0x01, 0x24


	//----- nvinfo : EIATTR_AT_ENTRY_FRAGMENTS
	.align		4
.L_33:
        /*0018*/ 	.byte	0x04, 0x4f
        /*001a*/ 	.short	(.L_35 - .L_34)


	//   ....[0]....
.L_34:
        /*001c*/ 	.word	0x00000007


	//----- nvinfo : EIATTR_RESERVED_SMEM_USED
	.align		4
.L_35:
        /*0020*/ 	.byte	0x01, 0x41
	.zero		2


	//----- nvinfo : EIATTR_SPARSE_MMA_MASK
	.align		4
        /*0024*/ 	.byte	0x03, 0x50
        /*0026*/ 	.short	0x0000


	//----- nvinfo : EIATTR_TCGEN05_2CTA_USED
	.align		4
        /*0028*/ 	.byte	0x01, 0x52
	.zero		2


	//----- nvinfo : EIATTR_MAXREG_COUNT
	.align		4
        /*002c*/ 	.byte	0x03, 0x1b
        /*002e*/ 	.short	0x00ff


	//----- nvinfo : EIATTR_NUM_BARRIERS
	.align		4
        /*0030*/ 	.byte	0x02, 0x4c
        /*0032*/ 	.byte	0x07
	.zero		1


	//----- nvinfo : EIATTR_EXTERNS
	.align		4
        /*0034*/ 	.byte	0x04, 0x0f
        /*0036*/ 	.short	(.L_37 - .L_36)


	//   ....[0]....
	.align		4
.L_36:
        /*0038*/ 	.word	index@(__assertfail)


	//----- nvinfo : EIATTR_MERCURY_ISA_VERSION
	.align		4
.L_37:
        /*003c*/ 	.byte	0x03, 0x5f
        /*003e*/ 	.short	0x0101


	//----- nvinfo : EIATTR_INT_WARP_WIDE_INSTR_OFFSETS
	.align		4
        /*0040*/ 	.byte	0x04, 0x31
        /*0042*/ 	.short	(.L_39 - .L_38)


	//   ....[0]....
.L_38:
        /*0044*/ 	.word	0x00000cf0


	//   ....[1]....
        /*0048*/ 	.word	0x00000d80


	//   ....[2]....
        /*004c*/ 	.word	0x0000b5c0


	//   ....[3]....
        /*0050*/ 	.word	0x0000b5d0


	//   ....[4]....
        /*0054*/ 	.word	0x0000b610


	//   ....[5]....
        /*0058*/ 	.word	0x0000c180


	//   ....[6]....
        /*005c*/ 	.word	0x0000c330


	//   ....[7]....
        /*0060*/ 	.word	0x0000c3b0


	//   ....[8]....
        /*0064*/ 	.word	0x0000c520


	//   ....[9]....
        /*0068*/ 	.word	0x0000c5b0


	//   ....[10]....
        /*006c*/ 	.word	0x0000c710


	//   ....[11]....
        /*0070*/ 	.word	0x0000c780


	//   ....[12]....
        /*0074*/ 	.word	0x0000c910


	//   ....[13]....
        /*0078*/ 	.word	0x0000c930


	//   ....[14]....
        /*007c*/ 	.word	0x0000cab0


	//   ....[15]....
        /*0080*/ 	.word	0x0000cb60


	//   ....[16]....
        /*0084*/ 	.word	0x0000cc70


	//   ....[17]....
        /*0088*/ 	.word	0x0000cd20


	//   ....[18]....
        /*008c*/ 	.word	0x0000cef0


	//   ....[19]....
        /*0090*/ 	.word	0x0000d010


	//----- nvinfo : EIATTR_COOP_GROUP_MASK_REGIDS
	.align		4
.L_39:
        /*0094*/ 	.byte	0x04, 0x29
        /*0096*/ 	.short	(.L_41 - .L_40)


	//   ....[0]....
.L_40:
        /*0098*/ 	.word	0xffffffff


	//   ....[1]....
        /*009c*/ 	.word	0xffffffff


	//   ....[2]....
        /*00a0*/ 	.word	0xffffffff


	//   ....[3]....
        /*00a4*/ 	.word	0xffffffff


	//   ....[4]....
        /*00a8*/ 	.word	0xffffffff


	//   ....[5]....
        /*00ac*/ 	.word	0xffffffff


	//   ....[6]....
        /*00b0*/ 	.word	0xffffffff


	//   ....[7]....
        /*00b4*/ 	.word	0xffffffff


	//   ....[8]....
        /*00b8*/ 	.word	0xffffffff


	//   ....[9]....
        /*00bc*/ 	.word	0xffffffff


	//   ....[10]....
        /*00c0*/ 	.word	0xffffffff


	//   ....[11]....
        /*00c4*/ 	.word	0xffffffff


	//   ....[12]....
        /*00c8*/ 	.word	0xffffffff


	//----- nvinfo : EIATTR_COOP_GROUP_INSTR_OFFSETS
	.align		4
.L_41:
        /*00cc*/ 	.byte	0x04, 0x28
        /*00ce*/ 	.short	(.L_43 - .L_42)


	//   ....[0]....
.L_42:
        /*00d0*/ 	.word	0x000000c0


	//   ....[1]....
        /*00d4*/ 	.word	0x000005a0


	//   ....[2]....
        /*00d8*/ 	.word	0x00000710


	//   ....[3]....
        /*00dc*/ 	.word	0x000008b0


	//   ....[4]....
        /*00e0*/ 	.word	0x000009b0


	//   ....[5]....
        /*00e4*/ 	.word	0x00000b20


	//   ....[6]....
        /*00e8*/ 	.word	0x00000df0


	//   ....[7]....
        /*00ec*/ 	.word	0x000093c0


	//   ....[8]....
        /*00f0*/ 	.word	0x00009ea0


	//   ....[9]....
        /*00f4*/ 	.word	0x0000a340


	//   ....[10]....
        /*00f8*/ 	.word	0x0000a370


	//   ....[11]....
        /*00fc*/ 	.word	0x0000b4a0


	//   ....[12]....
        /*0100*/ 	.word	0x0000b6e0


	//----- nvinfo : EIATTR_VRC_CTA_INIT_COUNT
	.align		4
.L_43:
        /*0104*/ 	.byte	0x02, 0x4a
        /*0106*/ 	.byte	0x80
	.zero		1


	//----- nvinfo : EIATTR_SYSCALL_OFFSETS
	.align		4
        /*0108*/ 	.byte	0x04, 0x46
        /*010a*/ 	.short	(.L_45 - .L_44)


	//   ....[0]....
.L_44:
        /*010c*/ 	.word	0x0000da60


	//   ....[1]....
        /*0110*/ 	.word	0x0000db20


	//   ....[2]....
        /*0114*/ 	.word	0x0000e360


	//   ....[3]....
        /*0118*/ 	.word	0x0000ecd0


	//   ....[4]....
        /*011c*/ 	.word	0x0000f630


	//   ....[5]....
        /*0120*/ 	.word	0x0000ffe0


	//   ....[6]....
        /*0124*/ 	.word	0x00010990


	//   ....[7]....
        /*0128*/ 	.word	0x00011340


	//   ....[8]....
        /*012c*/ 	.word	0x00011cf0


	//   ....[9]....
        /*0130*/ 	.word	0x00012650


	//----- nvinfo : EIATTR_MBARRIER_INSTR_OFFSETS
	.align		4
.L_45:
        /*0134*/ 	.byte	0x04, 0x39
        /*0136*/ 	.short	(.L_47 - .L_46)


	//   ....[0]....
.L_46:
        /*0138*/ 	.word	0x00000680
        /*013c*/ 	.word	0x000000ff
        /*0140*/ 	.word	0x00000000
        /*0144*/ 	.short	0x0100
        /*0146*/ 	.byte	0x05
	.zero		1


	//   ....[1]....
        /*0148*/ 	.word	0x00000690
        /*014c*/ 	.word	0x000000ff
        /*0150*/ 	.word	0x00000020
        /*0154*/ 	.short	0x0100
        /*0156*/ 	.byte	0x05
	.zero		1


	//   ....[2]....
        /*0158*/ 	.word	0x000006a0
        /*015c*/ 	.word	0x000000ff
        /*0160*/ 	.word	0x00000008
        /*0164*/ 	.short	0x0100
        /*0166*/ 	.byte	0x05
	.zero		1


	//   ....[3]....
        /*0168*/ 	.word	0x000006b0
        /*016c*/ 	.word	0x000000ff
        /*0170*/ 	.word	0x00000028
        /*0174*/ 	.short	0x0100
        /*0176*/ 	.byte	0x05
	.zero		1


	//   ....[4]....
        /*0178*/ 	.word	0x000006c0
        /*017c*/ 	.word	0x000000ff
        /*0180*/ 	.word	0x00000010
        /*0184*/ 	.short	0x0100
        /*0186*/ 	.byte	0x05
	.zero		1


	//   ....[5]....
        /*0188*/ 	.word	0x000006d0
        /*018c*/ 	.word	0x000000ff
        /*0190*/ 	.word	0x00000030
        /*0194*/ 	.short	0x0100
        /*0196*/ 	.byte	0x05
	.zero		1


	//   ....[6]....
        /*0198*/ 	.word	0x000006e0
        /*019c*/ 	.word	0x000000ff
        /*01a0*/ 	.word	0x00000018
        /*01a4*/ 	.short	0x0100
        /*01a6*/ 	.byte	0x05
	.zero		1


	//   ....[7]....
        /*01a8*/ 	.word	0x000006f0
        /*01ac*/ 	.word	0x000000ff
        /*01b0*/ 	.word	0x00000038
        /*01b4*/ 	.short	0x0100
        /*01b6*/ 	.byte	0x05
	.zero		1


	//   ....[8]....
        /*01b8*/ 	.word	0x00000820
        /*01bc*/ 	.word	0x000000ff
        /*01c0*/ 	.word	0x00000040
        /*01c4*/ 	.short	0x0100
        /*01c6*/ 	.byte	0x05
	.zero		1


	//   ....[9]....
        /*01c8*/ 	.word	0x00000830
        /*01cc*/ 	.word	0x000000ff
        /*01d0*/ 	.word	0x00000060
        /*01d4*/ 	.short	0x0100
        /*01d6*/ 	.byte	0x05
	.zero		1


	//   ....[10]....
        /*01d8*/ 	.word	0x00000840
        /*01dc*/ 	.word	0x000000ff
        /*01e0*/ 	.word	0x00000048
        /*01e4*/ 	.short	0x0100
        /*01e6*/ 	.byte	0x05
	.zero		1


	//   ....[11]....
        /*01e8*/ 	.word	0x00000850
        /*01ec*/ 	.word	0x000000ff
        /*01f0*/ 	.word	0x00000068
        /*01f4*/ 	.short	0x0100
        /*01f6*/ 	.byte	0x05
	.zero		1


	//   ....[12]....
        /*01f8*/ 	.word	0x00000860
        /*01fc*/ 	.word	0x000000ff
        /*0200*/ 	.word	0x00000050
        /*0204*/ 	.short	0x0100
        /*0206*/ 	.byte	0x05
	.zero		1


	//   ....[13]....
        /*0208*/ 	.word	0x00000870
        /*020c*/ 	.word	0x000000ff
        /*0210*/ 	.word	0x00000070
        /*0214*/ 	.short	0x0100
        /*0216*/ 	.byte	0x05
	.zero		1


	//   ....[14]....
        /*0218*/ 	.word	0x00000880
        /*021c*/ 	.word	0x000000ff
        /*0220*/ 	.word	0x00000058
        /*0224*/ 	.short	0x0100
        /*0226*/ 	.byte	0x05
	.zero		1


	//   ....[15]....
        /*0228*/ 	.word	0x00000890
        /*022c*/ 	.word	0x000000ff
        /*0230*/ 	.word	0x00000078
        /*0234*/ 	.short	0x0100
        /*0236*/ 	.byte	0x05
	.zero		1


	//   ....[16]....
        /*0238*/ 	.word	0x00000980
        /*023c*/ 	.word	0x000000ff
        /*0240*/ 	.word	0x00000080
        /*0244*/ 	.short	0x0100
        /*0246*/ 	.byte	0x05
	.zero		1


	//   ....[17]....
        /*0248*/ 	.word	0x00000990
        /*024c*/ 	.word	0x000000ff
        /*0250*/ 	.word	0x00000088
        /*0254*/ 	.short	0x0100
        /*0256*/ 	.byte	0x05
	.zero		1


	//   ....[18]....
        /*0258*/ 	.word	0x00000af0
        /*025c*/ 	.word	0x000000ff
        /*0260*/ 	.word	0x00000090
        /*0264*/ 	.short	0x0100
        /*0266*/ 	.byte	0x05
	.zero		1


	//   ....[19]....
        /*0268*/ 	.word	0x00000b00
        /*026c*/ 	.word	0x000000ff
        /*0270*/ 	.word	0x00000098
        /*0274*/ 	.short	0x0100
        /*0276*/ 	.byte	0x05
	.zero		1


	//   ....[20]....
        /*0278*/ 	.word	0x00000c90
        /*027c*/ 	.word	0x000000ff
        /*0280*/ 	.word	0x000000a0
        /*0284*/ 	.short	0x0100
        /*0286*/ 	.byte	0x05
	.zero		1


	//   ....[21]....
        /*0288*/ 	.word	0x00000ca0
        /*028c*/ 	.word	0x000000ff
        /*0290*/ 	.word	0x000000b0
        /*0294*/ 	.short	0x0100
        /*0296*/ 	.byte	0x05
	.zero		1


	//   ....[22]....
        /*0298*/ 	.word	0x00000cb0
        /*029c*/ 	.word	0x000000ff
        /*02a0*/ 	.word	0x000000a8
        /*02a4*/ 	.short	0x0100
        /*02a6*/ 	.byte	0x05
	.zero		1


	//   ....[23]....
        /*02a8*/ 	.word	0x00000cc0
        /*02ac*/ 	.word	0x000000ff
        /*02b0*/ 	.word	0x000000b8
        /*02b4*/ 	.short	0x0100
        /*02b6*/ 	.byte	0x05
	.zero		1


	//   ....[24]....
        /*02b8*/ 	.word	0x00000da0
        /*02bc*/ 	.word	0x000000ff
        /*02c0*/ 	.word	0x000000c0
        /*02c4*/ 	.short	0x0100
        /*02c6*/ 	.byte	0x05
	.zero		1


	//   ....[25]....
        /*02c8*/ 	.word	0x00001860
        /*02cc*/ 	.word	0x00000003
        /*02d0*/ 	.word	0x00000020
        /*02d4*/ 	.short	0x010a
        /*02d6*/ 	.byte	0xff
	.zero		1


	//   ....[26]....
        /*02d8*/ 	.word	0x00003720
        /*02dc*/ 	.word	0x0000001e
        /*02e0*/ 	.word	0x00000020
        /*02e4*/ 	.short	0x010a
        /*02e6*/ 	.byte	0xff
	.zero		1


	//   ....[27]....
        /*02e8*/ 	.word	0x00003d00
        /*02ec*/ 	.word	0x00000070
        /*02f0*/ 	.word	0x00000020
        /*02f4*/ 	.short	0x010a
        /*02f6*/ 	.byte	0xff
	.zero		1


	//   ....[28]....
        /*02f8*/ 	.word	0x00005650
        /*02fc*/ 	.word	0x00000004
        /*0300*/ 	.word	0x00000088
        /*0304*/ 	.short	0x0101
        /*0306*/ 	.byte	0xff
	.zero		1


	//   ....[29]....
        /*0308*/ 	.word	0x00005660
        /*030c*/ 	.word	0x00000003
        /*0310*/ 	.word	0x00000020
        /*0314*/ 	.short	0x010a
        /*0316*/ 	.byte	0xff
	.zero		1


	//   ....[30]....
        /*0318*/ 	.word	0x000074c0
        /*031c*/ 	.word	0x0000001b
        /*0320*/ 	.word	0x00000020
        /*0324*/ 	.short	0x010a
        /*0326*/ 	.byte	0xff
	.zero		1


	//   ....[31]....
        /*0328*/ 	.word	0x00007b10
        /*032c*/ 	.word	0x0000006e
        /*0330*/ 	.word	0x00000020
        /*0334*/ 	.short	0x010a
        /*0336*/ 	.byte	0xff
	.zero		1


	//   ....[32]....
        /*0338*/ 	.word	0x000093d0
        /*033c*/ 	.word	0x00000004
        /*0340*/ 	.word	0x00000090
        /*0344*/ 	.short	0x010a
        /*0346*/ 	.byte	0xff
	.zero		1


	//   ....[33]....
        /*0348*/ 	.word	0x000094b0
        /*034c*/ 	.word	0x00000002
        /*0350*/ 	.word	0x00000000
        /*0354*/ 	.short	0x0101
        /*0356*/ 	.byte	0xff
	.zero		1


	//   ....[34]....
        /*0358*/ 	.word	0x000099a0
        /*035c*/ 	.word	0x00000003
        /*0360*/ 	.word	0x00000000
        /*0364*/ 	.short	0x010a
        /*0366*/ 	.byte	0xff
	.zero		1


	//   ....[35]....
        /*0368*/ 	.word	0x00009a10
        /*036c*/ 	.word	0x00000002
        /*0370*/ 	.word	0x00000000
        /*0374*/ 	.short	0x010a
        /*0376*/ 	.byte	0xff
	.zero		1


	//   ....[36]....
        /*0378*/ 	.word	0x00009aa0
        /*037c*/ 	.word	0x00000000
        /*0380*/ 	.word	0x00000000
        /*0384*/ 	.short	0x010a
        /*0386*/ 	.byte	0xff
	.zero		1


	//   ....[37]....
        /*0388*/ 	.word	0x00009b30
        /*038c*/ 	.word	0x00000007
        /*0390*/ 	.word	0x00000000
        /*0394*/ 	.short	0x010a
        /*0396*/ 	.byte	0xff
	.zero		1


	//   ....[38]....
        /*0398*/ 	.word	0x00009c80
        /*039c*/ 	.word	0x000000ff
        /*03a0*/ 	.word	0x00000098
        /*03a4*/ 	.short	0x010a
        /*03a6*/ 	.byte	0x06
	.zero		1


	//   ....[39]....
        /*03a8*/ 	.word	0x00009d20
        /*03ac*/ 	.word	0x000000ff
        /*03b0*/ 	.word	0x00000090
        /*03b4*/ 	.short	0x010a
        /*03b6*/ 	.byte	0x06
	.zero		1


	//   ....[40]....
        /*03b8*/ 	.word	0x00009dc0
        /*03bc*/ 	.word	0x00000002
        /*03c0*/ 	.word	0x00000000
        /*03c4*/ 	.short	0x0101
        /*03c6*/ 	.byte	0xff
	.zero		1


	//   ....[41]....
        /*03c8*/ 	.word	0x00009e00
        /*03cc*/ 	.word	0x000000ff
        /*03d0*/ 	.word	0x00000098
        /*03d4*/ 	.short	0x0106
        /*03d6*/ 	.byte	0x06
	.zero		1


	//   ....[42]....
        /*03d8*/ 	.word	0x00009e30
        /*03dc*/ 	.word	0x00000000
        /*03e0*/ 	.word	0x00000098
        /*03e4*/ 	.short	0x010a
        /*03e6*/ 	.byte	0xff
	.zero		1


	//   ....[43]....
        /*03e8*/ 	.word	0x0000a060
        /*03ec*/ 	.word	0x00000000
        /*03f0*/ 	.word	0x00000008
        /*03f4*/ 	.short	0x010a
        /*03f6*/ 	.byte	0xff
	.zero		1


	//   ....[44]....
        /*03f8*/ 	.word	0x0000a080
        /*03fc*/ 	.word	0x00000000
        /*0400*/ 	.word	0x00000008
        /*0404*/ 	.short	0x010a
        /*0406*/ 	.byte	0xff
	.zero		1


	//   ....[45]....
        /*0408*/ 	.word	0x0000a1f0
        /*040c*/ 	.word	0x00000000
        /*0410*/ 	.word	0x00000008
        /*0414*/ 	.short	0x010a
        /*0416*/ 	.byte	0xff
	.zero		1


	//   ....[46]....
        /*0418*/ 	.word	0x0000a210
        /*041c*/ 	.word	0x00000000
        /*0420*/ 	.word	0x00000008
        /*0424*/ 	.short	0x010a
        /*0426*/ 	.byte	0xff
	.zero		1


	//   ....[47]....
        /*0428*/ 	.word	0x0000a2d0
        /*042c*/ 	.word	0x00000005
        /*0430*/ 	.word	0x00000000
        /*0434*/ 	.short	0x0101
        /*0436*/ 	.byte	0xff
	.zero		1


	//   ....[48]....
        /*0438*/ 	.word	0x0000a690
        /*043c*/ 	.word	0x00000000
        /*0440*/ 	.word	0x00000090
        /*0444*/ 	.short	0x010a
        /*0446*/ 	.byte	0xff
	.zero		1


	//   ....[49]....
        /*0448*/ 	.word	0x0000a760
        /*044c*/ 	.word	0x00000012
        /*0450*/ 	.word	0x00000000
        /*0454*/ 	.short	0x0101
        /*0456*/ 	.byte	0xff
	.zero		1


	//   ....[50]....
        /*0458*/ 	.word	0x0000a7a0
        /*045c*/ 	.word	0x00000014
        /*0460*/ 	.word	0x000000b0
        /*0464*/ 	.short	0x010a
        /*0466*/ 	.byte	0xff
	.zero		1


	//   ....[51]....
        /*0468*/ 	.word	0x0000a830
        /*046c*/ 	.word	0x00000005
        /*0470*/ 	.word	0x00000000
        /*0474*/ 	.short	0x010a
        /*0476*/ 	.byte	0xff
	.zero		1


	//   ....[52]....
        /*0478*/ 	.word	0x0000a8f0
        /*047c*/ 	.word	0x00000012
        /*0480*/ 	.word	0x00000000
        /*0484*/ 	.short	0x010a
        /*0486*/ 	.byte	0xff
	.zero		1


	//   ....[53]....
        /*0488*/ 	.word	0x0000aa30
        /*048c*/ 	.word	0x00000005
        /*0490*/ 	.word	0x00000000
        /*0494*/ 	.short	0x010a
        /*0496*/ 	.byte	0xff
	.zero		1


	//   ....[54]....
        /*0498*/ 	.word	0x0000b310
        /*049c*/ 	.word	0x00000004
        /*04a0*/ 	.word	0x00000000
        /*04a4*/ 	.short	0x010a
        /*04a6*/ 	.byte	0xff
	.zero		1


	//   ....[55]....
        /*04a8*/ 	.word	0x0000b380
        /*04ac*/ 	.word	0x00000009
        /*04b0*/ 	.word	0x00000000
        /*04b4*/ 	.short	0x010a
        /*04b6*/ 	.byte	0xff
	.zero		1


	//   ....[56]....
        /*04b8*/ 	.word	0x0000b3c0
        /*04bc*/ 	.word	0x00000009
        /*04c0*/ 	.word	0x00000000
        /*04c4*/ 	.short	0x010a
        /*04c6*/ 	.byte	0xff
	.zero		1


	//   ....[57]....
        /*04c8*/ 	.word	0x0000b430
        /*04cc*/ 	.word	0x00000004
        /*04d0*/ 	.word	0x00000000
        /*04d4*/ 	.short	0x0101
        /*04d6*/ 	.byte	0xff
	.zero		1


	//   ....[58]....
        /*04d8*/ 	.word	0x0000b460
        /*04dc*/ 	.word	0x00000000
        /*04e0*/ 	.word	0x000000c0
        /*04e4*/ 	.short	0x010a
        /*04e6*/ 	.byte	0xff
	.zero		1


	//   ....[59]....
        /*04e8*/ 	.word	0x0000b490
        /*04ec*/ 	.word	0x00000005
        /*04f0*/ 	.word	0x00000000
        /*04f4*/ 	.short	0x0101
        /*04f6*/ 	.byte	0xff
	.zero		1


	//   ....[60]....
        /*04f8*/ 	.word	0x0000b990
        /*04fc*/ 	.word	0x0000001b
        /*0500*/ 	.word	0x00000090
        /*0504*/ 	.short	0x010a
        /*0506*/ 	.byte	0xff
	.zero		1


	//   ....[61]....
        /*0508*/ 	.word	0x0000ba50
        /*050c*/ 	.word	0x00000000
        /*0510*/ 	.word	0x00000000
        /*0514*/ 	.short	0x0101
        /*0516*/ 	.byte	0xff
	.zero		1


	//   ....[62]....
        /*0518*/ 	.word	0x0000bd70
        /*051c*/ 	.word	0x0000001b
        /*0520*/ 	.word	0x00000088
        /*0524*/ 	.short	0x010a
        /*0526*/ 	.byte	0xff
	.zero		1


	//   ....[63]....
        /*0528*/ 	.word	0x0000bf60
        /*052c*/ 	.word	0x0000001b
        /*0530*/ 	.word	0x00000060
        /*0534*/ 	.short	0x010a
        /*0536*/ 	.byte	0xff
	.zero		1


	//   ....[64]....
        /*0538*/ 	.word	0x0000c2d0
        /*053c*/ 	.word	0x0000001b
        /*0540*/ 	.word	0x00000040
        /*0544*/ 	.short	0x010b
        /*0546*/ 	.byte	0xff
	.zero		1


	//   ....[65]....
        /*0548*/ 	.word	0x0000c2e0
        /*054c*/ 	.word	0x0000000b
        /*0550*/ 	.word	0x00000000
        /*0554*/ 	.short	0x0101
        /*0556*/ 	.byte	0xff
	.zero		1


	//   ....[66]....
        /*0558*/ 	.word	0x0000c2f0
        /*055c*/ 	.word	0x0000001b
        /*0560*/ 	.word	0x00000068
        /*0564*/ 	.short	0x010a
        /*0566*/ 	.byte	0xff
	.zero		1


	//   ....[67]....
        /*0568*/ 	.word	0x0000c4c0
        /*056c*/ 	.word	0x0000001b
        /*0570*/ 	.word	0x00000048
        /*0574*/ 	.short	0x010b
        /*0576*/ 	.byte	0xff
	.zero		1


	//   ....[68]....
        /*0578*/ 	.word	0x0000c4d0
        /*057c*/ 	.word	0x0000000a
        /*0580*/ 	.word	0x00000000
        /*0584*/ 	.short	0x0101
        /*0586*/ 	.byte	0xff
	.zero		1


	//   ....[69]....
        /*0588*/ 	.word	0x0000c4e0
        /*058c*/ 	.word	0x0000001b
        /*0590*/ 	.word	0x00000070
        /*0594*/ 	.short	0x010a
        /*0596*/ 	.byte	0xff
	.zero		1


	//   ....[70]....
        /*0598*/ 	.word	0x0000c6b0
        /*059c*/ 	.word	0x0000001b
        /*05a0*/ 	.word	0x00000050
        /*05a4*/ 	.short	0x010b
        /*05a6*/ 	.byte	0xff
	.zero		1


	//   ....[71]....
        /*05a8*/ 	.word	0x0000c6c0
        /*05ac*/ 	.word	0x0000002f
        /*05b0*/ 	.word	0x00000000
        /*05b4*/ 	.short	0x0101
        /*05b6*/ 	.byte	0xff
	.zero		1


	//   ....[72]....
        /*05b8*/ 	.word	0x0000c6d0
        /*05bc*/ 	.word	0x0000001b
        /*05c0*/ 	.word	0x00000078
        /*05c4*/ 	.short	0x010a
        /*05c6*/ 	.byte	0xff
	.zero		1


	//   ....[73]....
        /*05c8*/ 	.word	0x0000c8b0
        /*05cc*/ 	.word	0x0000001b
        /*05d0*/ 	.word	0x00000058
        /*05d4*/ 	.short	0x010b
        /*05d6*/ 	.byte	0xff
	.zero		1


	//   ....[74]....
        /*05d8*/ 	.word	0x0000c8c0
        /*05dc*/ 	.word	0x00000013
        /*05e0*/ 	.word	0x00000000
        /*05e4*/ 	.short	0x0101
        /*05e6*/ 	.byte	0xff
	.zero		1


	//   ....[75]....
        /*05e8*/ 	.word	0x0000c8d0
        /*05ec*/ 	.word	0x0000001b
        /*05f0*/ 	.word	0x00000060
        /*05f4*/ 	.short	0x010a
        /*05f6*/ 	.byte	0xff
	.zero		1


	//   ....[76]....
        /*05f8*/ 	.word	0x0000ca50
        /*05fc*/ 	.word	0x0000001b
        /*0600*/ 	.word	0x00000040
        /*0604*/ 	.short	0x010b
        /*0606*/ 	.byte	0xff
	.zero		1


	//   ....[77]....
        /*0608*/ 	.word	0x0000ca60
        /*060c*/ 	.word	0x0000000b
        /*0610*/ 	.word	0x00000000
        /*0614*/ 	.short	0x0101
        /*0616*/ 	.byte	0xff
	.zero		1


	//   ....[78]....
        /*0618*/ 	.word	0x0000ca70
        /*061c*/ 	.word	0x0000001b
        /*0620*/ 	.word	0x00000068
        /*0624*/ 	.short	0x010a
        /*0626*/ 	.byte	0xff
	.zero		1


	//   ....[79]....
        /*0628*/ 	.word	0x0000cc10
        /*062c*/ 	.word	0x0000001b
        /*0630*/ 	.word	0x00000048
        /*0634*/ 	.short	0x010b
        /*0636*/ 	.byte	0xff
	.zero		1


	//   ....[80]....
        /*0638*/ 	.word	0x0000cc20
        /*063c*/ 	.word	0x0000000a
        /*0640*/ 	.word	0x00000000
        /*0644*/ 	.short	0x0101
        /*0646*/ 	.byte	0xff
	.zero		1


	//   ....[81]....
        /*0648*/ 	.word	0x0000cc30
        /*064c*/ 	.word	0x0000001b
        /*0650*/ 	.word	0x00000070
        /*0654*/ 	.short	0x010a
        /*0656*/ 	.byte	0xff
	.zero		1


	//   ....[82]....
        /*0658*/ 	.word	0x0000cdd0
        /*065c*/ 	.word	0x0000001b
        /*0660*/ 	.word	0x00000050
        /*0664*/ 	.short	0x010b
        /*0666*/ 	.byte	0xff
	.zero		1


	//   ....[83]....
        /*0668*/ 	.word	0x0000ce50
        /*066c*/ 	.word	0x0000002f
        /*0670*/ 	.word	0x00000000
        /*0674*/ 	.short	0x0101
        /*0676*/ 	.byte	0xff
	.zero		1


	//   ....[84]....
        /*0678*/ 	.word	0x0000ce80
        /*067c*/ 	.word	0x0000001b
        /*0680*/ 	.word	0x00000078
        /*0684*/ 	.short	0x010a
        /*0686*/ 	.byte	0xff
	.zero		1


	//   ....[85]....
        /*0688*/ 	.word	0x0000d060
        /*068c*/ 	.word	0x0000001b
        /*0690*/ 	.word	0x00000058
        /*0694*/ 	.short	0x010b
        /*0696*/ 	.byte	0xff
	.zero		1


	//   ....[86]....
        /*0698*/ 	.word	0x0000d070
        /*069c*/ 	.word	0x00000013
        /*06a0*/ 	.word	0x00000000
        /*06a4*/ 	.short	0x0101
        /*06a6*/ 	.byte	0xff
	.zero		1


	//   ....[87]....
        /*06a8*/ 	.word	0x0000d0a0
        /*06ac*/ 	.word	0x0000001b
        /*06b0*/ 	.word	0x00000060
        /*06b4*/ 	.short	0x010a
        /*06b6*/ 	.byte	0xff
	.zero		1


	//   ....[88]....
        /*06b8*/ 	.word	0x0000d0c0
        /*06bc*/ 	.word	0x0000001b
        /*06c0*/ 	.word	0x00000068
        /*06c4*/ 	.short	0x010a
        /*06c6*/ 	.byte	0xff
	.zero		1


	//   ....[89]....
        /*06c8*/ 	.word	0x0000d0e0
        /*06cc*/ 	.word	0x0000001b
        /*06d0*/ 	.word	0x00000070
        /*06d4*/ 	.short	0x010a
        /*06d6*/ 	.byte	0xff
	.zero		1


	//   ....[90]....
        /*06d8*/ 	.word	0x0000d120
        /*06dc*/ 	.word	0x0000001b
        /*06e0*/ 	.word	0x00000078
        /*06e4*/ 	.short	0x010a
        /*06e6*/ 	.byte	0xff
	.zero		1


	//   ....[91]....
        /*06e8*/ 	.word	0x0000d480
        /*06ec*/ 	.word	0x0000005d
        /*06f0*/ 	.word	0x00000090
        /*06f4*/ 	.short	0x010a
        /*06f6*/ 	.byte	0xff
	.zero		1


	//   ....[92]....
        /*06f8*/ 	.word	0x0000d580
        /*06fc*/ 	.word	0x00000002
        /*0700*/ 	.word	0x00000000
        /*0704*/ 	.short	0x0101
        /*0706*/ 	.byte	0xff
	.zero		1


	//   ....[93]....
        /*0708*/ 	.word	0x0000df80
        /*070c*/ 	.word	0x0000005d
        /*0710*/ 	.word	0x00000040
        /*0714*/ 	.short	0x010a
        /*0716*/ 	.byte	0xff
	.zero		1


	//   ....[94]....
        /*0718*/ 	.word	0x0000e020
        /*071c*/ 	.word	0x00000075
        /*0720*/ 	.word	0x000000a0
        /*0724*/ 	.short	0x010a
        /*0726*/ 	.byte	0xff
	.zero		1


	//   ....[95]....
        /*0728*/ 	.word	0x0000e180
        /*072c*/ 	.word	0x0000005d
        /*0730*/ 	.word	0x00000040
        /*0734*/ 	.short	0x010a
        /*0736*/ 	.byte	0xff
	.zero		1


	//   ....[96]....
        /*0738*/ 	.word	0x0000e270
        /*073c*/ 	.word	0x00000075
        /*0740*/ 	.word	0x000000a0
        /*0744*/ 	.short	0x010a
        /*0746*/ 	.byte	0xff
	.zero		1


	//   ....[97]....
        /*0748*/ 	.word	0x0000ea30
        /*074c*/ 	.word	0x00000000
        /*0750*/ 	.word	0x00000000
        /*0754*/ 	.short	0x0101
        /*0756*/ 	.byte	0xff
	.zero		1


	//   ....[98]....
        /*0758*/ 	.word	0x0000ea40
        /*075c*/ 	.word	0x00000079
        /*0760*/ 	.word	0x00000040
        /*0764*/ 	.short	0x010a
        /*0766*/ 	.byte	0xff
	.zero		1


	//   ....[99]....
        /*0768*/ 	.word	0x0000eb20
        /*076c*/ 	.word	0x00000079
        /*0770*/ 	.word	0x00000040
        /*0774*/ 	.short	0x010a
        /*0776*/ 	.byte	0xff
	.zero		1


	//   ....[100]....
        /*0778*/ 	.word	0x0000f390
        /*077c*/ 	.word	0x0000007c
        /*0780*/ 	.word	0x00000000
        /*0784*/ 	.short	0x0101
        /*0786*/ 	.byte	0xff
	.zero		1


	//   ....[101]....
        /*0788*/ 	.word	0x0000f3b0
        /*078c*/ 	.word	0x00000079
        /*0790*/ 	.word	0x00000040
        /*0794*/ 	.short	0x010a
        /*0796*/ 	.byte	0xff
	.zero		1


	//   ....[102]....
        /*0798*/ 	.word	0x0000f480
        /*079c*/ 	.word	0x00000079
        /*07a0*/ 	.word	0x00000040
        /*07a4*/ 	.short	0x010a
        /*07a6*/ 	.byte	0xff
	.zero		1


	//   ....[103]....
        /*07a8*/ 	.word	0x0000fd00
        /*07ac*/ 	.word	0x0000007c
        /*07b0*/ 	.word	0x00000000
        /*07b4*/ 	.short	0x0101
        /*07b6*/ 	.byte	0xff
	.zero		1


	//   ....[104]....
        /*07b8*/ 	.word	0x0000fd20
        /*07bc*/ 	.word	0x0000007b
        /*07c0*/ 	.word	0x00000040
        /*07c4*/ 	.short	0x010a
        /*07c6*/ 	.byte	0xff
	.zero		1


	//   ....[105]....
        /*07c8*/ 	.word	0x0000fdf0
        /*07cc*/ 	.word	0x0000007b
        /*07d0*/ 	.word	0x00000040
        /*07d4*/ 	.short	0x010a
        /*07d6*/ 	.byte	0xff
	.zero		1


	//   ....[106]....
        /*07d8*/ 	.word	0x000106a0
        /*07dc*/ 	.word	0x0000007c
        /*07e0*/ 	.word	0x00000000
        /*07e4*/ 	.short	0x0101
        /*07e6*/ 	.byte	0xff
	.zero		1


	//   ....[107]....
        /*07e8*/ 	.word	0x000106c0
        /*07ec*/ 	.word	0x0000007b
        /*07f0*/ 	.word	0x00000040
        /*07f4*/ 	.short	0x010a
        /*07f6*/ 	.byte	0xff
	.zero		1


	//   ....[108]....
        /*07f8*/ 	.word	0x00010790
        /*07fc*/ 	.word	0x0000007b
        /*0800*/ 	.word	0x00000040
        /*0804*/ 	.short	0x010a
        /*0806*/ 	.byte	0xff
	.zero		1


	//   ....[109]....
        /*0808*/ 	.word	0x00011050
        /*080c*/ 	.word	0x0000007c
        /*0810*/ 	.word	0x00000000
        /*0814*/ 	.short	0x0101
        /*0816*/ 	.byte	0xff
	.zero		1


	//   ....[110]....
        /*0818*/ 	.word	0x00011070
        /*081c*/ 	.word	0x0000007b
        /*0820*/ 	.word	0x00000040
        /*0824*/ 	.short	0x010a
        /*0826*/ 	.byte	0xff
	.zero		1


	//   ....[111]....
        /*0828*/ 	.word	0x00011140
        /*082c*/ 	.word	0x0000007b
        /*0830*/ 	.word	0x00000040
        /*0834*/ 	.short	0x010a
        /*0836*/ 	.byte	0xff
	.zero		1


	//   ....[112]....
        /*0838*/ 	.word	0x00011a00
        /*083c*/ 	.word	0x0000007c
        /*0840*/ 	.word	0x00000000
        /*0844*/ 	.short	0x0101
        /*0846*/ 	.byte	0xff
	.zero		1


	//   ....[113]....
        /*0848*/ 	.word	0x00011a20
        /*084c*/ 	.word	0x0000007b
        /*0850*/ 	.word	0x00000040
        /*0854*/ 	.short	0x010a
        /*0856*/ 	.byte	0xff
	.zero		1


	//   ....[114]....
        /*0858*/ 	.word	0x00011af0
        /*085c*/ 	.word	0x0000007b
        /*0860*/ 	.word	0x00000040
        /*0864*/ 	.short	0x010a
        /*0866*/ 	.byte	0xff
	.zero		1


	//   ....[115]....
        /*0868*/ 	.word	0x000123b0
        /*086c*/ 	.word	0x0000007c
        /*0870*/ 	.word	0x00000000
        /*0874*/ 	.short	0x0101
        /*0876*/ 	.byte	0xff
	.zero		1


	//   ....[116]....
        /*0878*/ 	.word	0x000123d0
        /*087c*/ 	.word	0x0000007b
        /*0880*/ 	.word	0x00000040
        /*0884*/ 	.short	0x010a
        /*0886*/ 	.byte	0xff
	.zero		1


	//   ....[117]....
        /*0888*/ 	.word	0x000124a0
        /*088c*/ 	.word	0x0000007b
        /*0890*/ 	.word	0x00000040
        /*0894*/ 	.short	0x010a
        /*0896*/ 	.byte	0xff
	.zero		1


	//   ....[118]....
        /*0898*/ 	.word	0x00012780
        /*089c*/ 	.word	0x00000075
        /*08a0*/ 	.word	0x00000000
        /*08a4*/ 	.short	0x0101
        /*08a6*/ 	.byte	0xff
	.zero		1


	//   ....[119]....
        /*08a8*/ 	.word	0x00012d70
        /*08ac*/ 	.word	0x00000002
        /*08b0*/ 	.word	0x00000000
        /*08b4*/ 	.short	0x0101
        /*08b6*/ 	.byte	0xff
	.zero		1


	//   ....[120]....
        /*08b8*/ 	.word	0x00012fb0
        /*08bc*/ 	.word	0x00000000
        /*08c0*/ 	.word	0x00000000
        /*08c4*/ 	.short	0x0101
        /*08c6*/ 	.byte	0xff
	.zero		1


	//   ....[121]....
        /*08c8*/ 	.word	0x00012fd0
        /*08cc*/ 	.word	0x0000001e
        /*08d0*/ 	.word	0x00000020
        /*08d4*/ 	.short	0x010a
        /*08d6*/ 	.byte	0xff
	.zero		1


	//   ....[122]....
        /*08d8*/ 	.word	0x00013020
        /*08dc*/ 	.word	0x0000001b
        /*08e0*/ 	.word	0x00000020
        /*08e4*/ 	.short	0x010a
        /*08e6*/ 	.byte	0xff
	.zero		1


	//   ....[123]....
        /*08e8*/ 	.word	0x00013070
        /*08ec*/ 	.word	0x00000004
        /*08f0*/ 	.word	0x00000090
        /*08f4*/ 	.short	0x010a
        /*08f6*/ 	.byte	0xff
	.zero		1


	//   ....[124]....
        /*08f8*/ 	.word	0x000130c0
        /*08fc*/ 	.word	0x00000003
        /*0900*/ 	.word	0x00000000
        /*0904*/ 	.short	0x010a
        /*0906*/ 	.byte	0xff
	.zero		1


	//   ....[125]....
        /*0908*/ 	.word	0x00013110
        /*090c*/ 	.word	0x00000002
        /*0910*/ 	.word	0x00000000
        /*0914*/ 	.short	0x010a
        /*0916*/ 	.byte	0xff
	.zero		1


	//   ....[126]....
        /*0918*/ 	.word	0x00013160
        /*091c*/ 	.word	0x00000000
        /*0920*/ 	.word	0x00000000
        /*0924*/ 	.short	0x010a
        /*0926*/ 	.byte	0xff
	.zero		1


	//   ....[127]....
        /*0928*/ 	.word	0x000131b0
        /*092c*/ 	.word	0x00000000
        /*0930*/ 	.word	0x00000098
        /*0934*/ 	.short	0x010a
        /*0936*/ 	.byte	0xff
	.zero		1


	//   ....[128]....
        /*0938*/ 	.word	0x00013200
        /*093c*/ 	.word	0x00000000
        /*0940*/ 	.word	0x00000090
        /*0944*/ 	.short	0x010a
        /*0946*/ 	.byte	0xff
	.zero		1


	//   ....[129]....
        /*0948*/ 	.word	0x00013250
        /*094c*/ 	.word	0x00000000
        /*0950*/ 	.word	0x00000008
        /*0954*/ 	.short	0x010a
        /*0956*/ 	.byte	0xff
	.zero		1


	//   ....[130]....
        /*0958*/ 	.word	0x00013320
        /*095c*/ 	.word	0x00000000
        /*0960*/ 	.word	0x00000008
        /*0964*/ 	.short	0x010a
        /*0966*/ 	.byte	0xff
	.zero		1


	//   ....[131]....
        /*0968*/ 	.word	0x00013370
        /*096c*/ 	.word	0x00000000
        /*0970*/ 	.word	0x00000090
        /*0974*/ 	.short	0x010a
        /*0976*/ 	.byte	0xff
	.zero		1


	//   ....[132]....
        /*0978*/ 	.word	0x000133c0
        /*097c*/ 	.word	0x00000014
        /*0980*/ 	.word	0x000000b0
        /*0984*/ 	.short	0x010a
        /*0986*/ 	.byte	0xff
	.zero		1


	//   ....[133]....
        /*0988*/ 	.word	0x00013410
        /*098c*/ 	.word	0x00000012
        /*0990*/ 	.word	0x00000000
        /*0994*/ 	.short	0x010a
        /*0996*/ 	.byte	0xff
	.zero		1


	//   ....[134]....
        /*0998*/ 	.word	0x00013460
        /*099c*/ 	.word	0x00000004
        /*09a0*/ 	.word	0x00000000
        /*09a4*/ 	.short	0x010a
        /*09a6*/ 	.byte	0xff
	.zero		1


	//   ....[135]....
        /*09a8*/ 	.word	0x000134b0
        /*09ac*/ 	.word	0x00000000
        /*09b0*/ 	.word	0x000000c0
        /*09b4*/ 	.short	0x010a
        /*09b6*/ 	.byte	0xff
	.zero		1


	//   ....[136]....
        /*09b8*/ 	.word	0x00013500
        /*09bc*/ 	.word	0x0000001b
        /*09c0*/ 	.word	0x00000090
        /*09c4*/ 	.short	0x010a
        /*09c6*/ 	.byte	0xff
	.zero		1


	//   ....[137]....
        /*09c8*/ 	.word	0x00013550
        /*09cc*/ 	.word	0x0000001b
        /*09d0*/ 	.word	0x00000088
        /*09d4*/ 	.short	0x010a
        /*09d6*/ 	.byte	0xff
	.zero		1


	//   ....[138]....
        /*09d8*/ 	.word	0x000135a0
        /*09dc*/ 	.word	0x0000001b
        /*09e0*/ 	.word	0x00000060
        /*09e4*/ 	.short	0x010a
        /*09e6*/ 	.byte	0xff
	.zero		1


	//   ....[139]....
        /*09e8*/ 	.word	0x000135f0
        /*09ec*/ 	.word	0x0000001b
        /*09f0*/ 	.word	0x00000068
        /*09f4*/ 	.short	0x010a
        /*09f6*/ 	.byte	0xff
	.zero		1


	//   ....[140]....
        /*09f8*/ 	.word	0x00013640
        /*09fc*/ 	.word	0x0000001b
        /*0a00*/ 	.word	0x00000070
        /*0a04*/ 	.short	0x010a
        /*0a06*/ 	.byte	0xff
	.zero		1


	//   ....[141]....
        /*0a08*/ 	.word	0x00013690
        /*0a0c*/ 	.word	0x0000001b
        /*0a10*/ 	.word	0x00000078
        /*0a14*/ 	.short	0x010a
        /*0a16*/ 	.byte	0xff
	.zero		1


	//   ....[142]....
        /*0a18*/ 	.word	0x000136e0
        /*0a1c*/ 	.word	0x0000001b
        /*0a20*/ 	.word	0x00000060
        /*0a24*/ 	.short	0x010a
        /*0a26*/ 	.byte	0xff
	.zero		1


	//   ....[143]....
        /*0a28*/ 	.word	0x00013730
        /*0a2c*/ 	.word	0x0000001b
        /*0a30*/ 	.word	0x00000068
        /*0a34*/ 	.short	0x010a
        /*0a36*/ 	.byte	0xff
	.zero		1


	//   ....[144]....
        /*0a38*/ 	.word	0x00013780
        /*0a3c*/ 	.word	0x0000001b
        /*0a40*/ 	.word	0x00000070
        /*0a44*/ 	.short	0x010a
        /*0a46*/ 	.byte	0xff
	.zero		1


	//   ....[145]....
        /*0a48*/ 	.word	0x000137d0
        /*0a4c*/ 	.word	0x0000001b
        /*0a50*/ 	.word	0x00000078
        /*0a54*/ 	.short	0x010a
        /*0a56*/ 	.byte	0xff
	.zero		1


	//   ....[146]....
        /*0a58*/ 	.word	0x00013820
        /*0a5c*/ 	.word	0x0000001b
        /*0a60*/ 	.word	0x00000060
        /*0a64*/ 	.short	0x010a
        /*0a66*/ 	.byte	0xff
	.zero		1


	//   ....[147]....
        /*0a68*/ 	.word	0x00013870
        /*0a6c*/ 	.word	0x0000001b
        /*0a70*/ 	.word	0x00000068
        /*0a74*/ 	.short	0x010a
        /*0a76*/ 	.byte	0xff
	.zero		1


	//   ....[148]....
        /*0a78*/ 	.word	0x000138c0
        /*0a7c*/ 	.word	0x0000001b
        /*0a80*/ 	.word	0x00000070
        /*0a84*/ 	.short	0x010a
        /*0a86*/ 	.byte	0xff
	.zero		1


	//   ....[149]....
        /*0a88*/ 	.word	0x00013910
        /*0a8c*/ 	.word	0x0000005d
        /*0a90*/ 	.word	0x00000090
        /*0a94*/ 	.short	0x010a
        /*0a96*/ 	.byte	0xff
	.zero		1


	//   ....[150]....
        /*0a98*/ 	.word	0x00013960
        /*0a9c*/ 	.word	0x0000005d
        /*0aa0*/ 	.word	0x00000040
        /*0aa4*/ 	.short	0x010a
        /*0aa6*/ 	.byte	0xff
	.zero		1


	//   ....[151]....
        /*0aa8*/ 	.word	0x000139b0
        /*0aac*/ 	.word	0x00000075
        /*0ab0*/ 	.word	0x000000a0
        /*0ab4*/ 	.short	0x010a
        /*0ab6*/ 	.byte	0xff
	.zero		1


	//   ....[152]....
        /*0ab8*/ 	.word	0x00013a00
        /*0abc*/ 	.word	0x00000079
        /*0ac0*/ 	.word	0x00000040
        /*0ac4*/ 	.short	0x010a
        /*0ac6*/ 	.byte	0xff
	.zero		1


	//   ....[153]....
        /*0ac8*/ 	.word	0x00013a50
        /*0acc*/ 	.word	0x00000079
        /*0ad0*/ 	.word	0x00000040
        /*0ad4*/ 	.short	0x010a
        /*0ad6*/ 	.byte	0xff
	.zero		1


	//   ....[154]....
        /*0ad8*/ 	.word	0x00013aa0
        /*0adc*/ 	.word	0x0000007b
        /*0ae0*/ 	.word	0x00000040
        /*0ae4*/ 	.short	0x010a
        /*0ae6*/ 	.byte	0xff
	.zero		1


	//   ....[155]....
        /*0ae8*/ 	.word	0x00013af0
        /*0aec*/ 	.word	0x0000007b
        /*0af0*/ 	.word	0x00000040
        /*0af4*/ 	.short	0x010a
        /*0af6*/ 	.byte	0xff
	.zero		1


	//   ....[156]....
        /*0af8*/ 	.word	0x00013b40
        /*0afc*/ 	.word	0x0000007b
        /*0b00*/ 	.word	0x00000040
        /*0b04*/ 	.short	0x010a
        /*0b06*/ 	.byte	0xff
	.zero		1


	//   ....[157]....
        /*0b08*/ 	.word	0x00013b90
        /*0b0c*/ 	.word	0x0000007b
        /*0b10*/ 	.word	0x00000040
        /*0b14*/ 	.short	0x010a
        /*0b16*/ 	.byte	0xff
	.zero		1


	//   ....[158]....
        /*0b18*/ 	.word	0x00013be0
        /*0b1c*/ 	.word	0x0000007b
        /*0b20*/ 	.word	0x00000040
        /*0b24*/ 	.short	0x010a
        /*0b26*/ 	.byte	0xff
	.zero		1


	//----- nvinfo : EIATTR_NUM_MBARRIERS
	.align		4
.L_47:
        /*0b28*/ 	.byte	0x03, 0x38
        /*0b2a*/ 	.short	0x0019


	//----- nvinfo : EIATTR_EXIT_INSTR_OFFSETS
	.align		4
        /*0b2c*/ 	.byte	0x04, 0x1c
        /*0b2e*/ 	.short	(.L_49 - .L_48)


	//   ....[0]....
.L_48:
        /*0b30*/ 	.word	0x00009b60


	//   ....[1]....
        /*0b34*/ 	.word	0x00009e10


	//   ....[2]....
        /*0b38*/ 	.word	0x00009e60


	//   ....[3]....
        /*0b3c*/ 	.word	0x0000b6f0


	//   ....[4]....
        /*0b40*/ 	.word	0x0000d150


	//   ....[5]....
        /*0b44*/ 	.word	0x0000d180


	//   ....[6]....
        /*0b48*/ 	.word	0x00012ea0


	//   ....[7]....
        /*0b4c*/ 	.word	0x00012f20


	//   ....[8]....
        /*0b50*/ 	.word	0x00012f50


	//   ....[9]....
        /*0b54*/ 	.word	0x00012fc0


	//----- nvinfo : EIATTR_MAX_THREADS
	.align		4
.L_49:
        /*0b58*/ 	.byte	0x04, 0x05
        /*0b5a*/ 	.short	(.L_51 - .L_50)
.L_50:
        /*0b5c*/ 	.word	0x00000100
        /*0b60*/ 	.word	0x00000001
        /*0b64*/ 	.word	0x00000001


	//----- nvinfo : EIATTR_CRS_STACK_SIZE
	.align		4
.L_51:
        /*0b68*/ 	.byte	0x04, 0x1e
        /*0b6a*/ 	.short	(.L_53 - .L_52)
.L_52:
        /*0b6c*/ 	.word	0x00000000


	//----- nvinfo : EIATTR_CBANK_PARAM_SIZE
	.align		4
.L_53:
        /*0b70*/ 	.byte	0x03, 0x19
        /*0b72*/ 	.short	0x0900


	//----- nvinfo : EIATTR_PARAM_CBANK
	.align		4
        /*0b74*/ 	.byte	0x04, 0x0a
        /*0b76*/ 	.short	(.L_55 - .L_54)
	.align		4
.L_54:
        /*0b78*/ 	.word	index@(.nv.constant0._ZN7cutlass13device_kernelINS_4conv6kernel13ConvUniversalINS1_16ConvProblemShapeILNS1_8OperatorE0ELi3EEENS1_10collective14CollectiveConvINS1_47MainloopSm100TmaUmmaWarpSpecializedImplicitGemmILS5_0ELi4ELi3ELi1ELi2EN4cute5tupleIJNSA_1CILi2EEENSC_ILi1EEESE_EEEEENSB_IJNSC_ILi256EEENSC_ILi128EEENSB_IJNSC_ILi64EEEEEEEEENS_10tfloat32_tESM_NSA_8TiledMMAINSA_8MMA_AtomIJNSA_23SM100_MMA_TF32_2x1SM_SSISM_SM_fLi256ELi128ELNSA_4UMMA5MajorE0ELSR_0ELNSQ_7ScaleInE0ELSS_0EEEEEENSA_6LayoutINSB_IJSE_SE_SE_EEENSB_IJNSC_ILi0EEESX_SX_EEEEENSB_IJNSA_10UnderscoreES10_S10_EEEEENS7_6detail27Sm100ImplicitGemmTileTraitsINSA_25SM100_TMA_2SM_LOAD_IM2COLENSA_14ComposedLayoutINSA_7SwizzleILi3ELi4ELi3EEENSA_18smem_ptr_flag_bitsILi32EEENSV_INSB_IJNSC_ILi8EEENSC_ILi32EEEEEENSB_IJS1C_SE_EEEEEEEvEENS14_INSA_18SM100_TMA_2SM_LOADES1G_vEEEENS_8epilogue10collective18CollectiveEpilogueINS1L_23Sm100TmaWarpSpecializedILi4ELi2ELi16ELb1ELb0EEEJNSB_IJSI_SI_SK_EEENSB_IJNSV_ISI_SE_EENSV_INSC_ILi16EEESE_EEEEESM_NSB_IJNSB_IJllllEEESE_SX_EEESM_S1W_NS1L_6fusion15FusionCallbacksIS1P_NS1X_17LinearCombinationISM_fSM_fLNS_15FloatRoundStyleE2EEES1Q_S1U_JEEENSA_5SM1004TMEM4LOAD26SM100_TMEM_LOAD_32dp32b16xENSA_20SM90_TMA_LOAD_IM2COLENS16_INS17_ILi2ELi4ELi3EEES1A_NSV_INSB_IJS1B_S1S_EEENSB_IJS1S_SE_EEEEEEENSA_39AutoVectorizingCopyWithAssumedAlignmentILi128EEENSA_21SM90_TMA_STORE_IM2COLES2C_S2E_S2E_EEEvvEEEEvNT_6ParamsE)
        /*0b7c*/ 	.short	0x0380
        /*0b7e*/ 	.short	0x0900


	//----- nvinfo : EIATTR_SW_WAR
	.align		4
.L_55:
        /*0b80*/ 	.byte	0x04, 0x36
        /*0b82*/ 	.short	(.L_57 - .L_56)
.L_56:
        /*0b84*/ 	.word	0x00000008
.L_57:


//--------------------- .nv.callgraph             --------------------------
	.section	.nv.callgraph,"",@"SHT_CUDA_CALLGRAPH"
	.align	4
	.sectionentsize	8
	.align		4
        /*0000*/ 	.word	0x00000000
	.align		4
        /*0004*/ 	.word	0xffffffff
	.align		4
        /*0008*/ 	.word	index@(_ZN7cutlass13device_kernelINS_4conv6kernel13ConvUniversalINS1_16ConvProblemShapeILNS1_8OperatorE0ELi3EEENS1_10collective14CollectiveConvINS1_47MainloopSm100TmaUmmaWarpSpecializedImplicitGemmILS5_0ELi4ELi3ELi1ELi2EN4cute5tupleIJNSA_1CILi2EEENSC_ILi1EEESE_EEEEENSB_IJNSC_ILi256EEENSC_ILi128EEENSB_IJNSC_ILi64EEEEEEEEENS_10tfloat32_tESM_NSA_8TiledMMAINSA_8MMA_AtomIJNSA_23SM100_MMA_TF32_2x1SM_SSISM_SM_fLi256ELi128ELNSA_4UMMA5MajorE0ELSR_0ELNSQ_7ScaleInE0ELSS_0EEEEEENSA_6LayoutINSB_IJSE_SE_SE_EEENSB_IJNSC_ILi0EEESX_SX_EEEEENSB_IJNSA_10UnderscoreES10_S10_EEEEENS7_6detail27Sm100ImplicitGemmTileTraitsINSA_25SM100_TMA_2SM_LOAD_IM2COLENSA_14ComposedLayoutINSA_7SwizzleILi3ELi4ELi3EEENSA_18smem_ptr_flag_bitsILi32EEENSV_INSB_IJNSC_ILi8EEENSC_ILi32EEEEEENSB_IJS1C_SE_EEEEEEEvEENS14_INSA_18SM100_TMA_2SM_LOADES1G_vEEEENS_8epilogue10collective18CollectiveEpilogueINS1L_23Sm100TmaWarpSpecializedILi4ELi2ELi16ELb1ELb0EEEJNSB_IJSI_SI_SK_EEENSB_IJNSV_ISI_SE_EENSV_INSC_ILi16EEESE_EEEEESM_NSB_IJNSB_IJllllEEESE_SX_EEESM_S1W_NS1L_6fusion15FusionCallbacksIS1P_NS1X_17LinearCombinationISM_fSM_fLNS_15FloatRoundStyleE2EEES1Q_S1U_JEEENSA_5SM1004TMEM4LOAD26SM100_TMEM_LOAD_32dp32b16xENSA_20SM90_TMA_LOAD_IM2COLENS16_INS17_ILi2ELi4ELi3EEES1A_NSV_INSB_IJS1B_S1S_EEENSB_IJS1S_SE_EEEEEEENSA_39AutoVectorizingCopyWithAssumedAlignmentILi128EEENSA_21SM90_TMA_STORE_IM2COLES2C_S2E_S2E_EEEvvEEEEvNT_6ParamsE)
	.align		4
        /*000c*/ 	.word	index@(__assertfail)
	.align		4
        /*0010*/ 	.word	0x00000000
	.align		4
        /*0014*/ 	.word	0xfffffffe
	.align		4
        /*0018*/ 	.word	0x00000000
	.align		4
        /*001c*/ 	.word	0xfffffffd
	.align		4
        /*0020*/ 	.word	0x00000000
	.align		4
        /*0024*/ 	.word	0xfffffffc


//--------------------- .nv.constant4             --------------------------
	.section	.nv.constant4,"a",@progbits
	.align	8
	.align		8
.nv.constant4:
        /*0000*/ 	.dword	__assertfail
	.align		8
        /*0008*/ 	.dword	__unnamed_1
	.align		8
        /*0010*/ 	.dword	__unnamed_2
	.align		8
        /*0018*/ 	.dword	_ZN39_INTERNAL_a12d0f2f_4_k_cu_27289a9d_39044cuda3std3__45__cpo5beginE
	.align		8
        /*0020*/ 	.dword	_ZN39_INTERNAL_a12d0f2f_4_k_cu_27289a9d_39044cuda3std3__45__cpo3endE
	.align		8
        /*0028*/ 	.dword	_ZN39_INTERNAL_a12d0f2f_4_k_cu_27289a9d_39044cuda3std3__45__cpo6cbeginE
	.align		8
        /*0030*/ 	.dword	_ZN39_INTERNAL_a12d0f2f_4_k_cu_27289a9d_39044cuda3std3__45__cpo4cendE
	.align		8
        /*0038*/ 	.dword	_ZN39_INTERNAL_a12d0f2f_4_k_cu_27289a9d_39044cuda3std3__441_GLOBAL__N__a12d0f2f_4_k_cu_27289a9d_39046ignoreE
	.align		8
        /*0040*/ 	.dword	_ZN39_INTERNAL_a12d0f2f_4_k_cu_27289a9d_39044cuda3std3__419piecewise_constructE
	.align		8
        /*0048*/ 	.dword	_ZN39_INTERNAL_a12d0f2f_4_k_cu_27289a9d_39044cuda3std3__48in_placeE
	.align		8
        /*0050*/ 	.dword	_ZN39_INTERNAL_a12d0f2f_4_k_cu_27289a9d_39044cuda3std6ranges3__45__cpo4swapE
	.align		8
        /*0058*/ 	.dword	_ZN39_INTERNAL_a12d0f2f_4_k_cu_27289a9d_39044cuda3std6ranges3__45__cpo9iter_moveE
	.align		8
        /*0060*/ 	.dword	_ZN39_INTERNAL_a12d0f2f_4_k_cu_27289a9d_39044cute7productE
	.align		8
        /*0068*/ 	.dword	_ZN39_INTERNAL_a12d0f2f_4_k_cu_27289a9d_39044cute1_E
	.align		8
        /*0070*/ 	.dword	$str$27
	.align		8
        /*0078*/ 	.dword	$str$28
	.align		8
        /*0080*/ 	.dword	$str$29
	.align		8
        /*0088*/ 	.dword	$str$30


//--------------------- .text._ZN7cutlass13device_kernelINS_4conv6kernel13ConvUniversalINS1_16ConvProblemShapeILNS1_8OperatorE0ELi3EEENS1_10collective14CollectiveConvINS1_47MainloopSm100TmaUmmaWarpSpecializedImplicitGemmILS5_0ELi4ELi3ELi1ELi2EN4cute5tupleIJNSA_1CILi2EEENSC_ILi1EEESE_EEEEENSB_IJNSC_ILi256EEENSC_ILi128EEENSB_IJNSC_ILi64EEEEEEEEENS_10tfloat32_tESM_NSA_8TiledMMAINSA_8MMA_AtomIJNSA_23SM100_MMA_TF32_2x1SM_SSISM_SM_fLi256ELi128ELNSA_4UMMA5MajorE0ELSR_0ELNSQ_7ScaleInE0ELSS_0EEEEEENSA_6LayoutINSB_IJSE_SE_SE_EEENSB_IJNSC_ILi0EEESX_SX_EEEEENSB_IJNSA_10UnderscoreES10_S10_EEEEENS7_6detail27Sm100ImplicitGemmTileTraitsINSA_25SM100_TMA_2SM_LOAD_IM2COLENSA_14ComposedLayoutINSA_7SwizzleILi3ELi4ELi3EEENSA_18smem_ptr_flag_bitsILi32EEENSV_INSB_IJNSC_ILi8EEENSC_ILi32EEEEEENSB_IJS1C_SE_EEEEEEEvEENS14_INSA_18SM100_TMA_2SM_LOADES1G_vEEEENS_8epilogue10collective18CollectiveEpilogueINS1L_23Sm100TmaWarpSpecializedILi4ELi2ELi16ELb1ELb0EEEJNSB_IJSI_SI_SK_EEENSB_IJNSV_ISI_SE_EENSV_INSC_ILi16EEESE_EEEEESM_NSB_IJNSB_IJllllEEESE_SX_EEESM_S1W_NS1L_6fusion15FusionCallbacksIS1P_NS1X_17LinearCombinationISM_fSM_fLNS_15FloatRoundStyleE2EEES1Q_S1U_JEEENSA_5SM1004TMEM4LOAD26SM100_TMEM_LOAD_32dp32b16xENSA_20SM90_TMA_LOAD_IM2COLENS16_INS17_ILi2ELi4ELi3EEES1A_NSV_INSB_IJS1B_S1S_EEENSB_IJS1S_SE_EEEEEEENSA_39AutoVectorizingCopyWithAssumedAlignmentILi128EEENSA_21SM90_TMA_STORE_IM2COLES2C_S2E_S2E_EEEvvEEEEvNT_6ParamsE --------------------------
	.section	.text._ZN7cutlass13device_kernelINS_4conv6kernel13ConvUniversalINS1_16ConvProblemShapeILNS1_8OperatorE0ELi3EEENS1_10collective14CollectiveConvINS1_47MainloopSm100TmaUmmaWarpSpecializedImplicitGemmILS5_0ELi4ELi3ELi1ELi2EN4cute5tupleIJNSA_1CILi2EEENSC_ILi1EEESE_EEEEENSB_IJNSC_ILi256EEENSC_ILi128EEENSB_IJNSC_ILi64EEEEEEEEENS_10tfloat32_tESM_NSA_8TiledMMAINSA_8MMA_AtomIJNSA_23SM100_MMA_TF32_2x1SM_SSISM_SM_fLi256ELi128ELNSA_4UMMA5MajorE0ELSR_0ELNSQ_7ScaleInE0ELSS_0EEEEEENSA_6LayoutINSB_IJSE_SE_SE_EEENSB_IJNSC_ILi0EEESX_SX_EEEEENSB_IJNSA_10UnderscoreES10_S10_EEEEENS7_6detail27Sm100ImplicitGemmTileTraitsINSA_25SM100_TMA_2SM_LOAD_IM2COLENSA_14ComposedLayoutINSA_7SwizzleILi3ELi4ELi3EEENSA_18smem_ptr_flag_bitsILi32EEENSV_INSB_IJNSC_ILi8EEENSC_ILi32EEEEEENSB_IJS1C_SE_EEEEEEEvEENS14_INSA_18SM100_TMA_2SM_LOADES1G_vEEEENS_8epilogue10collective18CollectiveEpilogueINS1L_23Sm100TmaWarpSpecializedILi4ELi2ELi16ELb1ELb0EEEJNSB_IJSI_SI_SK_EEENSB_IJNSV_ISI_SE_EENSV_INSC_ILi16EEESE_EEEEESM_NSB_IJNSB_IJllllEEESE_SX_EEESM_S1W_NS1L_6fusion15FusionCallbacksIS1P_NS1X_17LinearCombinationISM_fSM_fLNS_15FloatRoundStyleE2EEES1Q_S1U_JEEENSA_5SM1004TMEM4LOAD26SM100_TMEM_LOAD_32dp32b16xENSA_20SM90_TMA_LOAD_IM2COLENS16_INS17_ILi2ELi4ELi3EEES1A_NSV_INSB_IJS1B_S1S_EEENSB_IJS1S_SE_EEEEEEENSA_39AutoVectorizingCopyWithAssumedAlignmentILi128EEENSA_21SM90_TMA_STORE_IM2COLES2C_S2E_S2E_EEEvvEEEEvNT_6ParamsE,"ax",@progbits
	.align	128
.text._ZN7cutlass13device_kernelINS_4conv6kernel13ConvUniversalINS1_16ConvProblemShapeILNS1_8OperatorE0ELi3EEENS1_10collective14CollectiveConvINS1_47MainloopSm100TmaUmmaWarpSpecializedImplicitGemmILS5_0ELi4ELi3ELi1ELi2EN4cute5tupleIJNSA_1CILi2EEENSC_ILi1EEESE_EEEEENSB_IJNSC_ILi256EEENSC_ILi128EEENSB_IJNSC_ILi64EEEEEEEEENS_10tfloat32_tESM_NSA_8TiledMMAINSA_8MMA_AtomIJNSA_23SM100_MMA_TF32_2x1SM_SSISM_SM_fLi256ELi128ELNSA_4UMMA5MajorE0ELSR_0ELNSQ_7ScaleInE0ELSS_0EEEEEENSA_6LayoutINSB_IJSE_SE_SE_EEENSB_IJNSC_ILi0EEESX_SX_EEEEENSB_IJNSA_10UnderscoreES10_S10_EEEEENS7_6detail27Sm100ImplicitGemmTileTraitsINSA_25SM100_TMA_2SM_LOAD_IM2COLENSA_14ComposedLayoutINSA_7SwizzleILi3ELi4ELi3EEENSA_18smem_ptr_flag_bitsILi32EEENSV_INSB_IJNSC_ILi8EEENSC_ILi32EEEEEENSB_IJS1C_SE_EEEEEEEvEENS14_INSA_18SM100_TMA_2SM_LOADES1G_vEEEENS_8epilogue10collective18CollectiveEpilogueINS1L_23Sm100TmaWarpSpecializedILi4ELi2ELi16ELb1ELb0EEEJNSB_IJSI_SI_SK_EEENSB_IJNSV_ISI_SE_EENSV_INSC_ILi16EEESE_EEEEESM_NSB_IJNSB_IJllllEEESE_SX_EEESM_S1W_NS1L_6fusion15FusionCallbacksIS1P_NS1X_17LinearCombinationISM_fSM_fLNS_15FloatRoundStyleE2EEES1Q_S1U_JEEENSA_5SM1004TMEM4LOAD26SM100_TMEM_LOAD_32dp32b16xENSA_20SM90_TMA_LOAD_IM2COLENS16_INS17_ILi2ELi4ELi3EEES1A_NSV_INSB_IJS1B_S1S_EEENSB_IJS1S_SE_EEEEEEENSA_39AutoVectorizingCopyWithAssumedAlignmentILi128EEENSA_21SM90_TMA_STORE_IM2COLES2C_S2E_S2E_EEEvvEEEEvNT_6ParamsE:
        .type           _ZN7cutlass13device_kernelINS_4conv6kernel13ConvUniversalINS1_16ConvProblemShapeILNS1_8OperatorE0ELi3EEENS1_10collective14CollectiveConvINS1_47MainloopSm100TmaUmmaWarpSpecializedImplicitGemmILS5_0ELi4ELi3ELi1ELi2EN4cute5tupleIJNSA_1CILi2EEENSC_ILi1EEESE_EEEEENSB_IJNSC_ILi256EEENSC_ILi128EEENSB_IJNSC_ILi64EEEEEEEEENS_10tfloat32_tESM_NSA_8TiledMMAINSA_8MMA_AtomIJNSA_23SM100_MMA_TF32_2x1SM_SSISM_SM_fLi256ELi128ELNSA_4UMMA5MajorE0ELSR_0ELNSQ_7ScaleInE0ELSS_0EEEEEENSA_6LayoutINSB_IJSE_SE_SE_EEENSB_IJNSC_ILi0EEESX_SX_EEEEENSB_IJNSA_10UnderscoreES10_S10_EEEEENS7_6detail27Sm100ImplicitGemmTileTraitsINSA_25SM100_TMA_2SM_LOAD_IM2COLENSA_14ComposedLayoutINSA_7SwizzleILi3ELi4ELi3EEENSA_18smem_ptr_flag_bitsILi32EEENSV_INSB_IJNSC_ILi8EEENSC_ILi32EEEEEENSB_IJS1C_SE_EEEEEEEvEENS14_INSA_18SM100_TMA_2SM_LOADES1G_vEEEENS_8epilogue10collective18CollectiveEpilogueINS1L_23Sm100TmaWarpSpecializedILi4ELi2ELi16ELb1ELb0EEEJNSB_IJSI_SI_SK_EEENSB_IJNSV_ISI_SE_EENSV_INSC_ILi16EEESE_EEEEESM_NSB_IJNSB_IJllllEEESE_SX_EEESM_S1W_NS1L_6fusion15FusionCallbacksIS1P_NS1X_17LinearCombinationISM_fSM_fLNS_15FloatRoundStyleE2EEES1Q_S1U_JEEENSA_5SM1004TMEM4LOAD26SM100_TMEM_LOAD_32dp32b16xENSA_20SM90_TMA_LOAD_IM2COLENS16_INS17_ILi2ELi4ELi3EEES1A_NSV_INSB_IJS1B_S1S_EEENSB_IJS1S_SE_EEEEEEENSA_39AutoVectorizingCopyWithAssumedAlignmentILi128EEENSA_21SM90_TMA_STORE_IM2COLES2C_S2E_S2E_EEEvvEEEEvNT_6ParamsE,@function
        .size           _ZN7cutlass13device_kernelINS_4conv6kernel13ConvUniversalINS1_16ConvProblemShapeILNS1_8OperatorE0ELi3EEENS1_10collective14CollectiveConvINS1_47MainloopSm100TmaUmmaWarpSpecializedImplicitGemmILS5_0ELi4ELi3ELi1ELi2EN4cute5tupleIJNSA_1CILi2EEENSC_ILi1EEESE_EEEEENSB_IJNSC_ILi256EEENSC_ILi128EEENSB_IJNSC_ILi64EEEEEEEEENS_10tfloat32_tESM_NSA_8TiledMMAINSA_8MMA_AtomIJNSA_23SM100_MMA_TF32_2x1SM_SSISM_SM_fLi256ELi128ELNSA_4UMMA5MajorE0ELSR_0ELNSQ_7ScaleInE0ELSS_0EEEEEENSA_6LayoutINSB_IJSE_SE_SE_EEENSB_IJNSC_ILi0EEESX_SX_EEEEENSB_IJNSA_10UnderscoreES10_S10_EEEEENS7_6detail27Sm100ImplicitGemmTileTraitsINSA_25SM100_TMA_2SM_LOAD_IM2COLENSA_14ComposedLayoutINSA_7SwizzleILi3ELi4ELi3EEENSA_18smem_ptr_flag_bitsILi32EEENSV_INSB_IJNSC_ILi8EEENSC_ILi32EEEEEENSB_IJS1C_SE_EEEEEEEvEENS14_INSA_18SM100_TMA_2SM_LOADES1G_vEEEENS_8epilogue10collective18CollectiveEpilogueINS1L_23Sm100TmaWarpSpecializedILi4ELi2ELi16ELb1ELb0EEEJNSB_IJSI_SI_SK_EEENSB_IJNSV_ISI_SE_EENSV_INSC_ILi16EEESE_EEEEESM_NSB_IJNSB_IJllllEEESE_SX_EEESM_S1W_NS1L_6fusion15FusionCallbacksIS1P_NS1X_17LinearCombinationISM_fSM_fLNS_15FloatRoundStyleE2EEES1Q_S1U_JEEENSA_5SM1004TMEM4LOAD26SM100_TMEM_LOAD_32dp32b16xENSA_20SM90_TMA_LOAD_IM2COLENS16_INS17_ILi2ELi4ELi3EEES1A_NSV_INSB_IJS1B_S1S_EEENSB_IJS1S_SE_EEEEEEENSA_39AutoVectorizingCopyWithAssumedAlignmentILi128EEENSA_21SM90_TMA_STORE_IM2COLES2C_S2E_S2E_EEEvvEEEEvNT_6ParamsE,(.L_x_204 - _ZN7cutlass13device_kernelINS_4conv6kernel13ConvUniversalINS1_16ConvProblemShapeILNS1_8OperatorE0ELi3EEENS1_10collective14CollectiveConvINS1_47MainloopSm100TmaUmmaWarpSpecializedImplicitGemmILS5_0ELi4ELi3ELi1ELi2EN4cute5tupleIJNSA_1CILi2EEENSC_ILi1EEESE_EEEEENSB_IJNSC_ILi256EEENSC_ILi128EEENSB_IJNSC_ILi64EEEEEEEEENS_10tfloat32_tESM_NSA_8TiledMMAINSA_8MMA_AtomIJNSA_23SM100_MMA_TF32_2x1SM_SSISM_SM_fLi256ELi128ELNSA_4UMMA5MajorE0ELSR_0ELNSQ_7ScaleInE0ELSS_0EEEEEENSA_6LayoutINSB_IJSE_SE_SE_EEENSB_IJNSC_ILi0EEESX_SX_EEEEENSB_IJNSA_10UnderscoreES10_S10_EEEEENS7_6detail27Sm100ImplicitGemmTileTraitsINSA_25SM100_TMA_2SM_LOAD_IM2COLENSA_14ComposedLayoutINSA_7SwizzleILi3ELi4ELi3EEENSA_18smem_ptr_flag_bitsILi32EEENSV_INSB_IJNSC_ILi8EEENSC_ILi32EEEEEENSB_IJS1C_SE_EEEEEEEvEENS14_INSA_18SM100_TMA_2SM_LOADES1G_vEEEENS_8epilogue10collective18CollectiveEpilogueINS1L_23Sm100TmaWarpSpecializedILi4ELi2ELi16ELb1ELb0EEEJNSB_IJSI_SI_SK_EEENSB_IJNSV_ISI_SE_EENSV_INSC_ILi16EEESE_EEEEESM_NSB_IJNSB_IJllllEEESE_SX_EEESM_S1W_NS1L_6fusion15FusionCallbacksIS1P_NS1X_17LinearCombinationISM_fSM_fLNS_15FloatRoundStyleE2EEES1Q_S1U_JEEENSA_5SM1004TMEM4LOAD26SM100_TMEM_LOAD_32dp32b16xENSA_20SM90_TMA_LOAD_IM2COLENS16_INS17_ILi2ELi4ELi3EEES1A_NSV_INSB_IJS1B_S1S_EEENSB_IJS1S_SE_EEEEEEENSA_39AutoVectorizingCopyWithAssumedAlignmentILi128EEENSA_21SM90_TMA_STORE_IM2COLES2C_S2E_S2E_EEEvvEEEEvNT_6ParamsE)
        .other          _ZN7cutlass13device_kernelINS_4conv6kernel13ConvUniversalINS1_16ConvProblemShapeILNS1_8OperatorE0ELi3EEENS1_10collective14CollectiveConvINS1_47MainloopSm100TmaUmmaWarpSpecializedImplicitGemmILS5_0ELi4ELi3ELi1ELi2EN4cute5tupleIJNSA_1CILi2EEENSC_ILi1EEESE_EEEEENSB_IJNSC_ILi256EEENSC_ILi128EEENSB_IJNSC_ILi64EEEEEEEEENS_10tfloat32_tESM_NSA_8TiledMMAINSA_8MMA_AtomIJNSA_23SM100_MMA_TF32_2x1SM_SSISM_SM_fLi256ELi128ELNSA_4UMMA5MajorE0ELSR_0ELNSQ_7ScaleInE0ELSS_0EEEEEENSA_6LayoutINSB_IJSE_SE_SE_EEENSB_IJNSC_ILi0EEESX_SX_EEEEENSB_IJNSA_10UnderscoreES10_S10_EEEEENS7_6detail27Sm100ImplicitGemmTileTraitsINSA_25SM100_TMA_2SM_LOAD_IM2COLENSA_14ComposedLayoutINSA_7SwizzleILi3ELi4ELi3EEENSA_18smem_ptr_flag_bitsILi32EEENSV_INSB_IJNSC_ILi8EEENSC_ILi32EEEEEENSB_IJS1C_SE_EEEEEEEvEENS14_INSA_18SM100_TMA_2SM_LOADES1G_vEEEENS_8epilogue10collective18CollectiveEpilogueINS1L_23Sm100TmaWarpSpecializedILi4ELi2ELi16ELb1ELb0EEEJNSB_IJSI_SI_SK_EEENSB_IJNSV_ISI_SE_EENSV_INSC_ILi16EEESE_EEEEESM_NSB_IJNSB_IJllllEEESE_SX_EEESM_S1W_NS1L_6fusion15FusionCallbacksIS1P_NS1X_17LinearCombinationISM_fSM_fLNS_15FloatRoundStyleE2EEES1Q_S1U_JEEENSA_5SM1004TMEM4LOAD26SM100_TMEM_LOAD_32dp32b16xENSA_20SM90_TMA_LOAD_IM2COLENS16_INS17_ILi2ELi4ELi3EEES1A_NSV_INSB_IJS1B_S1S_EEENSB_IJS1S_SE_EEEEEEENSA_39AutoVectorizingCopyWithAssumedAlignmentILi128EEENSA_21SM90_TMA_STORE_IM2COLES2C_S2E_S2E_EEEvvEEEEvNT_6ParamsE,@"STO_CUDA_ENTRY STV_DEFAULT"
_ZN7cutlass13device_kernelINS_4conv6kernel13ConvUniversalINS1_16ConvProblemShapeILNS1_8OperatorE0ELi3EEENS1_10collective14CollectiveConvINS1_47MainloopSm100TmaUmmaWarpSpecializedImplicitGemmILS5_0ELi4ELi3ELi1ELi2EN4cute5tupleIJNSA_1CILi2EEENSC_ILi1EEESE_EEEEENSB_IJNSC_ILi256EEENSC_ILi128EEENSB_IJNSC_ILi64EEEEEEEEENS_10tfloat32_tESM_NSA_8TiledMMAINSA_8MMA_AtomIJNSA_23SM100_MMA_TF32_2x1SM_SSISM_SM_fLi256ELi128ELNSA_4UMMA5MajorE0ELSR_0ELNSQ_7ScaleInE0ELSS_0EEEEEENSA_6LayoutINSB_IJSE_SE_SE_EEENSB_IJNSC_ILi0EEESX_SX_EEEEENSB_IJNSA_10UnderscoreES10_S10_EEEEENS7_6detail27Sm100ImplicitGemmTileTraitsINSA_25SM100_TMA_2SM_LOAD_IM2COLENSA_14ComposedLayoutINSA_7SwizzleILi3ELi4ELi3EEENSA_18smem_ptr_flag_bitsILi32EEENSV_INSB_IJNSC_ILi8EEENSC_ILi32EEEEEENSB_IJS1C_SE_EEEEEEEvEENS14_INSA_18SM100_TMA_2SM_LOADES1G_vEEEENS_8epilogue10collective18CollectiveEpilogueINS1L_23Sm100TmaWarpSpecializedILi4ELi2ELi16ELb1ELb0EEEJNSB_IJSI_SI_SK_EEENSB_IJNSV_ISI_SE_EENSV_INSC_ILi16EEESE_EEEEESM_NSB_IJNSB_IJllllEEESE_SX_EEESM_S1W_NS1L_6fusion15FusionCallbacksIS1P_NS1X_17LinearCombinationISM_fSM_fLNS_15FloatRoundStyleE2EEES1Q_S1U_JEEENSA_5SM1004TMEM4LOAD26SM100_TMEM_LOAD_32dp32b16xENSA_20SM90_TMA_LOAD_IM2COLENS16_INS17_ILi2ELi4ELi3EEES1A_NSV_INSB_IJS1B_S1S_EEENSB_IJS1S_SE_EEEEEEENSA_39AutoVectorizingCopyWithAssumedAlignmentILi128EEENSA_21SM90_TMA_STORE_IM2COLES2C_S2E_S2E_EEEvvEEEEvNT_6ParamsE:
[----:B------:R-:W1:Y:S08]  /*0000*/  LDC R1, c[0x0][0x37c] ;  /* 0x0000df00ff017b82 */ /* 0x000e700000000800 */
[----:B------:R-:W2:Y:S01]  /*0010*/  LDC.64 R2, c[0x0][0x990] ;  /* 0x00026400ff027b82 */ /* 0x000ea20000000a00 */
[----:B------:R-:W3:Y:S01]  /*0020*/  S2R R100, SR_TID.X ;  /* 0x0000000000647919 */ /* 0x000ee20000002100 */
[----:B------:R-:W-:Y:S01]  /*0030*/  ELECT P2, URZ, PT ;  /* 0x0000000000ff782f */ /* 0x000fe20003840000 */
[----:B-1----:R-:W-:Y:S01]  /*0040*/  VIADD R1, R1, 0xfffffff8 ;  /* 0xfffffff801017836 */ /* 0x002fe20000000000 */
[----:B------:R-:W-:Y:S01]  /*0050*/  PRMT R87, RZ, 0x7610, R87 ;  /* 0x00007610ff577816 */ /* 0x000fe20000000057 */
[----:B------:R-:W1:Y:S03]  /*0060*/  S2R R85, SR_CgaCtaId ;  /* 0x0000000000557919 */ /* 0x000e660000008800 */
[----:B------:R-:W4:Y:S01]  /*0070*/  LDC.64 R88, c[0x0][0x358] ;  /* 0x0000d600ff587b82 */ /* 0x000f220000000a00 */
[----:B--2---:R-:W-:-:S04]  /*0080*/  ISETP.NE.U32.AND P0, PT, R2, RZ, PT ;  /* 0x000000ff0200720c */ /* 0x004fc80003f05070 */
[----:B------:R-:W-:Y:S02]  /*0090*/  ISETP.NE.AND.EX P0, PT, R3, RZ, PT, P0 ;  /* 0x000000ff0300720c */ /* 0x000fe40003f05300 */
[----:B---3--:R-:W-:Y:S02]  /*00a0*/  SHF.R.U32.HI R102, RZ, 0x5, R100 ;  /* 0x00000005ff667819 */ /* 0x008fe40000011664 */
[----:B-1----:R-:W-:-:S03]  /*00b0*/  LOP3.LUT R11, R85, 0x1, RZ, 0xc0, !PT ;  /* 0x00000001550b7812 */ /* 0x002fc600078ec0ff */
[----:B------:R1:W2:Y:S01]  /*00c0*/  SHFL.IDX PT, R0, R102, RZ, 0x1f ;  /* 0x00001fff66007589 */ /* 0x0002a200000e0000 */
[----:B------:R-:W-:-:S05]  /*00d0*/  LOP3.LUT R10, R85, 0x1, RZ, 0x3c, !PT ;  /* 0x00000001550a7812 */ /* 0x000fca00078e3cff */
[----:B------:R-:W-:Y:S05]  /*00e0*/  @P0 BRA `(.L_x_0) ;  /* 0x0000000000300947 */ /* 0x000fea0003800000 */
[----:B------:R-:W3:Y:S02]  /*00f0*/  LDC.64 R4, c[0x0][0x988] ;  /* 0x00026200ff047b82 */ /* 0x000ee40000000a00 */
[----:B---3--:R-:W-:-:S04]  /*0100*/  ISETP.NE.U32.AND P0, PT, R4, RZ, PT ;  /* 0x000000ff0400720c */ /* 0x008fc80003f05070 */
[----:B------:R-:W-:-:S13]  /*0110*/  ISETP.NE.AND.EX P0, PT, R5, RZ, PT, P0 ;  /* 0x000000ff0500720c */ /* 0x000fda0003f05300 */
[----:B------:R-:W-:Y:S05]  /*0120*/  @!P0 BRA `(.L_x_1) ;  /* 0x0000000000188947 */ /* 0x000fea0003800000 */
[----:B------:R-:W3:Y:S01]  /*0130*/  LDC.64 R4, c[0x0][0x988] ;  /* 0x00026200ff047b82 */ /* 0x000ee20000000a00 */
[----:B----4-:R-:W-:Y:S02]  /*0140*/  R2UR UR4, R88 ;  /* 0x00000000580472ca */ /* 0x010fe400000e0000 */
[----:B------:R-:W-:-:S13]  /*0150*/  R2UR UR5, R89 ;  /* 0x00000000590572ca */ /* 0x000fda00000e0000 */
[----:B---3--:R3:W5:Y:S01]  /*0160*/  LDG.E R35, desc[UR4][R4.64] ;  /* 0x0000000404237981 */ /* 0x008762000c1e1900 */
[----:B------:R-:W-:Y:S01]  /*0170*/  IMAD.MOV.U32 R87, RZ, RZ, 0x1 ;  /* 0x00000001ff577424 */ /* 0x000fe200078e00ff */
[----:B------:R-:W-:Y:S05]  /*0180*/  BRA `(.L_x_0) ;  /* 0x0000000000087947 */ /* 0x000fea0003800000 */
.L_x_1:
[----:B------:R-:W3:Y:S01]  /*0190*/  LDC R35, c[0x0][0x980] ;  /* 0x00026000ff237b82 */ /* 0x000ee20000000800 */
[----:B------:R-:W-:-:S03]  /*01a0*/  HFMA2 R87, -RZ, RZ, 0, 5.9604644775390625e-08 ;  /* 0x00000001ff577431 */ /* 0x000fc600000001ff */
.L_x_0:
[----:B---3--:R-:W3:Y:S02]  /*01b0*/  LDC.64 R4, c[0x0][0x9b0] ;  /* 0x00026c00ff047b82 */ /* 0x008ee40000000a00 */
[----:B---3--:R-:W-:-:S04]  /*01c0*/  ISETP.NE.U32.AND P0, PT, R4, RZ, PT ;  /* 0x000000ff0400720c */ /* 0x008fc80003f05070 */
[----:B------:R-:W-:-:S13]  /*01d0*/  ISETP.NE.AND.EX P0, PT, R5, RZ, PT, P0 ;  /* 0x000000ff0500720c */ /* 0x000fda0003f05300 */
        /* <DEDUP_REMOVED lines=9> */
[----:B------:R-:W-:Y:S05]  /*0270*/  BRA `(.L_x_2) ;  /* 0x0000000000047947 */ /* 0x000fea0003800000 */
.L_x_3:
[----:B------:R-:W3:Y:S02]  /*0280*/  LDC R33, c[0x0][0x9a0] ;  /* 0x00026800ff217b82 */ /* 0x000ee40000000800 */
.L_x_2:
[----:B---3--:R-:W3:Y:S01]  /*0290*/  LDC.64 R4, c[0x0][0x988] ;  /* 0x00026200ff047b82 */ /* 0x008ee20000000a00 */
[----:B--2---:R-:W-:Y:S01]  /*02a0*/  ISETP.NE.OR P0, PT, R0, 0x1, !P2 ;  /* 0x000000010000780c */ /* 0x004fe20005705670 */
[----:B------:R-:W-:Y:S01]  /*02b0*/  BSSY.RECONVERGENT B0, `(.L_x_4) ;  /* 0x0000016000007945 */ /* 0x000fe20003800200 */
[----:B------:R-:W-:Y:S02]  /*02c0*/  ISETP.EQ.U32.AND P1, PT, R2, RZ, PT ;  /* 0x000000ff0200720c */ /* 0x000fe40003f22070 */
[----:B------:R-:W-:Y:S02]  /*02d0*/  PLOP3.LUT P6, PT, PT, PT, PT, 0x80, 0x8 ;  /* 0x000000000008781c */ /* 0x000fe40003fcf070 */
[----:B------:R-:W-:Y:S02]  /*02e0*/  ISETP.NE.OR P4, PT, R0, 0x3, !P2 ;  /* 0x000000030000780c */ /* 0x000fe40005785670 */
[----:B------:R-:W-:Y:S02]  /*02f0*/  P2R R12, PR, RZ, 0x40 ;  /* 0x00000040ff0c7803 */ /* 0x000fe40000000000 */
[----:B---3--:R-:W-:-:S04]  /*0300*/  ISETP.NE.U32.AND P3, PT, R4, RZ, PT ;  /* 0x000000ff0400720c */ /* 0x008fc80003f65070 */
[----:B------:R-:W-:-:S04]  /*0310*/  ISETP.NE.AND.EX P3, PT, R5, RZ, PT, P3 ;  /* 0x000000ff0500720c */ /* 0x000fc80003f65330 */
[----:B------:R-:W-:-:S04]  /*0320*/  ISETP.EQ.OR.EX P5, PT, R3, RZ, !P3, P1 ;  /* 0x000000ff0300720c */ /* 0x000fc80005fa2710 */
[----:B------:R-:W-:Y:S01]  /*0330*/  P2R R103, PR, RZ, 0x20 ;  /* 0x00000020ff677803 */ /* 0x000fe20000000000 */
[----:B------:R-:W-:Y:S08]  /*0340*/  @P0 BRA `(.L_x_5) ;  /* 0x0000000000300947 */ /* 0x000ff00003800000 */
[----:B------:R-:W2:Y:S02]  /*0350*/  LDC.64 R8, c[0x0][0x348] ;  /* 0x0000d200ff087b82 */ /* 0x000ea40000000a00 */
[C---:B--2---:R-:W-:Y:S02]  /*0360*/  IADD3 R7, P1, PT, R8.reuse, 0x80, RZ ;  /* 0x0000008008077810 */ /* 0x044fe40007f3e0ff */
[----:B------:R-:W-:Y:S02]  /*0370*/  IADD3 R5, P0, PT, R8, 0x200, RZ ;  /* 0x0000020008057810 */ /* 0x000fe40007f1e0ff */
[----:B------:R-:W-:Y:S01]  /*0380*/  R2UR UR6, R7 ;  /* 0x00000000070672ca */ /* 0x000fe200000e0000 */
[--C-:B------:R-:W-:Y:S01]  /*0390*/  IMAD.X R6, RZ, RZ, R9.reuse, P1 ;  /* 0x000000ffff067224 */ /* 0x100fe200008e0609 */
[----:B------:R-:W-:Y:S01]  /*03a0*/  R2UR UR4, R5 ;  /* 0x00000000050472ca */ /* 0x000fe200000e0000 */
[----:B------:R-:W-:-:S03]  /*03b0*/  IMAD.X R4, RZ, RZ, R9, P0 ;  /* 0x000000ffff047224 */ /* 0x000fc600000e0609 */
[----:B------:R-:W-:Y:S02]  /*03c0*/  R2UR UR7, R6 ;  /* 0x00000000060772ca */ /* 0x000fe400000e0000 */
[----:B------:R-:W-:-:S11]  /*03d0*/  R2UR UR5, R4 ;  /* 0x00000000040572ca */ /* 0x000fd600000e0000 */
[----:B------:R2:W-:Y:S02]  /*03e0*/  UTMACCTL.PF [UR6] ;  /* 0x00000000060079b9 */ /* 0x0005e40008040000 */
[----:B------:R2:W-:Y:S02]  /*03f0*/  UTMACCTL.PF [UR4] ;  /* 0x00000000040079b9 */ /* 0x0005e40008040000 */
[----:B--2---:R-:W-:Y:S01]  /*0400*/  NOP ;  /* 0x0000000000007918 */ /* 0x004fe20000000000 */
.L_x_5:
[----:B------:R-:W-:Y:S05]  /*0410*/  BSYNC.RECONVERGENT B0 ;  /* 0x0000000000007941 */ /* 0x000fea0003800200 */
.L_x_4:
[----:B------:R-:W-:Y:S04]  /*0420*/  BSSY.RECONVERGENT B0, `(.L_x_6) ;  /* 0x000000e000007945 */ /* 0x000fe80003800200 */
[----:B------:R-:W-:Y:S05]  /*0430*/  @P4 BRA `(.L_x_7) ;  /* 0x0000000000304947 */ /* 0x000fea0003800000 */
        /* <DEDUP_REMOVED lines=12> */
.L_x_7:
[----:B------:R-:W-:Y:S05]  /*0500*/  BSYNC.RECONVERGENT B0 ;  /* 0x0000000000007941 */ /* 0x000fea0003800200 */
.L_x_6:
[----:B------:R-:W-:Y:S05]  /*0510*/  @!P5 BRA `(.L_x_8) ;  /* 0x000000000020d947 */ /* 0x000fea0003800000 */
[----:B------:R-:W-:Y:S02]  /*0520*/  ISETP.NE.U32.AND P1, PT, R2, RZ, PT ;  /* 0x000000ff0200720c */ /* 0x000fe40003f25070 */
[----:B-----5:R-:W-:Y:S02]  /*0530*/  FSETP.NEU.AND P0, PT, R35, RZ, PT ;  /* 0x000000ff2300720b */ /* 0x020fe40003f0d000 */
[----:B------:R-:W-:Y:S02]  /*0540*/  ISETP.NE.AND.EX P1, PT, R3, RZ, PT, P1 ;  /* 0x000000ff0300720c */ /* 0x000fe40003f25310 */
[----:B------:R-:W-:-:S11]  /*0550*/  SEL R2, RZ, 0xffffffff, P3 ;  /* 0xffffffffff027807 */ /* 0x000fd60001800000 */
[----:B------:R-:W-:-:S04]  /*0560*/  @!P1 SEL R2, RZ, 0xffffffff, P0 ;  /* 0xffffffffff029807 */ /* 0x000fc80000000000 */
[----:B------:R-:W-:-:S04]  /*0570*/  LOP3.LUT R2, R2, 0x1, RZ, 0xc0, !PT ;  /* 0x0000000102027812 */ /* 0x000fc800078ec0ff */
[----:B------:R-:W-:-:S04]  /*0580*/  ISETP.NE.U32.AND P0, PT, R2, 0x1, PT ;  /* 0x000000010200780c */ /* 0x000fc80003f05070 */
[----:B------:R-:W-:-:S09]  /*0590*/  P2R R12, PR, RZ, 0x1 ;  /* 0x00000001ff0c7803 */ /* 0x000fd20000000000 */
.L_x_8:
[----:B------:R-:W2:Y:S01]  /*05a0*/  SHFL.IDX PT, R2, R102, RZ, 0x1f ;  /* 0x00001fff66027589 */ /* 0x000ea200000e0000 */
[----:B------:R-:W-:-:S04]  /*05b0*/  ISETP.NE.AND P1, PT, R0, 0x2, PT ;  /* 0x000000020000780c */ /* 0x000fc80003f25270 */
[----:B------:R-:W-:Y:S02]  /*05c0*/  SEL R17, RZ, 0x1, P1 ;  /* 0x00000001ff117807 */ /* 0x000fe40000800000 */
[----:B--2---:R-:W-:-:S13]  /*05d0*/  ISETP.NE.AND P0, PT, R2, RZ, PT ;  /* 0x000000ff0200720c */ /* 0x004fda0003f05270 */
[----:B------:R-:W-:Y:S05]  /*05e0*/  @P0 BRA `(.L_x_9) ;  /* 0x0000000000480947 */ /* 0x000fea0003800000 */
[----:B------:R-:W-:Y:S01]  /*05f0*/  ELECT P0, URZ, PT ;  /* 0x0000000000ff782f */ /* 0x000fe20003800000 */
[----:B------:R-:W-:Y:S02]  /*0600*/  UMOV UR4, 0x1 ;  /* 0x0000000100047882 */ /* 0x000fe40000000000 */
[----:B------:R-:W-:-:S04]  /*0610*/  UIADD3 UR6, UPT, UPT, -UR4, 0x100000, URZ ;  /* 0x0010000004067890 */ /* 0x000fc8000fffe1ff */
[----:B------:R-:W-:Y:S02]  /*0620*/  USHF.L.U32 UR7, UR6, 0xb, URZ ;  /* 0x0000000b06077899 */ /* 0x000fe400080006ff */
[----:B------:R-:W-:-:S04]  /*0630*/  USHF.L.U32 UR6, UR6, 0x1, URZ ;  /* 0x0000000106067899 */ /* 0x000fc800080006ff */
[----:B------:R-:W-:-:S04]  /*0640*/  @P0 MOV R2, 0x400 ;  /* 0x0000040000020802 */ /* 0x000fc80000000f00 */
[----:B------:R-:W-:-:S04]  /*0650*/  @P0 LEA R2, R85, R2, 0x18 ;  /* 0x0000000255020211 */ /* 0x000fc800078ec0ff */
[----:B------:R-:W-:Y:S01]  /*0660*/  @P0 R2UR UR5, R2 ;  /* 0x00000000020502ca */ /* 0x000fe200000e0000 */
[----:B------:R-:W2:-:S12]  /*0670*/  FENCE.VIEW.ASYNC.S ;  /* 0x00000000000073c6 */ /* 0x000e980000000000 */
[----:B--2---:R2:W3:Y:S01]  /*0680*/  SYNCS.EXCH.64 URZ, [UR5], UR6 ;  /* 0x0000000605ff75b2 */ /* 0x0044e20008000100 */
[----:B------:R2:W1:Y:S01]  /*0690*/  SYNCS.EXCH.64 URZ, [UR5+0x20], UR6 ;  /* 0x0000200605ff75b2 */ /* 0x0004620008000100 */
[----:B------:R2:W1:Y:S01]  /*06a0*/  SYNCS.EXCH.64 URZ, [UR5+0x8], UR6 ;  /* 0x0000080605ff75b2 */ /* 0x0004620008000100 */
[----:B------:R2:W1:Y:S01]  /*06b0*/  SYNCS.EXCH.64 URZ, [UR5+0x28], UR6 ;  /* 0x0000280605ff75b2 */ /* 0x0004620008000100 */
[----:B------:R2:W1:Y:S01]  /*06c0*/  SYNCS.EXCH.64 URZ, [UR5+0x10], UR6 ;  /* 0x0000100605ff75b2 */ /* 0x0004620008000100 */
[----:B------:R2:W1:Y:S01]  /*06d0*/  SYNCS.EXCH.64 URZ, [UR5+0x30], UR6 ;  /* 0x0000300605ff75b2 */ /* 0x0004620008000100 */
[----:B------:R2:W1:Y:S01]  /*06e0*/  SYNCS.EXCH.64 URZ, [UR5+0x18], UR6 ;  /* 0x0000180605ff75b2 */ /* 0x0004620008000100 */
[----:B------:R2:W1:Y:S01]  /*06f0*/  SYNCS.EXCH.64 URZ, [UR5+0x38], UR6 ;  /* 0x0000380605ff75b2 */ /* 0x0004620008000100 */
[----:B------:R-:W-:Y:S01]  /*0700*/  NOP ;  /* 0x0000000000007918 */ /* 0x000fe20000000000 */
.L_x_9:
[----:B------:R-:W4:Y:S01]  /*0710*/  SHFL.IDX PT, R2, R102, RZ, 0x1f ;  /* 0x00001fff66027589 */ /* 0x000f2200000e0000 */
[----:B------:R-:W-:Y:S01]  /*0720*/  NOP ;  /* 0x0000000000007918 */ /* 0x000fe20000000000 */
[----:B----4-:R-:W-:-:S13]  /*0730*/  ISETP.NE.AND P0, PT, R2, 0x1, PT ;  /* 0x000000010200780c */ /* 0x010fda0003f05270 */
[----:B------:R-:W-:Y:S05]  /*0740*/  @P0 BRA `(.L_x_10) ;  /* 0x0000000000580947 */ /* 0x000fea0003800000 */
[----:B------:R-:W-:Y:S01]  /*0750*/  ELECT P0, URZ, PT ;  /* 0x0000000000ff782f */ /* 0x000fe20003800000 */
[----:B--2---:R-:W-:Y:S01]  /*0760*/  UMOV UR6, 0x20 ;  /* 0x0000002000067882 */ /* 0x004fe20000000000 */
[----:B------:R-:W-:Y:S01]  /*0770*/  UMOV UR4, 0x80 ;  /* 0x0000008000047882 */ /* 0x000fe20000000000 */
[----:B------:R-:W-:-:S04]  /*0780*/  UIADD3 UR6, UPT, UPT, -UR6, 0x100000, URZ ;  /* 0x0010000006067890 */ /* 0x000fc8000fffe1ff */
[----:B------:R-:W-:Y:S02]  /*0790*/  USHF.L.U32 UR7, UR6, 0xb, URZ ;  /* 0x0000000b06077899 */ /* 0x000fe400080006ff */
[----:B------:R-:W-:Y:S02]  /*07a0*/  USHF.L.U32 UR6, UR6, 0x1, URZ ;  /* 0x0000000106067899 */ /* 0x000fe400080006ff */
[----:B------:R-:W-:-:S04]  /*07b0*/  UIADD3 UR8, UPT, UPT, -UR4, 0x100000, URZ ;  /* 0x0010000004087890 */ /* 0x000fc8000fffe1ff */
[----:B------:R-:W-:Y:S02]  /*07c0*/  USHF.L.U32 UR9, UR8, 0xb, URZ ;  /* 0x0000000b08097899 */ /* 0x000fe400080006ff */
[----:B------:R-:W-:Y:S01]  /*07d0*/  USHF.L.U32 UR8, UR8, 0x1, URZ ;  /* 0x0000000108087899 */ /* 0x000fe200080006ff */
[----:B------:R-:W-:-:S04]  /*07e0*/  @P0 MOV R2, 0x400 ;  /* 0x0000040000020802 */ /* 0x000fc80000000f00 */
[----:B------:R-:W-:-:S04]  /*07f0*/  @P0 LEA R2, R85, R2, 0x18 ;  /* 0x0000000255020211 */ /* 0x000fc800078ec0ff */
[----:B------:R-:W-:Y:S01]  /*0800*/  @P0 R2UR UR5, R2 ;  /* 0x00000000020502ca */ /* 0x000fe200000e0000 */
[----:B------:R-:W2:-:S12]  /*0810*/  FENCE.VIEW.ASYNC.S ;  /* 0x00000000000073c6 */ /* 0x000e980000000000 */
[----:B--2---:R4:W2:Y:S01]  /*0820*/  SYNCS.EXCH.64 URZ, [UR5+0x40], UR6 ;  /* 0x0000400605ff75b2 */ /* 0x0048a20008000100 */
[----:B------:R4:W1:Y:S01]  /*0830*/  SYNCS.EXCH.64 URZ, [UR5+0x60], UR8 ;  /* 0x0000600805ff75b2 */ /* 0x0008620008000100 */
[----:B------:R4:W1:Y:S01]  /*0840*/  SYNCS.EXCH.64 URZ, [UR5+0x48], UR6 ;  /* 0x0000480605ff75b2 */ /* 0x0008620008000100 */
[----:B------:R4:W1:Y:S01]  /*0850*/  SYNCS.EXCH.64 URZ, [UR5+0x68], UR8 ;  /* 0x0000680805ff75b2 */ /* 0x0008620008000100 */
[----:B------:R4:W1:Y:S01]  /*0860*/  SYNCS.EXCH.64 URZ, [UR5+0x50], UR6 ;  /* 0x0000500605ff75b2 */ /* 0x0008620008000100 */
[----:B------:R4:W1:Y:S01]  /*0870*/  SYNCS.EXCH.64 URZ, [UR5+0x70], UR8 ;  /* 0x0000700805ff75b2 */ /* 0x0008620008000100 */
[----:B------:R4:W1:Y:S01]  /*0880*/  SYNCS.EXCH.64 URZ, [UR5+0x58], UR6 ;  /* 0x0000580605ff75b2 */ /* 0x0008620008000100 */
[----:B------:R4:W1:Y:S02]  /*0890*/  SYNCS.EXCH.64 URZ, [UR5+0x78], UR8 ;  /* 0x0000780805ff75b2 */ /* 0x0008640008000100 */
[----:B----4-:R-:W-:Y:S01]  /*08a0*/  NOP ;  /* 0x0000000000007918 */ /* 0x010fe20000000000 */
.L_x_10:
[----:B------:R-:W4:Y:S01]  /*08b0*/  SHFL.IDX PT, R2, R102, RZ, 0x1f ;  /* 0x00001fff66027589 */ /* 0x000f2200000e0000 */
[----:B------:R-:W-:Y:S01]  /*08c0*/  NOP ;  /* 0x0000000000007918 */ /* 0x000fe20000000000 */
[----:B----4-:R-:W-:-:S13]  /*08d0*/  ISETP.NE.AND P0, PT, R2, 0x3, PT ;  /* 0x000000030200780c */ /* 0x010fda0003f05270 */
[----:B------:R-:W-:Y:S05]  /*08e0*/  @P0 BRA `(.L_x_11) ;  /* 0x0000000000300947 */ /* 0x000fea0003800000 */
[----:B------:R-:W-:Y:S01]  /*08f0*/  ELECT P0, URZ, PT ;  /* 0x0000000000ff782f */ /* 0x000fe20003800000 */
[----:B------:R-:W-:Y:S02]  /*0900*/  UMOV UR4, 0x20 ;  /* 0x0000002000047882 */ /* 0x000fe40000000000 */
[----:B--2---:R-:W-:-:S04]  /*0910*/  UIADD3 UR6, UPT, UPT, -UR4, 0x100000, URZ ;  /* 0x0010000004067890 */ /* 0x004fc8000fffe1ff */
[----:B------:R-:W-:Y:S02]  /*0920*/  USHF.L.U32 UR7, UR6, 0xb, URZ ;  /* 0x0000000b06077899 */ /* 0x000fe400080006ff */
[----:B------:R-:W-:-:S04]  /*0930*/  USHF.L.U32 UR6, UR6, 0x1, URZ ;  /* 0x0000000106067899 */ /* 0x000fc800080006ff */
[----:B------:R-:W-:-:S04]  /*0940*/  @P0 MOV R2, 0x400 ;  /* 0x0000040000020802 */ /* 0x000fc80000000f00 */
[----:B------:R-:W-:-:S04]  /*0950*/  @P0 LEA R2, R85, R2, 0x18 ;  /* 0x0000000255020211 */ /* 0x000fc800078ec0ff */
[----:B------:R-:W-:Y:S01]  /*0960*/  @P0 R2UR UR5, R2 ;  /* 0x00000000020502ca */ /* 0x000fe200000e0000 */
[----:B------:R-:W2:-:S12]  /*0970*/  FENCE.VIEW.ASYNC.S ;  /* 0x00000000000073c6 */ /* 0x000e980000000000 */
[----:B--2---:R4:W2:Y:S01]  /*0980*/  SYNCS.EXCH.64 URZ, [UR5+0x80], UR6 ;  /* 0x0000800605ff75b2 */ /* 0x0048a20008000100 */
[----:B------:R4:W1:Y:S02]  /*0990*/  SYNCS.EXCH.64 URZ, [UR5+0x88], UR6 ;  /* 0x0000880605ff75b2 */ /* 0x0008640008000100 */
[----:B----4-:R-:W-:Y:S01]  /*09a0*/  NOP ;  /* 0x0000000000007918 */ /* 0x010fe20000000000 */
.L_x_11:
[----:B------:R-:W4:Y:S01]  /*09b0*/  SHFL.IDX PT, R2, R102, RZ, 0x1f ;  /* 0x00001fff66027589 */ /* 0x000f2200000e0000 */
[----:B------:R-:W-:Y:S01]  /*09c0*/  NOP ;  /* 0x0000000000007918 */ /* 0x000fe20000000000 */
[----:B----4-:R-:W-:-:S13]  /*09d0*/  ISETP.NE.AND P0, PT, R2, 0x4, PT ;  /* 0x000000040200780c */ /* 0x010fda0003f05270 */
[----:B------:R-:W-:Y:S05]  /*09e0*/  @P0 BRA `(.L_x_12) ;  /* 0x00000000004c0947 */ /* 0x000fea0003800000 */
[----:B------:R-:W-:Y:S02]  /*09f0*/  ELECT P0, URZ, PT ;  /* 0x0000000000ff782f */ /* 0x000fe40003800000 */
[----:B------:R-:W-:Y:S01]  /*0a00*/  ISETP.NE.AND P1, PT, R12, RZ, PT ;  /* 0x000000ff0c00720c */ /* 0x000fe20003f25270 */
[----:B--2---:R-:W-:Y:S02]  /*0a10*/  UMOV UR6, 0x1 ;  /* 0x0000000100067882 */ /* 0x004fe40000000000 */
[----:B------:R-:W-:-:S04]  /*0a20*/  UIADD3 UR6, UPT, UPT, -UR6, 0x100000, URZ ;  /* 0x0010000006067890 */ /* 0x000fc8000fffe1ff */
[----:B------:R-:W-:Y:S02]  /*0a30*/  USHF.L.U32 UR7, UR6, 0xb, URZ ;  /* 0x0000000b06077899 */ /* 0x000fe400080006ff */
[----:B------:R-:W-:Y:S02]  /*0a40*/  USHF.L.U32 UR6, UR6, 0x1, URZ ;  /* 0x0000000106067899 */ /* 0x000fe400080006ff */
[----:B------:R-:W-:-:S05]  /*0a50*/  @P0 IMAD.MOV.U32 R2, RZ, RZ, 0x1e0 ;  /* 0x000001e0ff020424 */ /* 0x000fca00078e00ff */
[----:B------:R-:W-:-:S04]  /*0a60*/  @P0 SEL R2, R2, 0x1a0, P1 ;  /* 0x000001a002020807 */ /* 0x000fc80000800000 */
[----:B------:R-:W-:Y:S02]  /*0a70*/  @P0 R2UR UR4, R2 ;  /* 0x00000000020402ca */ /* 0x000fe400000e0000 */
[----:B------:R-:W-:-:S04]  /*0a80*/  @P0 MOV R2, 0x400 ;  /* 0x0000040000020802 */ /* 0x000fc80000000f00 */
[----:B------:R-:W-:-:S04]  /*0a90*/  @P0 LEA R2, R85, R2, 0x18 ;  /* 0x0000000255020211 */ /* 0x000fc800078ec0ff */
[----:B------:R-:W-:-:S03]  /*0aa0*/  @P0 R2UR UR5, R2 ;  /* 0x00000000020502ca */ /* 0x000fc600000e0000 */
[----:B------:R-:W-:-:S04]  /*0ab0*/  UIADD3 UR8, UPT, UPT, -UR4, 0x100000, URZ ;  /* 0x0010000004087890 */ /* 0x000fc8000fffe1ff */
[----:B------:R-:W-:Y:S02]  /*0ac0*/  USHF.L.U32 UR9, UR8, 0xb, URZ ;  /* 0x0000000b08097899 */ /* 0x000fe400080006ff */
[----:B------:R-:W-:Y:S01]  /*0ad0*/  USHF.L.U32 UR8, UR8, 0x1, URZ ;  /* 0x0000000108087899 */ /* 0x000fe200080006ff */
[----:B------:R-:W2:Y:S03]  /*0ae0*/  FENCE.VIEW.ASYNC.S ;  /* 0x00000000000073c6 */ /* 0x000ea60000000000 */
[----:B--2---:R4:W2:Y:S08]  /*0af0*/  SYNCS.EXCH.64 URZ, [UR5+0x90], UR6 ;  /* 0x0000900605ff75b2 */ /* 0x0048b00008000100 */
[----:B------:R4:W1:Y:S02]  /*0b00*/  SYNCS.EXCH.64 URZ, [UR5+0x98], UR8 ;  /* 0x0000980805ff75b2 */ /* 0x0008640008000100 */
[----:B----4-:R-:W-:Y:S01]  /*0b10*/  NOP ;  /* 0x0000000000007918 */ /* 0x010fe20000000000 */
.L_x_12:
[----:B------:R-:W4:Y:S01]  /*0b20*/  SHFL.IDX PT, R2, R102, RZ, 0x1f ;  /* 0x00001fff66027589 */ /* 0x000f2200000e0000 */
[----:B------:R-:W-:Y:S01]  /*0b30*/  ISETP.NE.AND P6, PT, R0, 0x2, PT ;  /* 0x000000020000780c */ /* 0x000fe20003fc5270 */
[----:B------:R-:W-:-:S03]  /*0b40*/  NOP ;  /* 0x0000000000007918 */ /* 0x000fc60000000000 */
[----:B------:R-:W-:-:S04]  /*0b50*/  ISETP.NE.OR P1, PT, R11, RZ, P6 ;  /* 0x000000ff0b00720c */ /* 0x000fc80003725670 */
[----:B------:R-:W-:Y:S02]  /*0b60*/  PLOP3.LUT P1, PT, P1, P2, PT, 0xf2, 0x2f ;  /* 0x00000000002f781c */ /* 0x000fe40000f25e72 */
[----:B------:R-:W-:Y:S02]  /*0b70*/  ISETP.NE.OR P2, PT, R0, RZ, !P2 ;  /* 0x000000ff0000720c */ /* 0x000fe40005745670 */
[----:B----4-:R-:W-:-:S11]  /*0b80*/  ISETP.NE.AND P0, PT, R2, 0x5, PT ;  /* 0x000000050200780c */ /* 0x010fd60003f05270 */
[----:B------:R-:W-:-:S04]  /*0b90*/  @!P2 MOV R2, 0x400 ;  /* 0x000004000002a802 */ /* 0x000fc80000000f00 */
[----:B------:R-:W-:Y:S01]  /*0ba0*/  @!P2 LEA R2, R85, R2, 0x18 ;  /* 0x000000025502a211 */ /* 0x000fe200078ec0ff */
[----:B------:R-:W-:Y:S06]  /*0bb0*/  @P0 BRA `(.L_x_13) ;  /* 0x0000000000480947 */ /* 0x000fec0003800000 */
        /* <DEDUP_REMOVED lines=16> */
[----:B------:R4:W1:Y:S02]  /*0cc0*/  SYNCS.EXCH.64 URZ, [UR5+0xb8], UR8 ;  /* 0x0000b80805ff75b2 */ /* 0x0008640008000100 */
[----:B----4-:R-:W-:Y:S01]  /*0cd0*/  NOP ;  /* 0x0000000000007918 */ /* 0x010fe20000000000 */
.L_x_13:
[----:B------:R-:W4:Y:S01]  /*0ce0*/  LDC R3, c[0x0][0x36c] ;  /* 0x0000db00ff037b82 */ /* 0x000f220000000800 */
[----:B------:R-:W-:Y:S01]  /*0cf0*/  VOTEU.ALL UP0, P2 ;  /* 0x0000000000ff7886 */ /* 0x000fe20001000000 */
[----:B------:R-:W-:Y:S01]  /*0d00*/  UMOV UR4, 0x20 ;  /* 0x0000002000047882 */ /* 0x000fe20000000000 */
[----:B--2---:R-:W-:Y:S01]  /*0d10*/  @!P2 R2UR UR5, R2 ;  /* 0x000000000205a2ca */ /* 0x004fe200000e0000 */
[----:B------:R-:W-:Y:S01]  /*0d20*/  NOP ;  /* 0x0000000000007918 */ /* 0x000fe20000000000 */
[----:B------:R-:W-:Y:S01]  /*0d30*/  ISETP.NE.AND P4, PT, R0, RZ, PT ;  /* 0x000000ff0000720c */ /* 0x000fe20003f85270 */
[----:B------:R-:W-:-:S04]  /*0d40*/  @!UP0 UIADD3 UR6, UPT, UPT, -UR4, 0x100000, URZ ;  /* 0x0010000004068890 */ /* 0x000fc8000fffe1ff */
[----:B------:R-:W-:Y:S02]  /*0d50*/  @!UP0 USHF.L.U32 UR7, UR6, 0xb, URZ ;  /* 0x0000000b06078899 */ /* 0x000fe400080006ff */
[----:B------:R-:W-:Y:S01]  /*0d60*/  @!UP0 USHF.L.U32 UR6, UR6, 0x1, URZ ;  /* 0x0000000106068899 */ /* 0x000fe200080006ff */
[----:B------:R-:W-:Y:S01]  /*0d70*/  LOP3.LUT R6, R100, 0x1f, RZ, 0xc0, !PT ;  /* 0x0000001f64067812 */ /* 0x000fe200078ec0ff */
[----:B------:R-:W-:Y:S01]  /*0d80*/  VOTEU.ALL UP0, P2 ;  /* 0x0000000000ff7886 */ /* 0x000fe20001000000 */
[----:B------:R-:W2:Y:S09]  /*0d90*/  FENCE.VIEW.ASYNC.S ;  /* 0x00000000000073c6 */ /* 0x000eb20000000000 */
[----:B--2---:R2:W1:Y:S01]  /*0da0*/  @!UP0 SYNCS.EXCH.64 URZ, [UR5+0xc0], UR6 ;  /* 0x0000c00605ff85b2 */ /* 0x0044620008000100 */
[----:B----4-:R-:W-:-:S13]  /*0db0*/  ISETP.EQ.U32.AND P0, PT, R3, 0x1, PT ;  /* 0x000000010300780c */ /* 0x010fda0003f02070 */
[----:B-12---:R-:W-:Y:S05]  /*0dc0*/  @!P0 BRA `(.L_x_14) ;  /* 0x0000000000088947 */ /* 0x006fea0003800000 */
[----:B---3--:R-:W-:Y:S01]  /*0dd0*/  UCGABAR_ARV ;  /* 0x00000000000079c7 */ /* 0x008fe20008000000 */
[----:B------:R-:W-:Y:S05]  /*0de0*/  BRA `(.L_x_15) ;  /* 0x0000000000047947 */ /* 0x000fea0003800000 */
.L_x_14:
[----:B---3--:R-:W-:Y:S01]  /*0df0*/  NOP ;  /* 0x0000000000007918 */ /* 0x008fe20000000000 */
.L_x_15:
[----:B------:R-:W1:Y:S01]  /*0e00*/  S2R R7, SR_CTAID.X ;  /* 0x0000000000077919 */ /* 0x000e620000002500 */
[----:B------:R-:W-:-:S05]  /*0e10*/  CS2R.32 R2, SR_CgaSize ;  /* 0x0000000000027805 */ /* 0x000fca0000008a00 */
[----:B------:R-:W-:-:S06]  /*0e20*/  IMAD R2, R2, -0xa0, RZ ;  /* 0xffffff6002027824 */ /* 0x000fcc00078e02ff */
[----:B------:R-:W2:Y:S01]  /*0e30*/  LDC R2, c[0x0][R2+0x2b0] ;  /* 0x0000ac0002027b82 */ /* 0x000ea20000000800 */
[----:B------:R-:W-:Y:S01]  /*0e40*/  PRMT R9, RZ, 0x7610, R9 ;  /* 0x00007610ff097816 */ /* 0x000fe20000000009 */
[----:B------:R-:W3:Y:S01]  /*0e50*/  S2R R16, SR_CTAID.Y ;  /* 0x0000000000107919 */ /* 0x000ee20000002600 */
[----:B------:R-:W-:Y:S01]  /*0e60*/  PRMT R8, RZ, 0x7610, R8 ;  /* 0x00007610ff087816 */ /* 0x000fe20000000008 */
[----:B------:R-:W4:Y:S01]  /*0e70*/  S2R R41, SR_CTAID.Z ;  /* 0x0000000000297919 */ /* 0x000f220000002700 */
[----:B------:R-:W-:-:S05]  /*0e80*/  CS2R.32 R3, SR_CgaSize ;  /* 0x0000000000037805 */ /* 0x000fca0000008a00 */
[----:B------:R-:W-:-:S06]  /*0e90*/  IMAD R3, R3, -0xa0, RZ ;  /* 0xffffff6003037824 */ /* 0x000fcc00078e02ff */
[----:B------:R-:W4:Y:S01]  /*0ea0*/  LDC R3, c[0x0][R3+0x2b4] ;  /* 0x0000ad0003037b82 */ /* 0x000f220000000800 */
[----:B------:R-:W-:-:S05]  /*0eb0*/  CS2R.32 R84, SR_CgaSize ;  /* 0x0000000000547805 */ /* 0x000fca0000008a00 */
[----:B------:R-:W-:-:S06]  /*0ec0*/  IMAD R84, R84, -0xa0, RZ ;  /* 0xffffff6054547824 */ /* 0x000fcc00078e02ff */
[----:B------:R-:W4:Y:S08]  /*0ed0*/  LDC R84, c[0x0][R84+0x2a4] ;  /* 0x0000a90054547b82 */ /* 0x000f300000000800 */
[----:B------:R-:W4:Y:S01]  /*0ee0*/  LDC R14, c[0x0][0xc24] ;  /* 0x00030900ff0e7b82 */ /* 0x000f220000000800 */
[----:B-1----:R-:W-:-:S07]  /*0ef0*/  I2FP.F32.U32 R5, R7 ;  /* 0x0000000700057245 */ /* 0x002fce0000201000 */
[----:B------:R-:W1:Y:S01]  /*0f00*/  LDC R26, c[0x0][0xc24] ;  /* 0x00030900ff1a7b82 */ /* 0x000e620000000800 */
[----:B------:R-:W-:Y:S02]  /*0f10*/  MOV R19, R7 ;  /* 0x0000000700137202 */ /* 0x000fe40000000f00 */
[----:B---3--:R-:W-:Y:S01]  /*0f20*/  I2FP.F32.U32 R4, R16 ;  /* 0x0000001000047245 */ /* 0x008fe20000201000 */
[----:B--2---:R-:W-:Y:S01]  /*0f30*/  FMUL R5, R2, R5 ;  /* 0x0000000502057220 */ /* 0x004fe20000400000 */
[----:B------:R-:W-:-:S05]  /*0f40*/  CS2R.32 R2, SR_CgaSize ;  /* 0x0000000000027805 */ /* 0x000fca0000008a00 */
[----:B------:R-:W-:-:S06]  /*0f50*/  IMAD R2, R2, -0xa0, RZ ;  /* 0xffffff6002027824 */ /* 0x000fcc00078e02ff */
[----:B------:R-:W2:Y:S01]  /*0f60*/  LDC R2, c[0x0][R2+0x2a0] ;  /* 0x0000a80002027b82 */ /* 0x000ea20000000800 */
[----:B----4-:R-:W-:Y:S01]  /*0f70*/  FMUL R4, R3, R4 ;  /* 0x0000000403047220 */ /* 0x010fe20000400000 */
[----:B------:R-:W3:Y:S06]  /*0f80*/  F2I.U32.TRUNC.NTZ R86, R5 ;  /* 0x0000000500567305 */ /* 0x000eec000020f000 */
[----:B------:R-:W4:Y:S02]  /*0f90*/  LDC R13, c[0x0][0xc30] ;  /* 0x00030c00ff0d7b82 */ /* 0x000f240000000800 */
[----:B------:R-:W2:Y:S01]  /*0fa0*/  F2I.U32.TRUNC.NTZ R3, R4 ;  /* 0x0000000400037305 */ /* 0x000ea2000020f000 */
[----:B---3--:R-:W-:-:S05]  /*0fb0*/  IADD3 R86, PT, PT, -R86, RZ, RZ ;  /* 0x000000ff56567210 */ /* 0x008fca0007ffe1ff */
[----:B--2---:R-:W-:Y:S01]  /*0fc0*/  IMAD R86, R2, R86, R7 ;  /* 0x0000005602567224 */ /* 0x004fe200078e0207 */
[----:B------:R-:W-:-:S05]  /*0fd0*/  IADD3 R3, PT, PT, -R3, RZ, RZ ;  /* 0x000000ff03037210 */ /* 0x000fca0007ffe1ff */
[----:B------:R-:W-:Y:S01]  /*0fe0*/  IMAD R84, R84, R3, R16 ;  /* 0x0000000354547224 */ /* 0x000fe200078e0210 */
[----:B-1----:R-:W-:Y:S06]  /*0ff0*/  @P4 BRA `(.L_x_16) ;  /* 0x0000000000284947 */ /* 0x002fec0003800000 */
[----:B------:R-:W-:Y:S01]  /*1000*/  ISETP.NE.AND P2, PT, R84, RZ, PT ;  /* 0x000000ff5400720c */ /* 0x000fe20003f45270 */
[----:B------:R-:W-:Y:S01]  /*1010*/  IMAD.MOV.U32 R2, RZ, RZ, 0x3 ;  /* 0x00000003ff027424 */ /* 0x000fe200078e00ff */
[C---:B------:R-:W-:Y:S02]  /*1020*/  LOP3.LUT R3, R86.reuse, 0xfffffffe, RZ, 0xc0, !PT ;  /* 0xfffffffe56037812 */ /* 0x040fe400078ec0ff */
[----:B------:R-:W-:Y:S02]  /*1030*/  ISETP.LT.U32.OR P2, PT, R86, 0x2, !P2 ;  /* 0x000000025600780c */ /* 0x000fe40005741470 */
[----:B------:R-:W-:Y:S02]  /*1040*/  SHF.L.U32 R2, R2, R3, RZ ;  /* 0x0000000302027219 */ /* 0x000fe400000006ff */
[----:B------:R-:W-:Y:S02]  /*1050*/  SEL R5, RZ, 0x1, !P2 ;  /* 0x00000001ff057807 */ /* 0x000fe40005000000 */
[----:B------:R-:W-:-:S02]  /*1060*/  SEL R4, RZ, 0x2, !P2 ;  /* 0x00000002ff047807 */ /* 0x000fc40005000000 */
[----:B------:R-:W-:-:S03]  /*1070*/  PRMT R8, R2, 0x7610, R8 ;  /* 0x0000761002087816 */ /* 0x000fc60000000008 */
[----:B------:R-:W-:-:S05]  /*1080*/  IMAD.IADD R4, R5, 0x1, R4 ;  /* 0x0000000105047824 */ /* 0x000fca00078e0204 */
[----:B------:R-:W-:-:S07]  /*1090*/  PRMT R9, R4, 0x7610, R9 ;  /* 0x0000761004097816 */ /* 0x000fce0000000009 */
.L_x_16:
[----:B------:R-:W-:-:S13]  /*10a0*/  ISETP.GE.AND P2, PT, R14, 0x1, PT ;  /* 0x000000010e00780c */ /* 0x000fda0003f46270 */
[----:B------:R-:W-:Y:S05]  /*10b0*/  @!P2 BRA `(.L_x_17) ;  /* 0x0000000000b8a947 */ /* 0x000fea0003800000 */
[----:B------:R-:W1:Y:S08]  /*10c0*/  LDC.64 R2, c[0x0][0xc10] ;  /* 0x00030400ff027b82 */ /* 0x000e700000000a00 */
[----:B------:R-:W2:Y:S08]  /*10d0*/  LDC R18, c[0x0][0xc0c] ;  /* 0x00030300ff127b82 */ /* 0x000eb00000000800 */
[----:B------:R-:W3:Y:S01]  /*10e0*/  LDC R15, c[0x0][0x370] ;  /* 0x0000dc00ff0f7b82 */ /* 0x000ee20000000800 */
[----:B-1----:R-:W-:-:S07]  /*10f0*/  IMAD.HI.U32 R4, R7, R2, RZ ;  /* 0x0000000207047227 */ /* 0x002fce00078e00ff */
[----:B------:R-:W1:Y:S01]  /*1100*/  LDC R19, c[0x0][0x374] ;  /* 0x0000dd00ff137b82 */ /* 0x000e620000000800 */
[----:B------:R-:W-:Y:S02]  /*1110*/  SHF.R.U32.HI R4, RZ, R3, R4 ;  /* 0x00000003ff047219 */ /* 0x000fe40000011604 */
[----:B--2---:R-:W-:-:S04]  /*1120*/  ISETP.NE.AND P2, PT, R18, 0x1, PT ;  /* 0x000000011200780c */ /* 0x004fc80003f45270 */
[----:B------:R-:W-:Y:S02]  /*1130*/  SEL R21, R7, R4, !P2 ;  /* 0x0000000407157207 */ /* 0x000fe40005000000 */
[----:B------:R-:W2:Y:S01]  /*1140*/  LDC.64 R4, c[0x0][0xc18] ;  /* 0x00030600ff047b82 */ /* 0x000ea20000000a00 */
[----:B---3--:R-:W-:-:S06]  /*1150*/  IMAD.HI.U32 R2, R15, R2, RZ ;  /* 0x000000020f027227 */ /* 0x008fcc00078e00ff */
[----:B------:R-:W-:Y:S02]  /*1160*/  @P2 SHF.R.U32.HI R15, RZ, R3, R2 ;  /* 0x00000003ff0f2219 */ /* 0x000fe40000011602 */
[----:B------:R-:W3:Y:S01]  /*1170*/  LDC R2, c[0x0][0xc20] ;  /* 0x00030800ff027b82 */ /* 0x000ee20000000800 */
[----:B--2---:R-:W-:Y:S01]  /*1180*/  ISETP.NE.AND P2, PT, R4, 0x1, PT ;  /* 0x000000010400780c */ /* 0x004fe20003f45270 */
[----:B------:R-:W-:-:S04]  /*1190*/  IMAD.HI.U32 R3, R16, R5, RZ ;  /* 0x0000000510037227 */ /* 0x000fc800078e00ff */
[----:B-1----:R-:W-:Y:S01]  /*11a0*/  IMAD.HI.U32 R5, R19, R5, RZ ;  /* 0x0000000513057227 */ /* 0x002fe200078e00ff */
[----:B---3--:R-:W-:-:S07]  /*11b0*/  SHF.R.U32.HI R3, RZ, R2, R3 ;  /* 0x00000002ff037219 */ /* 0x008fce0000011603 */
[----:B------:R-:W-:Y:S02]  /*11c0*/  @P2 SHF.R.U32.HI R19, RZ, R2, R5 ;  /* 0x00000002ff132219 */ /* 0x000fe40000011605 */
[----:B------:R-:W-:Y:S02]  /*11d0*/  SEL R5, R16, R3, !P2 ;  /* 0x0000000310057207 */ /* 0x000fe40005000000 */
[----:B------:R-:W1:Y:S01]  /*11e0*/  LDC.64 R2, c[0x0][0xc28] ;  /* 0x00030a00ff027b82 */ /* 0x000e620000000a00 */
[----:B------:R-:W-:Y:S01]  /*11f0*/  ISETP.NE.AND P2, PT, R14, 0x1, PT ;  /* 0x000000010e00780c */ /* 0x000fe20003f45270 */
[----:B-1----:R-:W-:-:S04]  /*1200*/  IMAD.HI.U32 R20, R19, R2, RZ ;  /* 0x0000000213147227 */ /* 0x002fc800078e00ff */
[----:B------:R-:W-:-:S08]  /*1210*/  IMAD.HI.U32 R22, R15, R2, RZ ;  /* 0x000000020f167227 */ /* 0x000fd000078e00ff */
[-C--:B------:R-:W-:Y:S02]  /*1220*/  @P2 SHF.R.U32.HI R19, RZ, R3.reuse, R20 ;  /* 0x00000003ff132219 */ /* 0x080fe40000011614 */
[----:B------:R-:W-:-:S03]  /*1230*/  @P2 SHF.R.U32.HI R15, RZ, R3, R22 ;  /* 0x00000003ff0f2219 */ /* 0x000fc60000011616 */
[-C--:B------:R-:W-:Y:S02]  /*1240*/  IMAD R20, R19, R14.reuse, RZ ;  /* 0x0000000e13147224 */ /* 0x080fe400078e02ff */
[----:B------:R-:W-:-:S03]  /*1250*/  IMAD R22, R15, R14, RZ ;  /* 0x0000000e0f167224 */ /* 0x000fc600078e02ff */
[C---:B------:R-:W-:Y:S01]  /*1260*/  ISETP.GE.AND P5, PT, R5.reuse, R20, PT ;  /* 0x000000140500720c */ /* 0x040fe20003fa6270 */
[----:B------:R-:W-:-:S03]  /*1270*/  IMAD.HI.U32 R20, R5, R2, RZ ;  /* 0x0000000205147227 */ /* 0x000fc600078e00ff */
[----:B------:R-:W-:Y:S02]  /*1280*/  ISETP.GE.OR P5, PT, R21, R22, P5 ;  /* 0x000000161500720c */ /* 0x000fe40002fa6670 */
[----:B------:R-:W-:-:S11]  /*1290*/  SHF.R.U32.HI R20, RZ, R3, R20 ;  /* 0x00000003ff147219 */ /* 0x000fd60000011614 */
[----:B------:R-:W-:-:S05]  /*12a0*/  @!P5 IMAD.HI.U32 R2, R21, R2, RZ ;  /* 0x000000021502d227 */ /* 0x000fca00078e00ff */
[----:B------:R-:W-:Y:S02]  /*12b0*/  @!P5 SHF.R.U32.HI R2, RZ, R3, R2 ;  /* 0x00000003ff02d219 */ /* 0x000fe40000011602 */
[----:B------:R-:W-:Y:S02]  /*12c0*/  SEL R3, R5, R20, !P2 ;  /* 0x0000001405037207 */ /* 0x000fe40005000000 */
[----:B------:R-:W-:Y:S02]  /*12d0*/  @!P5 SEL R20, R21, R2, !P2 ;  /* 0x000000021514d207 */ /* 0x000fe40005000000 */
[C---:B------:R-:W-:Y:S02]  /*12e0*/  IADD3 R2, PT, PT, -R3.reuse, RZ, RZ ;  /* 0x000000ff03027210 */ /* 0x040fe40007ffe1ff */
[----:B------:R-:W-:-:S03]  /*12f0*/  @!P5 IADD3 R3, PT, PT, R3, -R20, RZ ;  /* 0x800000140303d210 */ /* 0x000fc60007ffe0ff */
[----:B------:R-:W-:-:S04]  /*1300*/  IMAD R2, R14, R2, R5 ;  /* 0x000000020e027224 */ /* 0x000fc800078e0205 */
[----:B------:R-:W-:Y:S01]  /*1310*/  @!P5 IMAD R20, R2, R15, R20 ;  /* 0x0000000f0214d224 */ /* 0x000fe200078e0214 */
[----:B------:R-:W-:Y:S01]  /*1320*/  IADD3 R2, PT, PT, -R21, RZ, RZ ;  /* 0x000000ff15027210 */ /* 0x000fe20007ffe1ff */
[----:B------:R-:W-:Y:S02]  /*1330*/  IMAD.MOV R15, RZ, RZ, -R5 ;  /* 0x000000ffff0f7224 */ /* 0x000fe400078e0a05 */
[----:B------:R-:W-:Y:S02]  /*1340*/  @!P5 IMAD R5, R3, R14, R21 ;  /* 0x0000000e0305d224 */ /* 0x000fe400078e0215 */
[----:B------:R-:W-:Y:S02]  /*1350*/  @!P5 IMAD.MOV.U32 R21, RZ, RZ, R20 ;  /* 0x000000ffff15d224 */ /* 0x000fe400078e0014 */
[----:B------:R-:W-:Y:S02]  /*1360*/  IMAD R15, R4, R15, R16 ;  /* 0x0000000f040f7224 */ /* 0x000fe400078e0210 */
[----:B------:R-:W-:-:S02]  /*1370*/  IMAD R2, R18, R2, R7 ;  /* 0x0000000212027224 */ /* 0x000fc400078e0207 */
[----:B------:R-:W-:Y:S02]  /*1380*/  IMAD R16, R5, R4, R15 ;  /* 0x0000000405107224 */ /* 0x000fe400078e020f */
[----:B------:R-:W-:-:S07]  /*1390*/  IMAD R19, R21, R18, R2 ;  /* 0x0000001215137224 */ /* 0x000fce00078e0202 */
.L_x_17:
[----:B----4-:R-:W-:-:S13]  /*13a0*/  ISETP.NE.AND P2, PT, R13, 0x1, PT ;  /* 0x000000010d00780c */ /* 0x010fda0003f45270 */
[----:B------:R-:W-:Y:S05]  /*13b0*/  @P2 BRA `(.L_x_18) ;  /* 0x0000000000402947 */ /* 0x000fea0003800000 */
[----:B------:R-:W1:Y:S08]  /*13c0*/  LDC.64 R2, c[0x0][0xc18] ;  /* 0x00030600ff027b82 */ /* 0x000e700000000a00 */
[----:B------:R-:W2:Y:S08]  /*13d0*/  LDC R4, c[0x0][0xc20] ;  /* 0x00030800ff047b82 */ /* 0x000eb00000000800 */
[----:B------:R-:W3:Y:S01]  /*13e0*/  LDC R14, c[0x0][0xc0c] ;  /* 0x00030300ff0e7b82 */ /* 0x000ee20000000800 */
[----:B-1----:R-:W-:Y:S01]  /*13f0*/  IMAD.HI.U32 R3, R16, R3, RZ ;  /* 0x0000000310037227 */ /* 0x002fe200078e00ff */
[----:B------:R-:W-:-:S04]  /*1400*/  ISETP.NE.AND P2, PT, R2, 0x1, PT ;  /* 0x000000010200780c */ /* 0x000fc80003f45270 */
[----:B--2---:R-:W-:Y:S02]  /*1410*/  SHF.R.U32.HI R3, RZ, R4, R3 ;  /* 0x00000004ff037219 */ /* 0x004fe40000011603 */
[----:B------:R-:W1:Y:S02]  /*1420*/  LDC.64 R4, c[0x0][0xc10] ;  /* 0x00030400ff047b82 */ /* 0x000e640000000a00 */
[----:B------:R-:W-:Y:S02]  /*1430*/  SEL R3, R16, R3, !P2 ;  /* 0x0000000310037207 */ /* 0x000fe40005000000 */
[----:B---3--:R-:W-:Y:S01]  /*1440*/  ISETP.NE.AND P2, PT, R14, 0x1, PT ;  /* 0x000000010e00780c */ /* 0x008fe20003f45270 */
[----:B-1----:R-:W-:-:S05]  /*1450*/  IMAD.HI.U32 R4, R19, R4, RZ ;  /* 0x0000000413047227 */ /* 0x002fca00078e00ff */
[----:B------:R-:W-:-:S04]  /*1460*/  SHF.R.U32.HI R4, RZ, R5, R4 ;  /* 0x00000005ff047219 */ /* 0x000fc80000011604 */
[----:B------:R-:W-:-:S05]  /*1470*/  SEL R18, R19, R4, !P2 ;  /* 0x0000000413127207 */ /* 0x000fca0005000000 */
[----:B------:R-:W-:Y:S02]  /*1480*/  IMAD.IADD R4, R3, 0x1, -R18 ;  /* 0x0000000103047824 */ /* 0x000fe400078e0a12 */
[----:B------:R-:W-:Y:S02]  /*1490*/  IMAD.IADD R3, R18, 0x1, -R3 ;  /* 0x0000000112037824 */ /* 0x000fe400078e0a03 */
[----:B------:R-:W-:Y:S02]  /*14a0*/  IMAD R19, R4, R14, R19 ;  /* 0x0000000e04137224 */ /* 0x000fe400078e0213 */
[----:B------:R-:W-:Y:S02]  /*14b0*/  IMAD R16, R3, R2, R16 ;  /* 0x0000000203107224 */ /* 0x000fe400078e0210 */
.L_x_18:
[----:B------:R-:W-:Y:S05]  /*14c0*/  @!P0 BRA `(.L_x_19) ;  /* 0x00000000000c8947 */ /* 0x000fea0003800000 */
[----:B------:R-:W-:Y:S01]  /*14d0*/  UCGABAR_WAIT ;  /* 0x0000000000007dc7 */ /* 0x000fe20008000000 */
[----:B------:R-:W-:Y:S01]  /*14e0*/  CCTL.IVALL ;  /* 0x00000000ff00798f */ /* 0x000fe20002000000 */
[----:B------:R-:W-:Y:S05]  /*14f0*/  BRA `(.L_x_20) ;  /* 0x0000000000047947 */ /* 0x000fea0003800000 */
.L_x_19:
[----:B------:R-:W-:Y:S06]  /*1500*/  BAR.SYNC.DEFER_BLOCKING 0x0 ;  /* 0x0000000000007b1d */ /* 0x000fec0000010000 */
.L_x_20:
[----:B------:R-:W-:Y:S05]  /*1510*/  @P6 BRA `(.L_x_21) ;  /* 0x0000008400986947 */ /* 0x000fea0003800000 */
[----:B------:R-:W1:Y:S01]  /*1520*/  LDC R8, c[0x0][0x388] ;  /* 0x0000e200ff087b82 */ /* 0x000e620000000800 */
[----:B------:R-:W-:Y:S01]  /*1530*/  ISETP.NE.AND P5, PT, R12, RZ, PT ;  /* 0x000000ff0c00720c */ /* 0x000fe20003fa5270 */
[C---:B------:R-:W-:Y:S01]  /*1540*/  IMAD.SHL.U32 R22, R7.reuse, 0x40, RZ ;  /* 0x0000004007167824 */ /* 0x040fe200078e00ff */
[----:B------:R-:W-:Y:S01]  /*1550*/  ISETP.NE.AND P0, PT, R0, RZ, PT ;  /* 0x000000ff0000720c */ /* 0x000fe20003f05270 */
[----:B------:R-:W-:Y:S01]  /*1560*/  HFMA2 R18, -RZ, RZ, 0, 0 ;  /* 0x00000000ff127431 */ /* 0x000fe200000001ff */
[----:B------:R-:W-:Y:S01]  /*1570*/  ISETP.EQ.OR P2, PT, R6, RZ, P1 ;  /* 0x000000ff0600720c */ /* 0x000fe20000f42670 */
[----:B------:R-:W-:Y:S01]  /*1580*/  IMAD.SHL.U32 R21, R7, 0x80, RZ ;  /* 0x0000008007157824 */ /* 0x000fe200078e00ff */
[----:B------:R-:W-:Y:S01]  /*1590*/  PLOP3.LUT P3, PT, P5, PT, PT, 0x8, 0x80 ;  /* 0x000000000080781c */ /* 0x000fe20002f6e170 */
[----:B------:R-:W2:Y:S01]  /*15a0*/  LDC R4, c[0x0][0x38c] ;  /* 0x0000e300ff047b82 */ /* 0x000ea20000000800 */
[----:B------:R-:W-:Y:S01]  /*15b0*/  IMAD.MOV.U32 R20, RZ, RZ, 0x1 ;  /* 0x00000001ff147424 */ /* 0x000fe200078e00ff */
[----:B------:R-:W-:Y:S01]  /*15c0*/  MOV R25, RZ ;  /* 0x000000ff00197202 */ /* 0x000fe20000000f00 */
[----:B------:R-:W-:Y:S01]  /*15d0*/  IMAD.MOV.U32 R103, RZ, RZ, RZ ;  /* 0x000000ffff677224 */ /* 0x000fe200078e00ff */
[----:B------:R-:W-:Y:S01]  /*15e0*/  SEL R11, R17, 0x2, P0 ;  /* 0x00000002110b7807 */ /* 0x000fe20000000000 */
[----:B------:R-:W-:Y:S01]  /*15f0*/  IMAD.MOV.U32 R14, RZ, RZ, RZ ;  /* 0x000000ffff0e7224 */ /* 0x000fe200078e00ff */
[----:B------:R-:W-:-:S02]  /*1600*/  LOP3.LUT R22, R22, 0x40, RZ, 0xc0, !PT ;  /* 0x0000004016167812 */ /* 0x000fc400078ec0ff */
[----:B------:R-:W3:Y:S01]  /*1610*/  LDC.64 R2, c[0x0][0x390] ;  /* 0x0000e400ff027b82 */ /* 0x000ee20000000a00 */
[----:B-1----:R-:W-:-:S07]  /*1620*/  VIADD R8, R8, 0x3f ;  /* 0x0000003f08087836 */ /* 0x002fce0000000000 */
[----:B------:R-:W1:Y:S01]  /*1630*/  LDC R13, c[0x0][0x370] ;  /* 0x0000dc00ff0d7b82 */ /* 0x000e620000000800 */
[----:B------:R-:W-:-:S04]  /*1640*/  SHF.R.S32.HI R5, RZ, 0x1f, R8 ;  /* 0x0000001fff057819 */ /* 0x000fc80000011408 */
[----:B------:R-:W-:-:S03]  /*1650*/  LEA.HI R5, R5, R8, RZ, 0x6 ;  /* 0x0000000805057211 */ /* 0x000fc600078f30ff */
[----:B------:R-:W4:Y:S01]  /*1660*/  LDC.64 R28, c[0x0][0x348] ;  /* 0x0000d200ff1c7b82 */ /* 0x000f220000000a00 */
[----:B------:R-:W-:-:S05]  /*1670*/  SHF.R.S32.HI R5, RZ, 0x6, R5 ;  /* 0x00000006ff057819 */ /* 0x000fca0000011405 */
[----:B--2---:R-:W-:Y:S02]  /*1680*/  IMAD R5, R5, R4, RZ ;  /* 0x0000000405057224 */ /* 0x004fe400078e02ff */
[----:B------:R-:W2:Y:S02]  /*1690*/  LDC R12, c[0x0][0x374] ;  /* 0x0000dd00ff0c7b82 */ /* 0x000ea40000000800 */
[----:B---3--:R-:W-:-:S04]  /*16a0*/  IMAD R2, R5, R2, RZ ;  /* 0x0000000205027224 */ /* 0x008fc800078e02ff */
[----:B------:R-:W-:-:S05]  /*16b0*/  IMAD R24, R2, R3, RZ ;  /* 0x0000000302187224 */ /* 0x000fca00078e02ff */
[C---:B------:R-:W-:Y:S02]  /*16c0*/  ISETP.NE.AND P4, PT, R24.reuse, RZ, PT ;  /* 0x000000ff1800720c */ /* 0x040fe40003f85270 */
[----:B------:R-:W-:-:S05]  /*16d0*/  VIMNMX.U32 R23, PT, PT, R24, 0x4, PT ;  /* 0x0000000418177848 */ /* 0x000fca0003fe0000 */
[----:B------:R-:W-:-:S06]  /*16e0*/  VIADD R10, R23, 0xffffffff ;  /* 0xffffffff170a7836 */ /* 0x000fcc0000000000 */
[----:B------:R-:W-:Y:S01]  /*16f0*/  @!P4 IMAD.MOV R10, RZ, RZ, R23 ;  /* 0x000000ffff0ac224 */ /* 0x000fe200078e0217 */
[----:B------:R-:W-:-:S03]  /*1700*/  IADD3 R23, PT, PT, R24, -R23, RZ ;  /* 0x8000001718177210 */ /* 0x000fc60007ffe0ff */
[----:B------:R-:W-:-:S07]  /*1710*/  VIADD R10, R10, 0x1 ;  /* 0x000000010a0a7836 */ /* 0x000fce0000000000 */
.L_x_39:
[----:B------:R-:W3:Y:S01]  /*1720*/  S2R R4, SR_CgaCtaId ;  /* 0x0000000000047919 */ /* 0x000ee20000008800 */
[----:B------:R-:W-:Y:S01]  /*1730*/  R2UR UR5, R16 ;  /* 0x00000000100572ca */ /* 0x000fe200000e0000 */
[----:B------:R-:W-:Y:S01]  /*1740*/  IMAD.MOV.U32 R16, RZ, RZ, RZ ;  /* 0x000000ffff107224 */ /* 0x000fe200078e00ff */
[----:B------:R-:W-:Y:S02]  /*1750*/  R2UR UR4, R22 ;  /* 0x00000000160472ca */ /* 0x000fe400000e0000 */
[----:B------:R-:W-:Y:S02]  /*1760*/  MOV R3, 0x400 ;  /* 0x0000040000037802 */ /* 0x000fe40000000f00 */
[----:B------:R-:W-:Y:S02]  /*1770*/  ISETP.NE.AND P0, PT, R24, RZ, PT ;  /* 0x000000ff1800720c */ /* 0x000fe40003f05270 */
[----:B-1----:R-:W-:Y:S02]  /*1780*/  LEA.HI R2, R19, R19, RZ, 0x1 ;  /* 0x0000001313027211 */ /* 0x002fe400078f08ff */
[----:B------:R-:W-:-:S03]  /*1790*/  SHF.L.U32 R0, R20, 0x1f, RZ ;  /* 0x0000001f14007819 */ /* 0x000fc600000006ff */
[----:B------:R-:W-:Y:S02]  /*17a0*/  IMAD.SHL.U32 R2, R2, 0x80, RZ ;  /* 0x0000008002027824 */ /* 0x000fe400078e00ff */
[----:B------:R-:W-:-:S03]  /*17b0*/  ULEA UR4, UR5, UR4, 0x7 ;  /* 0x0000000405047291 */ /* 0x000fc6000f8e38ff */
[----:B------:R-:W-:Y:S01]  /*17c0*/  UMOV UR5, URZ ;  /* 0x000000ff00057c82 */ /* 0x000fe20008000000 */
[----:B------:R-:W-:Y:S01]  /*17d0*/  LOP3.LUT R2, R2, 0xffffff00, RZ, 0xc0, !PT ;  /* 0xffffff0002027812 */ /* 0x000fe200078ec0ff */
[----:B------:R-:W-:Y:S02]  /*17e0*/  IMAD.U32 R105, RZ, RZ, UR5 ;  /* 0x00000005ff697e24 */ /* 0x000fe4000f8e00ff */
[----:B------:R-:W-:Y:S01]  /*17f0*/  IMAD.U32 R19, RZ, RZ, UR4 ;  /* 0x00000004ff137e24 */ /* 0x000fe2000f8e00ff */
[----:B------:R-:W-:Y:S01]  /*1800*/  UMOV UR4, URZ ;  /* 0x000000ff00047c82 */ /* 0x000fe20008000000 */
[----:B------:R-:W-:Y:S01]  /*1810*/  LOP3.LUT R31, R2, 0x80, R21, 0xf8, !PT ;  /* 0x00000080021f7812 */ /* 0x000fe200078ef815 */
[----:B------:R-:W-:Y:S02]  /*1820*/  IMAD.U32 R106, RZ, RZ, UR4 ;  /* 0x00000004ff6a7e24 */ /* 0x000fe4000f8e00ff */
[----:B------:R-:W-:Y:S01]  /*1830*/  IMAD.U32 R104, RZ, RZ, UR4 ;  /* 0x00000004ff687e24 */ /* 0x000fe2000f8e00ff */
[----:B---3--:R-:W-:-:S05]  /*1840*/  LEA R4, R4, R3, 0x18 ;  /* 0x0000000304047211 */ /* 0x008fca00078ec0ff */
[----:B------:R-:W-:-:S04]  /*1850*/  IMAD R3, R103, 0x8, R4 ;  /* 0x0000000867037824 */ /* 0x000fc800078e0204 */
[----:B------:R3:W1:Y:S01]  /*1860*/  SYNCS.PHASECHK.TRANS64.TRYWAIT P4, [R3+URZ+0x20], R0 ;  /* 0x00002000030075a7 */ /* 0x00066200080811ff */
[----:B------:R-:W-:Y:S05]  /*1870*/  @!P0 BRA `(.L_x_22) ;  /* 0x0000003c00688947 */ /* 0x000fea0003800000 */
[----:B---3--:R-:W3:Y:S01]  /*1880*/  LDC.64 R2, c[0x0][0x480] ;  /* 0x00012000ff027b82 */ /* 0x008ee20000000a00 */
[C---:B------:R-:W-:Y:S01]  /*1890*/  VIADD R44, R31.reuse, 0x8 ;  /* 0x000000081f2c7836 */ /* 0x040fe20000000000 */
[C---:B------:R-:W-:Y:S01]  /*18a0*/  IADD3 R6, PT, PT, R31.reuse, 0x50, RZ ;  /* 0x000000501f067810 */ /* 0x040fe20007ffe0ff */
[C---:B------:R-:W-:Y:S01]  /*18b0*/  VIADD R39, R31.reuse, 0x30 ;  /* 0x000000301f277836 */ /* 0x040fe20000000000 */
[C---:B------:R-:W-:Y:S01]  /*18c0*/  IADD3 R40, PT, PT, R31.reuse, 0x28, RZ ;  /* 0x000000281f287810 */ /* 0x040fe20007ffe0ff */
[C---:B------:R-:W-:Y:S01]  /*18d0*/  VIADD R9, R31.reuse, 0x60 ;  /* 0x000000601f097836 */ /* 0x040fe20000000000 */
[C---:B------:R-:W-:Y:S01]  /*18e0*/  IADD3 R0, PT, PT, R31.reuse, 0x78, RZ ;  /* 0x000000781f007810 */ /* 0x040fe20007ffe0ff */
[C---:B------:R-:W-:Y:S01]  /*18f0*/  VIADD R43, R31.reuse, 0x10 ;  /* 0x000000101f2b7836 */ /* 0x040fe20000000000 */
[----:B-----5:R-:W2:Y:S01]  /*1900*/  LDC.64 R34, c[0x0][0x488] ;  /* 0x00012200ff227b82 */ /* 0x020ea20000000a00 */
[----:B------:R-:W-:Y:S01]  /*1910*/  VIADD R42, R31, 0x18 ;  /* 0x000000181f2a7836 */ /* 0x000fe20000000000 */
[----:B------:R-:W-:Y:S01]  /*1920*/  R2UR UR62, R19 ;  /* 0x00000000133e72ca */ /* 0x000fe200000e0000 */
[----:B------:R-:W-:-:S02]  /*1930*/  VIADD R41, R31, 0x20 ;  /* 0x000000201f297836 */ /* 0x000fc40000000000 */
[C---:B------:R-:W-:Y:S02]  /*1940*/  VIADD R38, R31.reuse, 0x38 ;  /* 0x000000381f267836 */ /* 0x040fe40000000000 */
[C---:B------:R-:W-:Y:S02]  /*1950*/  VIADD R37, R31.reuse, 0x40 ;  /* 0x000000401f257836 */ /* 0x040fe40000000000 */
[C---:B------:R-:W-:Y:S02]  /*1960*/  VIADD R36, R31.reuse, 0x48 ;  /* 0x000000481f247836 */ /* 0x040fe40000000000 */
[C---:B------:R-:W-:Y:S02]  /*1970*/  VIADD R32, R31.reuse, 0x58 ;  /* 0x000000581f207836 */ /* 0x040fe40000000000 */
[C---:B------:R-:W-:Y:S02]  /*1980*/  VIADD R8, R31.reuse, 0x68 ;  /* 0x000000681f087836 */ /* 0x040fe40000000000 */
[----:B------:R-:W-:Y:S01]  /*1990*/  VIADD R5, R31, 0x70 ;  /* 0x000000701f057836 */ /* 0x000fe20000000000 */
[----:B---3--:R-:W-:Y:S01]  /*19a0*/  ISETP.NE.AND P0, PT, R2, 0x1, PT ;  /* 0x000000010200780c */ /* 0x008fe20003f05270 */
[----:B------:R-:W-:Y:S01]  /*19b0*/  IMAD.HI.U32 R59, R44, R3, RZ ;  /* 0x000000032c3b7227 */ /* 0x000fe200078e00ff */
[----:B------:R-:W-:-:S02]  /*19c0*/  UIADD3 UR31, UPT, UPT, UR62, 0x8, URZ ;  /* 0x000000083e1f7890 */ /* 0x000fc4000fffe0ff */
[----:B------:R-:W-:Y:S01]  /*19d0*/  UIADD3 UR67, UPT, UPT, UR62, 0x10, URZ ;  /* 0x000000103e437890 */ /* 0x000fe2000fffe0ff */
[-C--:B------:R-:W-:Y:S01]  /*19e0*/  IMAD.HI.U32 R65, R39, R3.reuse, RZ ;  /* 0x0000000327417227 */ /* 0x080fe200078e00ff */
[----:B------:R-:W-:Y:S01]  /*19f0*/  UIADD3 UR59, UPT, UPT, UR62, 0x18, URZ ;  /* 0x000000183e3b7890 */ /* 0x000fe2000fffe0ff */
[-C--:B--2---:R-:W-:Y:S02]  /*1a00*/  SHF.R.U32.HI R59, RZ, R34.reuse, R59 ;  /* 0x00000022ff3b7219 */ /* 0x084fe4000001163b */
[----:B------:R-:W-:Y:S01]  /*1a10*/  IMAD.HI.U32 R7, R9, R3, RZ ;  /* 0x0000000309077227 */ /* 0x000fe200078e00ff */
[-C--:B------:R-:W-:Y:S01]  /*1a20*/  SHF.R.U32.HI R54, RZ, R34.reuse, R65 ;  /* 0x00000022ff367219 */ /* 0x080fe20000011641 */
[----:B------:R-:W-:Y:S01]  /*1a30*/  UIADD3 UR51, UPT, UPT, UR62, 0x20, URZ ;  /* 0x000000203e337890 */ /* 0x000fe2000fffe0ff */
[----:B------:R-:W-:Y:S01]  /*1a40*/  SEL R59, R44, R59, !P0 ;  /* 0x0000003b2c3b7207 */ /* 0x000fe20004000000 */
[----:B------:R-:W-:Y:S01]  /*1a50*/  IMAD.HI.U32 R61, R6, R3, RZ ;  /* 0x00000003063d7227 */ /* 0x000fe200078e00ff */
[----:B------:R-:W-:-:S02]  /*1a60*/  SHF.R.U32.HI R48, RZ, R34, R7 ;  /* 0x00000022ff307219 */ /* 0x000fc40000011607 */
[----:B------:R-:W-:Y:S01]  /*1a70*/  SEL R54, R39, R54, !P0 ;  /* 0x0000003627367207 */ /* 0x000fe20004000000 */
[----:B------:R-:W-:Y:S01]  /*1a80*/  IMAD.MOV R7, RZ, RZ, -R59 ;  /* 0x000000ffff077224 */ /* 0x000fe200078e0a3b */
[----:B------:R-:W-:Y:S01]  /*1a90*/  SEL R48, R9, R48, !P0 ;  /* 0x0000003009307207 */ /* 0x000fe20004000000 */
[----:B------:R-:W-:-:S04]  /*1aa0*/  IMAD.HI.U32 R69, R43, R3, RZ ;  /* 0x000000032b457227 */ /* 0x000fc800078e00ff */
[----:B------:R-:W-:Y:S01]  /*1ab0*/  IMAD.HI.U32 R57, R42, R3, RZ ;  /* 0x000000032a397227 */ /* 0x000fe200078e00ff */
[----:B------:R-:W-:-:S03]  /*1ac0*/  SHF.R.U32.HI R58, RZ, R34, R69 ;  /* 0x00000022ff3a7219 */ /* 0x000fc60000011645 */
[-C--:B------:R-:W-:Y:S01]  /*1ad0*/  IMAD.HI.U32 R67, R41, R3.reuse, RZ ;  /* 0x0000000329437227 */ /* 0x080fe200078e00ff */
[----:B------:R-:W-:Y:S02]  /*1ae0*/  SHF.R.U32.HI R57, RZ, R34, R57 ;  /* 0x00000022ff397219 */ /* 0x000fe40000011639 */
[----:B------:R-:W-:Y:S01]  /*1af0*/  SEL R58, R43, R58, !P0 ;  /* 0x0000003a2b3a7207 */ /* 0x000fe20004000000 */
[----:B------:R-:W-:Y:S01]  /*1b00*/  IMAD.HI.U32 R55, R40, R3, RZ ;  /* 0x0000000328377227 */ /* 0x000fe200078e00ff */
[-C--:B------:R-:W-:Y:S02]  /*1b10*/  SHF.R.U32.HI R56, RZ, R34.reuse, R67 ;  /* 0x00000022ff387219 */ /* 0x080fe40000011643 */
[----:B------:R-:W-:Y:S01]  /*1b20*/  SEL R57, R42, R57, !P0 ;  /* 0x000000392a397207 */ /* 0x000fe20004000000 */
[-C--:B------:R-:W-:Y:S01]  /*1b30*/  IMAD.HI.U32 R53, R38, R3.reuse, RZ ;  /* 0x0000000326357227 */ /* 0x080fe200078e00ff */
[----:B------:R-:W-:Y:S02]  /*1b40*/  SHF.R.U32.HI R55, RZ, R34, R55 ;  /* 0x00000022ff377219 */ /* 0x000fe40000011637 */
[----:B------:R-:W-:Y:S01]  /*1b50*/  SEL R56, R41, R56, !P0 ;  /* 0x0000003829387207 */ /* 0x000fe20004000000 */
[----:B------:R-:W-:Y:S01]  /*1b60*/  IMAD.HI.U32 R63, R37, R3, RZ ;  /* 0x00000003253f7227 */ /* 0x000fe200078e00ff */
[----:B------:R-:W-:-:S02]  /*1b70*/  SHF.R.U32.HI R53, RZ, R34, R53 ;  /* 0x00000022ff357219 */ /* 0x000fc40000011635 */
        /* <DEDUP_REMOVED lines=13> */
[----:B------:R-:W-:Y:S01]  /*1c50*/  IMAD.HI.U32 R27, R31, R3, RZ ;  /* 0x000000031f1b7227 */ /* 0x000fe200078e00ff */
[-C--:B------:R-:W-:Y:S02]  /*1c60*/  SHF.R.U32.HI R14, RZ, R34.reuse, R33 ;  /* 0x00000022ff0e7219 */ /* 0x080fe40000011621 */
[----:B------:R-:W-:Y:S01]  /*1c70*/  SEL R47, R8, R47, !P0 ;  /* 0x0000002f082f7207 */ /* 0x000fe20004000000 */
[----:B------:R-:W-:Y:S01]  /*1c80*/  IMAD.HI.U32 R45, R0, R3, RZ ;  /* 0x00000003002d7227 */ /* 0x000fe200078e00ff */
[----:B------:R-:W-:-:S02]  /*1c90*/  SHF.R.U32.HI R3, RZ, R34, R61 ;  /* 0x00000022ff037219 */ /* 0x000fc4000001163d */
[-C--:B------:R-:W-:Y:S01]  /*1ca0*/  SHF.R.U32.HI R60, RZ, R34.reuse, R27 ;  /* 0x00000022ff3c7219 */ /* 0x080fe2000001161b */
[----:B------:R-:W-:Y:S01]  /*1cb0*/  IMAD R44, R2, R7, R44 ;  /* 0x00000007022c7224 */ /* 0x000fe200078e022c */
[----:B------:R-:W-:Y:S01]  /*1cc0*/  SEL R50, R6, R3, !P0 ;  /* 0x0000000306327207 */ /* 0x000fe20004000000 */
[----:B------:R-:W-:Y:S01]  /*1cd0*/  IMAD.MOV R7, RZ, RZ, -R54 ;  /* 0x000000ffff077224 */ /* 0x000fe200078e0a36 */
[----:B------:R-:W-:Y:S01]  /*1ce0*/  SHF.R.U32.HI R45, RZ, R34, R45 ;  /* 0x00000022ff2d7219 */ /* 0x000fe2000001162d */
[----:B------:R-:W-:Y:S01]  /*1cf0*/  IMAD.MOV R3, RZ, RZ, -R49 ;  /* 0x000000ffff037224 */ /* 0x000fe200078e0a31 */
[----:B------:R-:W-:Y:S01]  /*1d00*/  IADD3 R27, PT, PT, -R55, RZ, RZ ;  /* 0x000000ff371b7210 */ /* 0x000fe20007ffe1ff */
[----:B------:R-:W-:Y:S01]  /*1d10*/  IMAD R39, R2, R7, R39 ;  /* 0x0000000702277224 */ /* 0x000fe200078e0227 */
[----:B------:R-:W-:Y:S01]  /*1d20*/  IADD3 R7, PT, PT, -R50, RZ, RZ ;  /* 0x000000ff32077210 */ /* 0x000fe20007ffe1ff */
[C---:B------:R-:W-:Y:S01]  /*1d30*/  IMAD R32, R2.reuse, R3, R32 ;  /* 0x0000000302207224 */ /* 0x040fe200078e0220 */
[----:B------:R-:W-:Y:S01]  /*1d40*/  SEL R3, R5, R14, !P0 ;  /* 0x0000000e05037207 */ /* 0x000fe20004000000 */
[----:B------:R-:W-:Y:S01]  /*1d50*/  IMAD.MOV R33, RZ, RZ, -R57 ;  /* 0x000000ffff217224 */ /* 0x000fe200078e0a39 */
[----:B------:R-:W-:Y:S01]  /*1d60*/  SEL R60, R31, R60, !P0 ;  /* 0x0000003c1f3c7207 */ /* 0x000fe20004000000 */
[----:B------:R-:W-:Y:S01]  /*1d70*/  IMAD R34, R2, R7, R6 ;  /* 0x0000000702227224 */ /* 0x000fe200078e0206 */
[----:B------:R-:W-:Y:S01]  /*1d80*/  SEL R45, R0, R45, !P0 ;  /* 0x0000002d002d7207 */ /* 0x000fe20004000000 */
[----:B------:R-:W2:Y:S01]  /*1d90*/  LDC.64 R6, c[0x0][0x490] ;  /* 0x00012400ff067b82 */ /* 0x000ea20000000a00 */
[----:B------:R-:W-:Y:S01]  /*1da0*/  IMAD.MOV R16, RZ, RZ, -R56 ;  /* 0x000000ffff107224 */ /* 0x000fe200078e0a38 */
[----:B------:R-:W-:Y:S01]  /*1db0*/  ISETP.NE.AND P0, PT, R35, 0x1, PT ;  /* 0x000000012300780c */ /* 0x000fe20003f05270 */
[----:B------:R-:W-:Y:S01]  /*1dc0*/  IMAD.MOV R14, RZ, RZ, -R3 ;  /* 0x000000ffff0e7224 */ /* 0x000fe200078e0a03 */
[----:B------:R-:W-:Y:S01]  /*1dd0*/  R2UR UR56, R44 ;  /* 0x000000002c3872ca */ /* 0x000fe200000e0000 */
[C---:B------:R-:W-:Y:S01]  /*1de0*/  IMAD R40, R2.reuse, R27, R40 ;  /* 0x0000001b02287224 */ /* 0x040fe200078e0228 */
[----:B------:R-:W-:Y:S01]  /*1df0*/  R2UR UR48, R39 ;  /* 0x00000000273072ca */ /* 0x000fe200000e0000 */
[----:B------:R-:W-:Y:S01]  /*1e00*/  IMAD R42, R2, R33, R42 ;  /* 0x00000021022a7224 */ /* 0x000fe200078e022a */
[----:B------:R-:W-:Y:S01]  /*1e10*/  R2UR UR38, R34 ;  /* 0x00000000222672ca */ /* 0x000fe200000e0000 */
[----:B------:R-:W-:Y:S01]  /*1e20*/  IMAD R41, R2, R16, R41 ;  /* 0x0000001002297224 */ /* 0x000fe200078e0229 */
[----:B------:R-:W-:Y:S01]  /*1e30*/  R2UR UR49, R40 ;  /* 0x00000000283172ca */ /* 0x000fe200000e0000 */
[----:B------:R-:W-:Y:S01]  /*1e40*/  IMAD.MOV R27, RZ, RZ, -R51 ;  /* 0x000000ffff1b7224 */ /* 0x000fe200078e0a33 */
[----:B------:R-:W-:Y:S01]  /*1e50*/  R2UR UR54, R42 ;  /* 0x000000002a3672ca */ /* 0x000fe200000e0000 */
[----:B------:R-:W-:Y:S01]  /*1e60*/  IMAD.MOV R30, RZ, RZ, -R58 ;  /* 0x000000ffff1e7224 */ /* 0x000fe200078e0a3a */
[----:B------:R-:W-:Y:S01]  /*1e70*/  R2UR UR46, R41 ;  /* 0x00000000292e72ca */ /* 0x000fe200000e0000 */
[----:B------:R-:W-:Y:S01]  /*1e80*/  IMAD.MOV R33, RZ, RZ, -R53 ;  /* 0x000000ffff217224 */ /* 0x000fe200078e0a35 */
[----:B------:R-:W-:Y:S01]  /*1e90*/  R2UR UR37, R32 ;  /* 0x00000000202572ca */ /* 0x000fe200000e0000 */
[----:B------:R-:W-:-:S02]  /*1ea0*/  IMAD.MOV R16, RZ, RZ, -R52 ;  /* 0x000000ffff107224 */ /* 0x000fc400078e0a34 */
[C---:B------:R-:W-:Y:S02]  /*1eb0*/  IMAD R14, R2.reuse, R14, R5 ;  /* 0x0000000e020e7224 */ /* 0x040fe400078e0205 */
[C---:B------:R-:W-:Y:S01]  /*1ec0*/  IMAD R36, R2.reuse, R27, R36 ;  /* 0x0000001b02247224 */ /* 0x040fe200078e0224 */
[----:B------:R-:W-:Y:S01]  /*1ed0*/  IADD3 R27, PT, PT, -R45, RZ, RZ ;  /* 0x000000ff2d1b7210 */ /* 0x000fe20007ffe1ff */
[----:B------:R-:W-:Y:S01]  /*1ee0*/  IMAD R43, R2, R30, R43 ;  /* 0x0000001e022b7224 */ /* 0x000fe200078e022b */
[----:B------:R-:W-:Y:S01]  /*1ef0*/  R2UR UR27, R14 ;  /* 0x000000000e1b72ca */ /* 0x000fe200000e0000 */
[----:B--2---:R-:W-:Y:S01]  /*1f00*/  IMAD.HI.U32 R62, R58, R6, RZ ;  /* 0x000000063a3e7227 */ /* 0x004fe200078e00ff */
[----:B------:R-:W-:Y:S02]  /*1f10*/  R2UR UR34, R36 ;  /* 0x00000000242272ca */ /* 0x000fe400000e0000 */
[----:B------:R-:W-:Y:S01]  /*1f20*/  R2UR UR55, R43 ;  /* 0x000000002b3772ca */ /* 0x000fe200000e0000 */
[C---:B------:R-:W-:Y:S01]  /*1f30*/  IMAD R38, R2.reuse, R33, R38 ;  /* 0x0000002102267224 */ /* 0x040fe200078e0226 */
[----:B------:R-:W-:Y:S01]  /*1f40*/  SHF.R.U32.HI R41, RZ, R7, R62 ;  /* 0x00000007ff297219 */ /* 0x000fe2000001163e */
[----:B------:R-:W-:Y:S01]  /*1f50*/  IMAD R37, R2, R16, R37 ;  /* 0x0000001002257224 */ /* 0x000fe200078e0225 */
[----:B------:R-:W2:Y:S01]  /*1f60*/  LDC R43, c[0x0][0x4ec] ;  /* 0x00013b00ff2b7b82 */ /* 0x000ea20000000800 */
[----:B------:R-:W-:Y:S01]  /*1f70*/  IMAD.MOV R16, RZ, RZ, -R48 ;  /* 0x000000ffff107224 */ /* 0x000fe200078e0a30 */
[----:B------:R-:W-:Y:S01]  /*1f80*/  SEL R41, R58, R41, !P0 ;  /* 0x000000293a297207 */ /* 0x000fe20004000000 */
[----:B------:R-:W-:Y:S01]  /*1f90*/  IMAD.MOV R33, RZ, RZ, -R47 ;  /* 0x000000ffff217224 */ /* 0x000fe200078e0a2f */
[----:B------:R-:W-:Y:S01]  /*1fa0*/  R2UR UR44, R37 ;  /* 0x00000000252c72ca */ /* 0x000fe200000e0000 */
[----:B------:R-:W-:Y:S01]  /*1fb0*/  IMAD.MOV R30, RZ, RZ, -R60 ;  /* 0x000000ffff1e7224 */ /* 0x000fe200078e0a3c */
[----:B------:R-:W-:Y:S01]  /*1fc0*/  R2UR UR47, R38 ;  /* 0x00000000262f72ca */ /* 0x000fe200000e0000 */
[----:B------:R-:W-:Y:S01]  /*1fd0*/  IMAD.HI.U32 R14, R53, R6, RZ ;  /* 0x00000006350e7227 */ /* 0x000fe200078e00ff */
[----:B------:R-:W-:-:S03]  /*1fe0*/  R2UR UR35, R41 ;  /* 0x00000000292372ca */ /* 0x000fc600000e0000 */
[C---:B------:R-:W-:Y:S01]  /*1ff0*/  IMAD R16, R2.reuse, R16, R9 ;  /* 0x0000001002107224 */ /* 0x040fe200078e0209 */
[----:B------:R-:W-:Y:S01]  /*2000*/  SHF.R.U32.HI R14, RZ, R7, R14 ;  /* 0x00000007ff0e7219 */ /* 0x000fe2000001160e */
[C---:B------:R-:W-:Y:S02]  /*2010*/  IMAD R33, R2.reuse, R33, R8 ;  /* 0x0000002102217224 */ /* 0x040fe400078e0208 */
[C---:B------:R-:W-:Y:S01]  /*2020*/  IMAD R27, R2.reuse, R27, R0 ;  /* 0x0000001b021b7224 */ /* 0x040fe200078e0200 */
[----:B------:R-:W-:Y:S01]  /*2030*/  SEL R14, R53, R14, !P0 ;  /* 0x0000000e350e7207 */ /* 0x000fe20004000000 */
[----:B------:R-:W-:Y:S01]  /*2040*/  IMAD R30, R2, R30, R31 ;  /* 0x0000001e021e7224 */ /* 0x000fe200078e021f */
[----:B------:R-:W-:Y:S01]  /*2050*/  R2UR UR36, R16 ;  /* 0x00000000102472ca */ /* 0x000fe200000e0000 */
[-C--:B------:R-:W-:Y:S01]  /*2060*/  IMAD.HI.U32 R2, R48, R6.reuse, RZ ;  /* 0x0000000630027227 */ /* 0x080fe200078e00ff */
[----:B------:R-:W-:Y:S02]  /*2070*/  R2UR UR24, R27 ;  /* 0x000000001b1872ca */ /* 0x000fe400000e0000 */
[----:B------:R-:W-:Y:S01]  /*2080*/  R2UR UR57, R30 ;  /* 0x000000001e3972ca */ /* 0x000fe200000e0000 */
[----:B------:R-:W-:Y:S01]  /*2090*/  IMAD.HI.U32 R40, R52, R6, RZ ;  /* 0x0000000634287227 */ /* 0x000fe200078e00ff */
[----:B------:R-:W-:-:S02]  /*20a0*/  SHF.R.U32.HI R5, RZ, R7, R2 ;  /* 0x00000007ff057219 */ /* 0x000fc40000011602 */
[----:B------:R-:W-:Y:S01]  /*20b0*/  R2UR UR28, R33 ;  /* 0x00000000211c72ca */ /* 0x000fe200000e0000 */
[----:B------:R-:W-:Y:S01]  /*20c0*/  IMAD.MOV R2, RZ, RZ, -R41 ;  /* 0x000000ffff027224 */ /* 0x000fe200078e0a29 */
[----:B------:R-:W-:Y:S01]  /*20d0*/  SHF.R.U32.HI R37, RZ, R7, R40 ;  /* 0x00000007ff257219 */ /* 0x000fe20000011628 */
[-C--:B------:R-:W-:Y:S01]  /*20e0*/  IMAD.HI.U32 R64, R60, R6.reuse, RZ ;  /* 0x000000063c407227 */ /* 0x080fe200078e00ff */
[----:B------:R-:W-:Y:S02]  /*20f0*/  SEL R5, R48, R5, !P0 ;  /* 0x0000000530057207 */ /* 0x000fe40004000000 */
[----:B------:R-:W-:Y:S01]  /*2100*/  SEL R37, R52, R37, !P0 ;  /* 0x0000002534257207 */ /* 0x000fe20004000000 */
[-C--:B------:R-:W-:Y:S01]  /*2110*/  IMAD.HI.U32 R38, R59, R6.reuse, RZ ;  /* 0x000000063b267227 */ /* 0x080fe200078e00ff */
[-C--:B------:R-:W-:Y:S02]  /*2120*/  SHF.R.U32.HI R39, RZ, R7.reuse, R64 ;  /* 0x00000007ff277219 */ /* 0x080fe40000011640 */
[----:B--2---:R-:W-:Y:S01]  /*2130*/  R2UR UR25, R43 ;  /* 0x000000002b1972ca */ /* 0x004fe200000e0000 */
[----:B------:R-:W-:Y:S01]  /*2140*/  IMAD.HI.U32 R44, R54, R6, RZ ;  /* 0x00000006362c7227 */ /* 0x000fe200078e00ff */
[----:B------:R-:W-:-:S02]  /*2150*/  SHF.R.U32.HI R38, RZ, R7, R38 ;  /* 0x00000007ff267219 */ /* 0x000fc40000011626 */
[----:B------:R-:W-:Y:S01]  /*2160*/  SEL R39, R60, R39, !P0 ;  /* 0x000000273c277207 */ /* 0x000fe20004000000 */
[----:B------:R-:W-:Y:S01]  /*2170*/  IMAD R58, R35, R2, R58 ;  /* 0x00000002233a7224 */ /* 0x000fe200078e023a */
[----:B------:R-:W-:Y:S01]  /*2180*/  SHF.R.U32.HI R27, RZ, R7, R44 ;  /* 0x00000007ff1b7219 */ /* 0x000fe2000001162c */
[----:B------:R-:W-:Y:S01]  /*2190*/  IMAD.MOV R2, RZ, RZ, -R14 ;  /* 0x000000ffff027224 */ /* 0x000fe200078e0a0e */
[----:B------:R-:W-:Y:S01]  /*21a0*/  SEL R38, R59, R38, !P0 ;  /* 0x000000263b267207 */ /* 0x000fe20004000000 */
[-C--:B------:R-:W-:Y:S01]  /*21b0*/  IMAD.HI.U32 R36, R47, R6.reuse, RZ ;  /* 0x000000062f247227 */ /* 0x080fe200078e00ff */
[----:B------:R-:W-:Y:S02]  /*21c0*/  SEL R27, R54, R27, !P0 ;  /* 0x0000001b361b7207 */ /* 0x000fe40004000000 */
[----:B------:R-:W-:Y:S01]  /*21d0*/  R2UR UR58, R38 ;  /* 0x00000000263a72ca */ /* 0x000fe200000e0000 */
[----:B------:R-:W-:Y:S01]  /*21e0*/  IMAD.HI.U32 R34, R57, R6, RZ ;  /* 0x0000000639227227 */ /* 0x000fe200078e00ff */
[----:B------:R-:W-:-:S02]  /*21f0*/  SHF.R.U32.HI R36, RZ, R7, R36 ;  /* 0x00000007ff247219 */ /* 0x000fc40000011624 */
[----:B------:R-:W-:Y:S01]  /*2200*/  R2UR UR60, R39 ;  /* 0x00000000273c72ca */ /* 0x000fe200000e0000 */
        /* <DEDUP_REMOVED lines=8> */
[----:B------:R-:W-:Y:S01]  /*2290*/  SEL R40, R56, R33, !P0 ;  /* 0x0000002138287207 */ /* 0x000fe20004000000 */
[----:B------:R-:W-:Y:S01]  /*22a0*/  IMAD R53, R35, R2, R53 ;  /* 0x0000000223357224 */ /* 0x000fe200078e0235 */
[----:B------:R-:W-:Y:S01]  /*22b0*/  IADD3 R2, PT, PT, -R37, RZ, RZ ;  /* 0x000000ff25027210 */ /* 0x000fe20007ffe1ff */
        /* <DEDUP_REMOVED lines=8> */
[C---:B------:R-:W-:Y:S01]  /*2340*/  IADD3 R44, PT, PT, -R34.reuse, RZ, RZ ;  /* 0x000000ff222c7210 */ /* 0x040fe20007ffe1ff */
[----:B------:R-:W-:Y:S01]  /*2350*/  IMAD.HI.U32 R42, R45, R6, RZ ;  /* 0x000000062d2a7227 */ /* 0x000fe200078e00ff */
[-C--:B------:R-:W-:Y:S02]  /*2360*/  SHF.R.U32.HI R6, RZ, R7.reuse, R8 ;  /* 0x00000007ff067219 */ /* 0x080fe40000011608 */
[----:B------:R-:W-:Y:S01]  /*2370*/  SEL R16, R51, R16, !P0 ;  /* 0x0000001033107207 */ /* 0x000fe20004000000 */
[----:B------:R-:W-:Y:S01]  /*2380*/  IMAD R52, R35, R2, R52 ;  /* 0x0000000223347224 */ /* 0x000fe200078e0234 */
[----:B------:R-:W-:Y:S01]  /*2390*/  IADD3 R2, PT, PT, -R5, RZ, RZ ;  /* 0x000000ff05027210 */ /* 0x000fe20007ffe1ff */
[----:B------:R-:W-:Y:S01]  /*23a0*/  IMAD.MOV R32, RZ, RZ, -R39 ;  /* 0x000000ffff207224 */ /* 0x000fe200078e0a27 */
[----:B------:R-:W-:Y:S01]  /*23b0*/  SHF.R.U32.HI R42, RZ, R7, R42 ;  /* 0x00000007ff2a7219 */ /* 0x000fe2000001162a */
[----:B------:R-:W-:Y:S01]  /*23c0*/  IMAD.MOV R8, RZ, RZ, -R38 ;  /* 0x000000ffff087224 */ /* 0x000fe200078e0a26 */
[----:B------:R-:W-:Y:S01]  /*23d0*/  SEL R6, R49, R6, !P0 ;  /* 0x0000000631067207 */ /* 0x000fe20004000000 */
[----:B------:R-:W-:Y:S01]  /*23e0*/  IMAD.MOV R7, RZ, RZ, -R27 ;  /* 0x000000ffff077224 */ /* 0x000fe200078e0a1b */
[----:B------:R-:W-:Y:S01]  /*23f0*/  SEL R42, R45, R42, !P0 ;  /* 0x0000002a2d2a7207 */ /* 0x000fe20004000000 */
[----:B------:R-:W-:Y:S01]  /*2400*/  IMAD R48, R35, R2, R48 ;  /* 0x0000000223307224 */ /* 0x000fe200078e0230 */
[----:B------:R-:W-:Y:S01]  /*2410*/  R2UR UR16, R53 ;  /* 0x00000000351072ca */ /* 0x000fe200000e0000 */
[C---:B------:R-:W-:Y:S01]  /*2420*/  IMAD R60, R35.reuse, R32, R60 ;  /* 0x00000020233c7224 */ /* 0x040fe200078e023c */
[----:B------:R-:W-:Y:S01]  /*2430*/  R2UR UR61, R34 ;  /* 0x00000000223d72ca */ /* 0x000fe200000e0000 */
[C---:B------:R-:W-:Y:S01]  /*2440*/  IMAD R59, R35.reuse, R8, R59 ;  /* 0x00000008233b7224 */ /* 0x040fe200078e023b */
[----:B------:R-:W-:Y:S01]  /*2450*/  R2UR UR12, R48 ;  /* 0x00000000300c72ca */ /* 0x000fe200000e0000 */
[C---:B------:R-:W-:Y:S01]  /*2460*/  IMAD R54, R35.reuse, R7, R54 ;  /* 0x0000000723367224 */ /* 0x040fe200078e0236 */
[----:B------:R-:W-:Y:S01]  /*2470*/  SEL R7, R50, R9, !P0 ;  /* 0x0000000932077207 */ /* 0x000fe20004000000 */
[----:B------:R-:W-:Y:S01]  /*2480*/  IMAD.MOV R2, RZ, RZ, -R36 ;  /* 0x000000ffff027224 */ /* 0x000fe200078e0a24 */
[----:B------:R-:W-:Y:S01]  /*2490*/  R2UR UR23, R60 ;  /* 0x000000003c1772ca */ /* 0x000fe200000e0000 */
[----:B------:R-:W-:Y:S01]  /*24a0*/  IMAD.MOV R32, RZ, RZ, -R40 ;  /* 0x000000ffff207224 */ /* 0x000fe200078e0a28 */
[----:B------:R-:W-:Y:S01]  /*24b0*/  R2UR UR17, R54 ;  /* 0x00000000361172ca */ /* 0x000fe200000e0000 */
[----:B------:R-:W-:Y:S01]  /*24c0*/  IMAD.MOV R8, RZ, RZ, -R30 ;  /* 0x000000ffff087224 */ /* 0x000fe200078e0a1e */
[----:B------:R-:W-:Y:S01]  /*24d0*/  R2UR UR8, R58 ;  /* 0x000000003a0872ca */ /* 0x000fe200000e0000 */
[----:B------:R-:W-:Y:S01]  /*24e0*/  IMAD.MOV R46, RZ, RZ, -R0 ;  /* 0x000000ffff2e7224 */ /* 0x000fe200078e0a00 */
[----:B------:R-:W-:Y:S01]  /*24f0*/  R2UR UR15, R52 ;  /* 0x00000000340f72ca */ /* 0x000fe200000e0000 */
[----:B------:R-:W-:Y:S01]  /*2500*/  IMAD R57, R35, R44, R57 ;  /* 0x0000002c23397224 */ /* 0x000fe200078e0239 */
[----:B------:R-:W-:Y:S01]  /*2510*/  R2UR UR22, R59 ;  /* 0x000000003b1672ca */ /* 0x000fe200000e0000 */
[----:B------:R-:W-:-:S02]  /*2520*/  IMAD R56, R35, R32, R56 ;  /* 0x0000002023387224 */ /* 0x000fc400078e0238 */
[----:B------:R-:W-:Y:S01]  /*2530*/  IMAD R55, R35, R8, R55 ;  /* 0x0000000823377224 */ /* 0x000fe200078e0237 */
[----:B------:R-:W-:Y:S01]  /*2540*/  R2UR UR7, R57 ;  /* 0x00000000390772ca */ /* 0x000fe200000e0000 */
[C---:B------:R-:W-:Y:S01]  /*2550*/  IMAD R47, R35.reuse, R2, R47 ;  /* 0x00000002232f7224 */ /* 0x040fe200078e022f */
[----:B------:R-:W-:Y:S01]  /*2560*/  R2UR UR4, R56 ;  /* 0x00000000380472ca */ /* 0x000fe200000e0000 */
[----:B------:R-:W-:Y:S01]  /*2570*/  IMAD R46, R35, R46, R3 ;  /* 0x0000002e232e7224 */ /* 0x000fe200078e0203 */
[----:B------:R-:W-:Y:S01]  /*2580*/  R2UR UR18, R55 ;  /* 0x00000000371272ca */ /* 0x000fe200000e0000 */
[----:B------:R-:W-:Y:S01]  /*2590*/  IMAD.MOV R32, RZ, RZ, -R16 ;  /* 0x000000ffff207224 */ /* 0x000fe200078e0a10 */
[----:B------:R-:W2:Y:S01]  /*25a0*/  LDC.64 R2, c[0x0][0x498] ;  /* 0x00012600ff027b82 */ /* 0x000ea20000000a00 */
[----:B------:R-:W-:Y:S01]  /*25b0*/  IMAD.MOV R9, RZ, RZ, -R7 ;  /* 0x000000ffff097224 */ /* 0x000fe200078e0a07 */
[----:B------:R-:W-:Y:S01]  /*25c0*/  R2UR UR10, R46 ;  /* 0x000000002e0a72ca */ /* 0x000fe200000e0000 */
[----:B------:R-:W-:Y:S01]  /*25d0*/  IMAD.MOV R8, RZ, RZ, -R6 ;  /* 0x000000ffff087224 */ /* 0x000fe200078e0a06 */
[----:B------:R-:W-:Y:S01]  /*25e0*/  R2UR UR11, R47 ;  /* 0x000000002f0b72ca */ /* 0x000fe200000e0000 */
[----:B------:R-:W-:-:S02]  /*25f0*/  IMAD.MOV R44, RZ, RZ, -R42 ;  /* 0x000000ffff2c7224 */ /* 0x000fc400078e0a2a */
[C---:B------:R-:W-:Y:S02]  /*2600*/  IMAD R51, R35.reuse, R32, R51 ;  /* 0x0000002023337224 */ /* 0x040fe400078e0233 */
[C---:B------:R-:W-:Y:S01]  /*2610*/  IMAD R50, R35.reuse, R9, R50 ;  /* 0x0000000923327224 */ /* 0x040fe200078e0232 */
[----:B------:R-:W3:Y:S01]  /*2620*/  LDC.64 R32, c[0x0][0x4c0] ;  /* 0x00013000ff207b82 */ /* 0x000ee20000000a00 */
[----:B------:R-:W-:Y:S01]  /*2630*/  IMAD R49, R35, R8, R49 ;  /* 0x0000000823317224 */ /* 0x000fe200078e0231 */
[----:B------:R-:W-:Y:S01]  /*2640*/  R2UR UR6, R51 ;  /* 0x00000000330672ca */ /* 0x000fe200000e0000 */
[----:B------:R-:W-:Y:S01]  /*2650*/  IMAD R44, R35, R44, R45 ;  /* 0x0000002c232c7224 */ /* 0x000fe200078e022d */
[----:B------:R-:W-:Y:S02]  /*2660*/  R2UR UR14, R50 ;  /* 0x00000000320e72ca */ /* 0x000fe400000e0000 */
[----:B------:R-:W-:Y:S02]  /*2670*/  R2UR UR13, R49 ;  /* 0x00000000310d72ca */ /* 0x000fe400000e0000 */
[----:B------:R-:W4:Y:S01]  /*2680*/  LDC R35, c[0x0][0x4a0] ;  /* 0x00012800ff237b82 */ /* 0x000f220000000800 */
[----:B------:R-:W-:Y:S01]  /*2690*/  R2UR UR9, R44 ;  /* 0x000000002c0972ca */ /* 0x000fe200000e0000 */
[----:B--2---:R-:W-:Y:S01]  /*26a0*/  IMAD.HI.U32 R70, R38, R3, RZ ;  /* 0x0000000326467227 */ /* 0x004fe200078e00ff */
[----:B------:R-:W-:-:S05]  /*26b0*/  ISETP.NE.AND P0, PT, R2, 0x1, PT ;  /* 0x000000010200780c */ /* 0x000fca0003f05270 */
[----:B------:R-:W2:Y:S01]  /*26c0*/  LDC.64 R8, c[0x0][0x4f0] ;  /* 0x00013c00ff087b82 */ /* 0x000ea20000000a00 */
[----:B------:R-:W-:-:S04]  /*26d0*/  IMAD.HI.U32 R54, R39, R3, RZ ;  /* 0x0000000327367227 */ /* 0x000fc800078e00ff */
[----:B------:R-:W-:Y:S01]  /*26e0*/  IMAD.HI.U32 R66, R30, R3, RZ ;  /* 0x000000031e427227 */ /* 0x000fe200078e00ff */
[----:B---3--:R-:W-:-:S03]  /*26f0*/  R2UR UR26, R32 ;  /* 0x00000000201a72ca */ /* 0x008fc600000e0000 */
[-C--:B------:R-:W-:Y:S01]  /*2700*/  IMAD.HI.U32 R50, R40, R3.reuse, RZ ;  /* 0x0000000328327227 */ /* 0x080fe200078e00ff */
[----:B------:R-:W-:Y:S01]  /*2710*/  R2UR UR21, R33 ;  /* 0x00000000211572ca */ /* 0x000fe200000e0000 */
[----:B------:R-:W-:Y:S02]  /*2720*/  VOTEU.ANY UP0, P0 ;  /* 0x0000000000ff7886 */ /* 0x000fe40000000100 */
[----:B------:R-:W-:Y:S01]  /*2730*/  IMAD.HI.U32 R68, R34, R3, RZ ;  /* 0x0000000322447227 */ /* 0x000fe200078e00ff */
[-C--:B----4-:R-:W-:Y:S02]  /*2740*/  SHF.R.U32.HI R53, RZ, R35.reuse, R70 ;  /* 0x00000023ff357219 */ /* 0x090fe40000011646 */
[----:B------:R-:W-:Y:S01]  /*2750*/  SHF.R.U32.HI R54, RZ, R35, R54 ;  /* 0x00000023ff367219 */ /* 0x000fe20000011636 */
[-C--:B------:R-:W-:Y:S01]  /*2760*/  IMAD.HI.U32 R46, R37, R3.reuse, RZ ;  /* 0x00000003252e7227 */ /* 0x080fe200078e00ff */
[----:B------:R-:W-:Y:S01]  /*2770*/  R2UR UR43, R53 ;  /* 0x00000000352b72ca */ /* 0x000fe200000e0000 */
[----:B------:R-:W-:Y:S01]  /*2780*/  UIMAD UR56, UR56, UR26, UR25 ;  /* 0x0000001a383872a4 */ /* 0x000fe2000f8e0219 */
[----:B------:R-:W-:Y:S01]  /*2790*/  R2UR UR29, R54 ;  /* 0x00000000361d72ca */ /* 0x000fe200000e0000 */
[----:B------:R-:W-:Y:S01]  /*27a0*/  IMAD.HI.U32 R64, R14, R3, RZ ;  /* 0x000000030e407227 */ /* 0x000fe200078e00ff */
[-C--:B------:R-:W-:Y:S01]  /*27b0*/  SHF.R.U32.HI R49, RZ, R35.reuse, R66 ;  /* 0x00000023ff317219 */ /* 0x080fe20000011642 */
[----:B------:R-:W-:Y:S01]  /*27c0*/  UIMAD UR44, UR44, UR26, UR25 ;  /* 0x0000001a2c2c72a4 */ /* 0x000fe2000f8e0219 */
[----:B------:R-:W-:Y:S01]  /*27d0*/  SHF.R.U32.HI R50, RZ, R35, R50 ;  /* 0x00000023ff327219 */ /* 0x000fe20000011632 */
[----:B------:R-:W-:Y:S01]  /*27e0*/  IMAD.HI.U32 R48, R27, R3, RZ ;  /* 0x000000031b307227 */ /* 0x000fe200078e00ff */
[----:B------:R-:W-:Y:S01]  /*27f0*/  R2UR UR50, R49 ;  /* 0x00000000313272ca */ /* 0x000fe200000e0000 */
[----:B------:R-:W-:Y:S01]  /*2800*/  UIMAD UR24, UR24, UR26, UR25 ;  /* 0x0000001a181872a4 */ /* 0x000fe2000f8e0219 */
[----:B------:R-:W-:Y:S01]  /*2810*/  SHF.R.U32.HI R51, RZ, R35, R68 ;  /* 0x00000023ff337219 */ /* 0x000fe20000011644 */
[-C--:B------:R-:W-:Y:S01]  /*2820*/  IMAD.HI.U32 R62, R16, R3.reuse, RZ ;  /* 0x00000003103e7227 */ /* 0x080fe200078e00ff */
[----:B------:R-:W-:Y:S01]  /*2830*/  R2UR UR52, R50 ;  /* 0x00000000323472ca */ /* 0x000fe200000e0000 */
[----:B------:R-:W-:Y:S01]  /*2840*/  USEL UR43, UR58, UR43, !UP0 ;  /* 0x0000002b3a2b7287 */ /* 0x000fe2000c000000 */
[----:B------:R-:W-:Y:S01]  /*2850*/  R2UR UR58, R30 ;  /* 0x000000001e3a72ca */ /* 0x000fe200000e0000 */
[----:B------:R-:W-:Y:S01]  /*2860*/  USEL UR63, UR60, UR29, !UP0 ;  /* 0x0000001d3c3f7287 */ /* 0x000fe2000c000000 */
[----:B------:R-:W-:Y:S01]  /*2870*/  R2UR UR60, R40 ;  /* 0x00000000283c72ca */ /* 0x000fe200000e0000 */
[----:B------:R-:W-:Y:S01]  /*2880*/  IMAD.HI.U32 R44, R0, R3, RZ ;  /* 0x00000003002c7227 */ /* 0x000fe200078e00ff */
[----:B------:R-:W-:Y:S01]  /*2890*/  R2UR UR53, R51 ;  /* 0x00000000333572ca */ /* 0x000fe200000e0000 */
[----:B------:R-:W-:Y:S01]  /*28a0*/  UIMAD UR57, UR57, UR26, UR25 ;  /* 0x0000001a393972a4 */ /* 0x000fe2000f8e0219 */
[----:B------:R-:W-:Y:S01]  /*28b0*/  SHF.R.U32.HI R46, RZ, R35, R46 ;  /* 0x00000023ff2e7219 */ /* 0x000fe2000001162e */
[----:B------:R-:W-:Y:S01]  /*28c0*/  IMAD.HI.U32 R52, R41, R3, RZ ;  /* 0x0000000329347227 */ /* 0x000fe200078e00ff */
[----:B------:R-:W-:Y:S01]  /*28d0*/  SHF.R.U32.HI R47, RZ, R35, R64 ;  /* 0x00000023ff2f7219 */ /* 0x000fe20000011640 */
[----:B------:R-:W-:Y:S01]  /*28e0*/  UIMAD UR49, UR49, UR26, UR25 ;  /* 0x0000001a313172a4 */ /* 0x000fe2000f8e0219 */
[----:B------:R-:W-:Y:S01]  /*28f0*/  R2UR UR40, R46 ;  /* 0x000000002e2872ca */ /* 0x000fe200000e0000 */
[----:B------:R-:W-:Y:S01]  /*2900*/  IMAD.HI.U32 R60, R7, R3, RZ ;  /* 0x00000003073c7227 */ /* 0x000fe200078e00ff */
[----:B--2---:R-:W-:Y:S01]  /*2910*/  R2UR UR20, R8 ;  /* 0x00000000081472ca */ /* 0x004fe200000e0000 */
[----:B------:R-:W-:Y:S01]  /*2920*/  USEL UR58, UR58, UR50, !UP0 ;  /* 0x000000323a3a7287 */ /* 0x000fe2000c000000 */
[----:B------:R-:W-:Y:S01]  /*2930*/  R2UR UR50, R37 ;  /* 0x00000000253272ca */ /* 0x000fe200000e0000 */
[----:B------:R-:W-:Y:S01]  /*2940*/  USEL UR60, UR60, UR52, !UP0 ;  /* 0x000000343c3c7287 */ /* 0x000fe2000c000000 */
[----:B------:R-:W-:Y:S01]  /*2950*/  SHF.R.U32.HI R48, RZ, R35, R48 ;  /* 0x00000023ff307219 */ /* 0x000fe20000011630 */
[-C--:B------:R-:W-:Y:S01]  /*2960*/  IMAD.HI.U32 R58, R6, R3.reuse, RZ ;  /* 0x00000003063a7227 */ /* 0x080fe200078e00ff */
[----:B------:R-:W-:Y:S01]  /*2970*/  R2UR UR41, R47 ;  /* 0x000000002f2972ca */ /* 0x000fe200000e0000 */
[----:B------:R-:W-:Y:S01]  /*2980*/  USEL UR61, UR61, UR53, !UP0 ;  /* 0x000000353d3d7287 */ /* 0x000fe2000c000000 */
[----:B------:R-:W-:Y:S01]  /*2990*/  R2UR UR52, R14 ;  /* 0x000000000e3472ca */ /* 0x000fe200000e0000 */
[----:B------:R-:W-:Y:S01]  /*29a0*/  IMAD.HI.U32 R56, R5, R3, RZ ;  /* 0x0000000305387227 */ /* 0x000fe200078e00ff */
[----:B------:R-:W-:Y:S01]  /*29b0*/  SHF.R.U32.HI R45, RZ, R35, R62 ;  /* 0x00000023ff2d7219 */ /* 0x000fe2000001163e */
[----:B------:R-:W-:Y:S01]  /*29c0*/  UIMAD UR48, UR48, UR26, UR25 ;  /* 0x0000001a303072a4 */ /* 0x000fe2000f8e0219 */
[----:B------:R-:W-:Y:S01]  /*29d0*/  R2UR UR42, R48 ;  /* 0x00000000302a72ca */ /* 0x000fe200000e0000 */
[-C--:B------:R-:W-:Y:S01]  /*29e0*/  IMAD.HI.U32 R8, R36, R3.reuse, RZ ;  /* 0x0000000324087227 */ /* 0x080fe200078e00ff */
[----:B------:R-:W-:Y:S01]  /*29f0*/  R2UR UR53, R27 ;  /* 0x000000001b3572ca */ /* 0x000fe200000e0000 */
[----:B------:R-:W-:Y:S01]  /*2a00*/  USEL UR50, UR50, UR40, !UP0 ;  /* 0x0000002832327287 */ /* 0x000fe2000c000000 */
[----:B------:R-:W-:Y:S01]  /*2a10*/  R2UR UR5, R9 ;  /* 0x00000000090572ca */ /* 0x000fe200000e0000 */
[----:B------:R-:W-:Y:S01]  /*2a20*/  IMAD.HI.U32 R32, R42, R3, RZ ;  /* 0x000000032a207227 */ /* 0x000fe200078e00ff */
[-C--:B------:R-:W-:Y:S01]  /*2a30*/  SHF.R.U32.HI R3, RZ, R35.reuse, R44 ;  /* 0x00000023ff037219 */ /* 0x080fe2000001162c */
[----:B------:R-:W-:Y:S01]  /*2a40*/  UIMAD UR47, UR47, UR26, UR25 ;  /* 0x0000001a2f2f72a4 */ /* 0x000fe2000f8e0219 */
[-C--:B------:R-:W-:Y:S01]  /*2a50*/  SHF.R.U32.HI R52, RZ, R35.reuse, R52 ;  /* 0x00000023ff347219 */ /* 0x080fe20000011634 */
[----:B------:R-:W-:Y:S01]  /*2a60*/  IMAD.U32 R94, RZ, RZ, UR56 ;  /* 0x00000038ff5e7e24 */ /* 0x000fe2000f8e00ff */
[----:B------:R-:W-:Y:S01]  /*2a70*/  UIMAD UR56, UR55, UR26, UR25 ;  /* 0x0000001a373872a4 */ /* 0x000fe2000f8e0219 */
[-C--:B------:R-:W-:Y:S01]  /*2a80*/  SHF.R.U32.HI R43, RZ, R35.reuse, R60 ;  /* 0x00000023ff2b7219 */ /* 0x080fe2000001163c */
[----:B------:R-:W-:Y:S01]  /*2a90*/  UIMAD UR55, UR54, UR26, UR25 ;  /* 0x0000001a363772a4 */ /* 0x000fe2000f8e0219 */
[-C--:B------:R-:W-:Y:S01]  /*2aa0*/  SHF.R.U32.HI R33, RZ, R35.reuse, R58 ;  /* 0x00000023ff217219 */ /* 0x080fe2000001163a */
[----:B------:R-:W-:Y:S01]  /*2ab0*/  UIMAD UR54, UR46, UR26, UR25 ;  /* 0x0000001a2e3672a4 */ /* 0x000fe2000f8e0219 */
[-C--:B------:R-:W-:Y:S01]  /*2ac0*/  SHF.R.U32.HI R9, RZ, R35.reuse, R56 ;  /* 0x00000023ff097219 */ /* 0x080fe20000011638 */
[----:B------:R-:W-:Y:S01]  /*2ad0*/  USEL UR52, UR52, UR41, !UP0 ;  /* 0x0000002934347287 */ /* 0x000fe2000c000000 */
[-C--:B------:R-:W-:Y:S01]  /*2ae0*/  SHF.R.U32.HI R8, RZ, R35.reuse, R8 ;  /* 0x00000023ff087219 */ /* 0x080fe20000011608 */
[----:B------:R-:W-:Y:S01]  /*2af0*/  USEL UR53, UR53, UR42, !UP0 ;  /* 0x0000002a35357287 */ /* 0x000fe2000c000000 */
[----:B------:R-:W-:Y:S01]  /*2b00*/  R2UR UR45, R45 ;  /* 0x000000002d2d72ca */ /* 0x000fe200000e0000 */
[----:B------:R-:W-:Y:S01]  /*2b10*/  UIMAD UR38, UR38, UR26, UR25 ;  /* 0x0000001a262672a4 */ /* 0x000fe2000f8e0219 */
[----:B------:R-:W-:Y:S01]  /*2b20*/  R2UR UR46, R16 ;  /* 0x00000000102e72ca */ /* 0x000fe200000e0000 */
[----:B------:R-:W-:Y:S01]  /*2b30*/  UIMAD UR37, UR37, UR26, UR25 ;  /* 0x0000001a252572a4 */ /* 0x000fe2000f8e0219 */
[----:B------:R-:W-:Y:S01]  /*2b40*/  SHF.R.U32.HI R35, RZ, R35, R32 ;  /* 0x00000023ff237219 */ /* 0x000fe20000011620 */
[----:B------:R-:W-:Y:S01]  /*2b50*/  UIMAD UR36, UR36, UR26, UR25 ;  /* 0x0000001a242472a4 */ /* 0x000fe2000f8e0219 */
[----:B------:R-:W-:Y:S01]  /*2b60*/  MOV R32, UR31 ;  /* 0x0000001f00207c02 */ /* 0x000fe20008000f00 */
[----:B------:R-:W-:Y:S01]  /*2b70*/  UIMAD UR28, UR28, UR26, UR25 ;  /* 0x0000001a1c1c72a4 */ /* 0x000fe2000f8e0219 */
[----:B------:R-:W-:Y:S01]  /*2b80*/  R2UR UR31, R3 ;  /* 0x00000000031f72ca */ /* 0x000fe200000e0000 */
[----:B------:R-:W-:Y:S01]  /*2b90*/  IMAD R3, RZ, RZ, -UR43 ;  /* 0x8000002bff037e24 */ /* 0x000fe2000f8e02ff */
[----:B------:R-:W-:Y:S01]  /*2ba0*/  R2UR UR39, R9 ;  /* 0x00000000092772ca */ /* 0x000fe200000e0000 */
[----:B------:R-:W-:Y:S01]  /*2bb0*/  IMAD R9, RZ, RZ, -UR61 ;  /* 0x8000003dff097e24 */ /* 0x000fe2000f8e02ff */
[----:B------:R-:W-:Y:S01]  /*2bc0*/  R2UR UR40, R5 ;  /* 0x00000000052872ca */ /* 0x000fe200000e0000 */
[----:B------:R-:W-:Y:S01]  /*2bd0*/  IMAD R38, R2, R3, R38 ;  /* 0x0000000302267224 */ /* 0x000fe200078e0226 */
[----:B------:R-:W-:Y:S01]  /*2be0*/  MOV R64, UR44 ;  /* 0x0000002c00407c02 */ /* 0x000fe20008000f00 */
[----:B------:R-:W-:Y:S01]  /*2bf0*/  IMAD R3, RZ, RZ, -UR58 ;  /* 0x8000003aff037e24 */ /* 0x000fe2000f8e02ff */
[----:B------:R-:W-:Y:S01]  /*2c00*/  UIMAD UR44, UR34, UR26, UR25 ;  /* 0x0000001a222c72a4 */ /* 0x000fe2000f8e0219 */
[----:B------:R-:W-:Y:S01]  /*2c10*/  R2UR UR33, R8 ;  /* 0x00000000082172ca */ /* 0x000fe200000e0000 */
[----:B------:R-:W-:Y:S01]  /*2c20*/  IMAD R8, RZ, RZ, -UR63 ;  /* 0x8000003fff087e24 */ /* 0x000fe2000f8e02ff */
[----:B------:R-:W-:Y:S01]  /*2c30*/  R2UR UR34, R36 ;  /* 0x00000000242272ca */ /* 0x000fe200000e0000 */
[C---:B------:R-:W-:Y:S01]  /*2c40*/  IMAD R30, R2.reuse, R3, R30 ;  /* 0x00000003021e7224 */ /* 0x040fe200078e021e */
[----:B------:R-:W-:Y:S01]  /*2c50*/  USEL UR45, UR46, UR45, !UP0 ;  /* 0x0000002d2e2d7287 */ /* 0x000fe2000c000000 */
[----:B------:R-:W-:Y:S01]  /*2c60*/  IMAD R3, RZ, RZ, -UR52 ;  /* 0x80000034ff037e24 */ /* 0x000fe2000f8e02ff */
[----:B------:R-:W-:Y:S01]  /*2c70*/  R2UR UR32, R43 ;  /* 0x000000002b2072ca */ /* 0x000fe200000e0000 */
[C---:B------:R-:W-:Y:S01]  /*2c80*/  IMAD R39, R2.reuse, R8, R39 ;  /* 0x0000000802277224 */ /* 0x040fe200078e0227 */
[----:B------:R-:W-:Y:S01]  /*2c90*/  IADD3 R8, PT, PT, RZ, -UR53, RZ ;  /* 0x80000035ff087c10 */ /* 0x000fe2000fffe0ff */
[----:B------:R-:W-:Y:S01]  /*2ca0*/  IMAD R14, R2, R3, R14 ;  /* 0x00000003020e7224 */ /* 0x000fe200078e020e */
[----:B------:R-:W-:Y:S01]  /*2cb0*/  USEL UR39, UR40, UR39, !UP0 ;  /* 0x0000002728277287 */ /* 0x000fe2000c000000 */
[----:B------:R-:W-:Y:S01]  /*2cc0*/  R2UR UR42, R7 ;  /* 0x00000000072a72ca */ /* 0x000fe200000e0000 */
[----:B------:R-:W-:Y:S01]  /*2cd0*/  IMAD R3, RZ, RZ, -UR45 ;  /* 0x8000002dff037e24 */ /* 0x000fe2000f8e02ff */
[----:B------:R-:W-:Y:S01]  /*2ce0*/  R2UR UR19, R52 ;  /* 0x00000000341372ca */ /* 0x000fe200000e0000 */
[C---:B------:R-:W-:Y:S01]  /*2cf0*/  IMAD R27, R2.reuse, R8, R27 ;  /* 0x00000008021b7224 */ /* 0x040fe200078e021b */
[----:B------:R-:W-:Y:S01]  /*2d00*/  USEL UR33, UR34, UR33, !UP0 ;  /* 0x0000002122217287 */ /* 0x000fe2000c000000 */
[----:B------:R-:W-:Y:S01]  /*2d10*/  IMAD R8, R2, R3, R16 ;  /* 0x0000000302087224 */ /* 0x000fe200078e0210 */
[----:B------:R-:W-:Y:S01]  /*2d20*/  R2UR UR30, R33 ;  /* 0x00000000211e72ca */ /* 0x000fe200000e0000 */
[----:B------:R-:W-:Y:S01]  /*2d30*/  IMAD R3, RZ, RZ, -UR39 ;  /* 0x80000027ff037e24 */ /* 0x000fe2000f8e02ff */
[----:B------:R-:W-:Y:S01]  /*2d40*/  R2UR UR41, R6 ;  /* 0x00000000062972ca */ /* 0x000fe200000e0000 */
[C---:B------:R-:W-:Y:S01]  /*2d50*/  IMAD R34, R2.reuse, R9, R34 ;  /* 0x0000000902227224 */ /* 0x040fe200078e0222 */
[----:B------:R-:W-:Y:S01]  /*2d60*/  R2UR UR29, R35 ;  /* 0x00000000231d72ca */ /* 0x000fe200000e0000 */
[----:B------:R-:W-:Y:S01]  /*2d70*/  IMAD R5, R2, R3, R5 ;  /* 0x0000000302057224 */ /* 0x000fe200078e0205 */
[----:B------:R-:W-:Y:S01]  /*2d80*/  UIMAD UR27, UR27, UR26, UR25 ;  /* 0x0000001a1b1b72a4 */ /* 0x000fe2000f8e0219 */
[----:B------:R-:W-:Y:S01]  /*2d90*/  IMAD R3, RZ, RZ, -UR33 ;  /* 0x80000021ff037e24 */ /* 0x000fe2000f8e02ff */
[----:B------:R-:W-:Y:S01]  /*2da0*/  USEL UR42, UR42, UR32, !UP0 ;  /* 0x000000202a2a7287 */ /* 0x000fe2000c000000 */
[----:B------:R-:W-:Y:S01]  /*2db0*/  R2UR UR32, R0 ;  /* 0x00000000002072ca */ /* 0x000fe200000e0000 */
[----:B------:R-:W-:Y:S01]  /*2dc0*/  USEL UR19, UR35, UR19, !UP0 ;  /* 0x0000001323137287 */ /* 0x000fe2000c000000 */
[C---:B------:R-:W-:Y:S01]  /*2dd0*/  IMAD R3, R2.reuse, R3, R36 ;  /* 0x0000000302037224 */ /* 0x040fe200078e0224 */
[----:B------:R-:W-:Y:S01]  /*2de0*/  MOV R36, UR24 ;  /* 0x0000001800247c02 */ /* 0x000fe20008000f00 */
[----:B------:R-:W-:Y:S01]  /*2df0*/  UIMAD UR24, UR23, UR21, UR20 ;  /* 0x00000015171872a4 */ /* 0x000fe2000f8e0214 */
[----:B------:R-:W-:Y:S01]  /*2e00*/  IMAD R16, RZ, RZ, -UR42 ;  /* 0x8000002aff107e24 */ /* 0x000fe2000f8e02ff */
[----:B------:R-:W-:Y:S01]  /*2e10*/  UIMAD UR23, UR22, UR21, UR20 ;  /* 0x00000015161772a4 */ /* 0x000fe2000f8e0214 */
[----:B------:R-:W-:Y:S01]  /*2e20*/  IMAD R35, RZ, RZ, -UR19 ;  /* 0x80000013ff237e24 */ /* 0x000fe2000f8e02ff */
[----:B------:R-:W-:Y:S01]  /*2e30*/  UIMAD UR22, UR8, UR21, UR20 ;  /* 0x00000015081672a4 */ /* 0x000fe2000f8e0214 */
[----:B------:R-:W-:Y:S01]  /*2e40*/  IMAD R7, R2, R16, R7 ;  /* 0x0000001002077224 */ /* 0x000fe200078e0207 */
[----:B------:R-:W-:Y:S01]  /*2e50*/  USEL UR41, UR41, UR30, !UP0 ;  /* 0x0000001e29297287 */ /* 0x000fe2000c000000 */
[----:B------:R-:W2:Y:S01]  /*2e60*/  LDC R16, c[0x0][0x4c8] ;  /* 0x00013200ff107b82 */ /* 0x000ea20000000800 */
[----:B------:R-:W-:Y:S01]  /*2e70*/  IMAD.U32 R93, RZ, RZ, UR23 ;  /* 0x00000017ff5d7e24 */ /* 0x000fe2000f8e00ff */
[----:B------:R-:W-:Y:S01]  /*2e80*/  UIMAD UR23, UR7, UR21, UR20 ;  /* 0x00000015071772a4 */ /* 0x000fe2000f8e0214 */
[----:B------:R-:W-:Y:S01]  /*2e90*/  IMAD.U32 R89, RZ, RZ, UR22 ;  /* 0x00000016ff597e24 */ /* 0x000fe2000f8e00ff */
[----:B------:R-:W-:Y:S01]  /*2ea0*/  UIMAD UR22, UR4, UR21, UR20 ;  /* 0x00000015041672a4 */ /* 0x000fe2000f8e0214 */
[----:B------:R-:W-:Y:S01]  /*2eb0*/  R2UR UR30, R42 ;  /* 0x000000002a1e72ca */ /* 0x000fe200000e0000 */
[----:B------:R-:W-:Y:S01]  /*2ec0*/  USEL UR31, UR32, UR31, !UP0 ;  /* 0x0000001f201f7287 */ /* 0x000fe2000c000000 */
[----:B------:R-:W-:Y:S01]  /*2ed0*/  R2UR UR8, R39 ;  /* 0x00000000270872ca */ /* 0x000fe200000e0000 */
[C---:B------:R-:W-:Y:S01]  /*2ee0*/  IMAD R35, R2.reuse, R35, R41 ;  /* 0x0000002302237224 */ /* 0x040fe200078e0229 */
[----:B------:R-:W-:Y:S01]  /*2ef0*/  MOV R83, UR23 ;  /* 0x0000001700537c02 */ /* 0x000fe20008000f00 */
[----:B------:R-:W-:Y:S01]  /*2f00*/  IMAD.U32 R79, RZ, RZ, UR22 ;  /* 0x00000016ff4f7e24 */ /* 0x000fe2000f8e00ff */
[----:B------:R-:W-:Y:S01]  /*2f10*/  UIMAD UR23, UR18, UR21, UR20 ;  /* 0x00000015121772a4 */ /* 0x000fe2000f8e0214 */
[----:B------:R-:W-:Y:S01]  /*2f20*/  IMAD R9, RZ, RZ, -UR50 ;  /* 0x80000032ff097e24 */ /* 0x000fe2000f8e02ff */
[----:B------:R-:W-:Y:S01]  /*2f30*/  UIMAD UR22, UR17, UR21, UR20 ;  /* 0x00000015111672a4 */ /* 0x000fe2000f8e0214 */
[----:B------:R-:W-:Y:S01]  /*2f40*/  IMAD R47, RZ, RZ, -UR31 ;  /* 0x8000001fff2f7e24 */ /* 0x000fe2000f8e02ff */
[----:B------:R-:W-:Y:S01]  /*2f50*/  R2UR UR4, R35 ;  /* 0x00000000230472ca */ /* 0x000fe200000e0000 */
[C---:B------:R-:W-:Y:S01]  /*2f60*/  IMAD R9, R2.reuse, R9, R37 ;  /* 0x0000000902097224 */ /* 0x040fe200078e0225 */
[----:B------:R-:W-:Y:S01]  /*2f70*/  IADD3 R37, PT, PT, RZ, -UR41, RZ ;  /* 0x80000029ff257c10 */ /* 0x000fe2000fffe0ff */
[----:B------:R-:W-:Y:S01]  /*2f80*/  IMAD.U32 R75, RZ, RZ, UR23 ;  /* 0x00000017ff4b7e24 */ /* 0x000fe2000f8e00ff */
[----:B------:R-:W-:Y:S01]  /*2f90*/  UIMAD UR23, UR16, UR21, UR20 ;  /* 0x00000015101772a4 */ /* 0x000fe2000f8e0214 */
[----:B------:R-:W-:Y:S01]  /*2fa0*/  IMAD.U32 R71, RZ, RZ, UR22 ;  /* 0x00000016ff477e24 */ /* 0x000fe2000f8e00ff */
[----:B------:R-:W-:Y:S01]  /*2fb0*/  UIMAD UR22, UR15, UR21, UR20 ;  /* 0x000000150f1672a4 */ /* 0x000fe2000f8e0214 */
[----:B------:R-:W-:Y:S01]  /*2fc0*/  IMAD R0, R2, R47, R0 ;  /* 0x0000002f02007224 */ /* 0x000fe200078e0200 */
[----:B------:R-:W-:Y:S01]  /*2fd0*/  USEL UR29, UR30, UR29, !UP0 ;  /* 0x0000001d1e1d7287 */ /* 0x000fe2000c000000 */
[----:B------:R-:W-:Y:S01]  /*2fe0*/  R2UR UR7, R38 ;  /* 0x00000000260772ca */ /* 0x000fe200000e0000 */
[----:B------:R-:W-:Y:S01]  /*2ff0*/  IMAD R33, RZ, RZ, -UR60 ;  /* 0x8000003cff217e24 */ /* 0x000fe2000f8e02ff */
[----:B------:R-:W-:Y:S01]  /*3000*/  MOV R67, UR23 ;  /* 0x0000001700437c02 */ /* 0x000fe20008000f00 */
[----:B------:R-:W-:Y:S01]  /*3010*/  IMAD.U32 R63, RZ, RZ, UR22 ;  /* 0x00000016ff3f7e24 */ /* 0x000fe2000f8e00ff */
[----:B------:R-:W-:Y:S01]  /*3020*/  UIMAD UR23, UR6, UR21, UR20 ;  /* 0x00000015061772a4 */ /* 0x000fe2000f8e0214 */
[----:B--2---:R-:W-:Y:S01]  /*3030*/  R2UR UR6, R16 ;  /* 0x00000000100672ca */ /* 0x004fe200000e0000 */
[----:B------:R-:W-:Y:S01]  /*3040*/  UIMAD UR22, UR14, UR21, UR20 ;  /* 0x000000150e1672a4 */ /* 0x000fe2000f8e0214 */
[----:B------:R-:W-:Y:S01]  /*3050*/  IMAD R43, RZ, RZ, -UR29 ;  /* 0x8000001dff2b7e24 */ /* 0x000fe2000f8e02ff */
[----:B------:R-:W-:Y:S01]  /*3060*/  R2UR UR15, R27 ;  /* 0x000000001b0f72ca */ /* 0x000fe200000e0000 */
[C---:B------:R-:W-:Y:S01]  /*3070*/  IMAD R33, R2.reuse, R33, R40 ;  /* 0x0000002102217224 */ /* 0x040fe200078e0228 */
[----:B------:R-:W2:Y:S01]  /*3080*/  LDC R27, c[0x0][0x38c] ;  /* 0x0000e300ff1b7b82 */ /* 0x000ea20000000800 */
[----:B------:R-:W-:Y:S01]  /*3090*/  IMAD.U32 R59, RZ, RZ, UR23 ;  /* 0x00000017ff3b7e24 */ /* 0x000fe2000f8e00ff */
[----:B------:R-:W-:Y:S01]  /*30a0*/  UIMAD UR23, UR13, UR21, UR20 ;  /* 0x000000150d1772a4 */ /* 0x000fe2000f8e0214 */
[----:B------:R-:W-:Y:S01]  /*30b0*/  IMAD.U32 R55, RZ, RZ, UR22 ;  /* 0x00000016ff377e24 */ /* 0x000fe2000f8e00ff */
[----:B------:R-:W-:Y:S01]  /*30c0*/  UIMAD UR22, UR12, UR21, UR20 ;  /* 0x000000150c1672a4 */ /* 0x000fe2000f8e0214 */
[C---:B------:R-:W-:Y:S01]  /*30d0*/  IMAD R6, R2.reuse, R37, R6 ;  /* 0x0000002502067224 */ /* 0x040fe200078e0206 */
[----:B------:R-:W-:Y:S01]  /*30e0*/  R2UR UR13, R9 ;  /* 0x00000000090d72ca */ /* 0x000fe200000e0000 */
[----:B------:R-:W-:Y:S01]  /*30f0*/  IMAD R2, R2, R43, R42 ;  /* 0x0000002b02027224 */ /* 0x000fe200078e022a */
[----:B------:R-:W-:Y:S01]  /*3100*/  MOV R51, UR23 ;  /* 0x0000001700337c02 */ /* 0x000fe20008000f00 */
[----:B------:R-:W-:Y:S01]  /*3110*/  UIMAD UR23, UR11, UR21, UR20 ;  /* 0x000000150b1772a4 */ /* 0x000fe2000f8e0214 */
[----:B------:R-:W-:Y:S01]  /*3120*/  IMAD.U32 R47, RZ, RZ, UR22 ;  /* 0x00000016ff2f7e24 */ /* 0x000fe2000f8e00ff */
[----:B------:R-:W-:Y:S01]  /*3130*/  UIMAD UR22, UR10, UR21, UR20 ;  /* 0x000000150a1672a4 */ /* 0x000fe2000f8e0214 */
[----:B------:R-:W-:Y:S01]  /*3140*/  R2UR UR12, R8 ;  /* 0x00000000080c72ca */ /* 0x000fe200000e0000 */
[----:B------:R-:W-:Y:S01]  /*3150*/  UIMAD UR21, UR9, UR21, UR20 ;  /* 0x00000015091572a4 */ /* 0x000fe2000f8e0214 */
[----:B------:R-:W3:Y:S01]  /*3160*/  LDC.64 R8, c[0x0][0x390] ;  /* 0x0000e400ff087b82 */ /* 0x000ee20000000a00 */
[----:B------:R-:W-:Y:S01]  /*3170*/  UIMAD UR20, UR8, UR6, UR5 ;  /* 0x00000006081472a4 */ /* 0x000fe2000f8e0205 */
[----:B------:R-:W-:Y:S01]  /*3180*/  R2UR UR18, R34 ;  /* 0x00000000221272ca */ /* 0x000fe200000e0000 */
[----:B------:R-:W-:Y:S01]  /*3190*/  UIMAD UR15, UR15, UR6, UR5 ;  /* 0x000000060f0f72a4 */ /* 0x000fe2000f8e0205 */
[----:B------:R-:W-:Y:S01]  /*31a0*/  R2UR UR17, R33 ;  /* 0x00000000211172ca */ /* 0x000fe200000e0000 */
[----:B------:R-:W-:Y:S01]  /*31b0*/  UIMAD UR13, UR13, UR6, UR5 ;  /* 0x000000060d0d72a4 */ /* 0x000fe2000f8e0205 */
[----:B------:R-:W-:Y:S01]  /*31c0*/  MOV R35, UR21 ;  /* 0x0000001500237c02 */ /* 0x000fe20008000f00 */
[----:B------:R-:W-:Y:S01]  /*31d0*/  IMAD.U32 R96, RZ, RZ, UR20 ;  /* 0x00000014ff607e24 */ /* 0x000fe2000f8e00ff */
[----:B------:R-:W-:Y:S01]  /*31e0*/  UIMAD UR20, UR4, UR6, UR5 ;  /* 0x00000006041472a4 */ /* 0x000fe2000f8e0205 */
[----:B------:R-:W-:Y:S01]  /*31f0*/  R2UR UR4, R2 ;  /* 0x00000000020472ca */ /* 0x000fe200000e0000 */
[----:B------:R-:W-:Y:S01]  /*3200*/  UIMAD UR21, UR7, UR6, UR5 ;  /* 0x00000006071572a4 */ /* 0x000fe2000f8e0205 */
[----:B------:R-:W-:Y:S01]  /*3210*/  R2UR UR16, R30 ;  /* 0x000000001e1072ca */ /* 0x000fe200000e0000 */
[----:B------:R-:W-:Y:S01]  /*3220*/  UIMAD UR12, UR12, UR6, UR5 ;  /* 0x000000060c0c72a4 */ /* 0x000fe2000f8e0205 */
[----:B------:R-:W-:Y:S01]  /*3230*/  R2UR UR14, R14 ;  /* 0x000000000e0e72ca */ /* 0x000fe200000e0000 */
[----:B------:R-:W-:Y:S01]  /*3240*/  IMAD.U32 R99, RZ, RZ, UR63 ;  /* 0x0000003fff637e24 */ /* 0x000fe2000f8e00ff */
        /* <DEDUP_REMOVED lines=10> */
[----:B------:R-:W-:Y:S01]  /*32f0*/  MOV R81, UR60 ;  /* 0x0000003c00517c02 */ /* 0x000fe20008000f00 */
[----:B------:R-:W-:Y:S01]  /*3300*/  UIMAD UR14, UR14, UR6, UR5 ;  /* 0x000000060e0e72a4 */ /* 0x000fe2000f8e0205 */
[----:B------:R-:W-:Y:S01]  /*3310*/  IMAD.U32 R77, RZ, RZ, UR58 ;  /* 0x0000003aff4d7e24 */ /* 0x000fe2000f8e00ff */
[----:B------:R-:W-:Y:S01]  /*3320*/  UIMAD UR11, UR11, UR6, UR5 ;  /* 0x000000060b0b72a4 */ /* 0x000fe2000f8e0205 */
[----:B------:R-:W-:Y:S01]  /*3330*/  IMAD.U32 R34, RZ, RZ, UR4 ;  /* 0x00000004ff227e24 */ /* 0x000fe2000f8e00ff */
[----:B------:R-:W-:Y:S01]  /*3340*/  UIMAD UR10, UR10, UR6, UR5 ;  /* 0x000000060a0a72a4 */ /* 0x000fe2000f8e0205 */
[----:B------:R-:W-:Y:S01]  /*3350*/  MOV R98, UR57 ;  /* 0x0000003900627c02 */ /* 0x000fe20008000f00 */
[----:B------:R-:W-:Y:S01]  /*3360*/  UIMAD UR9, UR9, UR6, UR5 ;  /* 0x00000006090972a4 */ /* 0x000fe2000f8e0205 */
[----:B------:R-:W-:Y:S01]  /*3370*/  IMAD.U32 R90, RZ, RZ, UR56 ;  /* 0x00000038ff5a7e24 */ /* 0x000fe2000f8e00ff */
[----:B------:R-:W-:Y:S01]  /*3380*/  UIMAD UR8, UR8, UR6, UR5 ;  /* 0x00000006080872a4 */ /* 0x000fe2000f8e0205 */
[----:B------:R-:W-:Y:S01]  /*3390*/  MOV R85, UR55 ;  /* 0x0000003700557c02 */ /* 0x000fe20008000f00 */
[----:B------:R-:W-:Y:S01]  /*33a0*/  UIMAD UR7, UR7, UR6, UR5 ;  /* 0x00000006070772a4 */ /* 0x000fe2000f8e0205 */
[----:B------:R-:W-:Y:S01]  /*33b0*/  IMAD.U32 R80, RZ, RZ, UR54 ;  /* 0x00000036ff507e24 */ /* 0x000fe2000f8e00ff */
[----:B------:R-:W-:Y:S01]  /*33c0*/  UMOV UR4, URZ ;  /* 0x000000ff00047c82 */ /* 0x000fe20008000000 */
[----:B------:R-:W-:Y:S01]  /*33d0*/  UMOV UR6, URZ ;  /* 0x000000ff00067c82 */ /* 0x000fe20008000000 */
[----:B------:R-:W-:Y:S01]  /*33e0*/  UMOV UR5, URZ ;  /* 0x000000ff00057c82 */ /* 0x000fe20008000000 */
[----:B------:R-:W-:Y:S01]  /*33f0*/  IMAD.U32 R73, RZ, RZ, UR53 ;  /* 0x00000035ff497e24 */ /* 0x000fe2000f8e00ff */
[----:B------:R-:W-:Y:S01]  /*3400*/  MOV R72, UR48 ;  /* 0x0000003000487c02 */ /* 0x000fe20008000f00 */
        /* <DEDUP_REMOVED lines=13> */
[----:B------:R-:W-:Y:S01]  /*34e0*/  MOV R33, R103 ;  /* 0x0000006700217202 */ /* 0x000fe20000000f00 */
[----:B------:R-:W-:Y:S01]  /*34f0*/  IMAD.U32 R49, RZ, RZ, UR39 ;  /* 0x00000027ff317e24 */ /* 0x000fe2000f8e00ff */
[----:B------:R-:W-:Y:S01]  /*3500*/  MOV R104, UR6 ;  /* 0x0000000600687c02 */ /* 0x000fe20008000f00 */
[----:B------:R-:W-:Y:S01]  /*3510*/  IMAD.U32 R56, RZ, RZ, UR38 ;  /* 0x00000026ff387e24 */ /* 0x000fe2000f8e00ff */
[----:B------:R-:W-:Y:S01]  /*3520*/  MOV R91, UR19 ;  /* 0x00000013005b7c02 */ /* 0x000fe20008000f00 */
[----:B------:R-:W-:Y:S01]  /*3530*/  IMAD.U32 R52, RZ, RZ, UR37 ;  /* 0x00000025ff347e24 */ /* 0x000fe2000f8e00ff */
[----:B------:R-:W-:Y:S01]  /*3540*/  UIADD3 UR35, UPT, UPT, UR62, 0x30, URZ ;  /* 0x000000303e237890 */ /* 0x000fe2000fffe0ff */
[----:B------:R-:W-:Y:S01]  /*3550*/  IMAD.U32 R48, RZ, RZ, UR36 ;  /* 0x00000024ff307e24 */ /* 0x000fe2000f8e00ff */
[----:B------:R-:W-:Y:S01]  /*3560*/  UIADD3 UR19, UPT, UPT, UR62, 0x38, URZ ;  /* 0x000000383e137890 */ /* 0x000fe2000fffe0ff */
[----:B------:R-:W-:-:S02]  /*3570*/  IMAD.U32 R41, RZ, RZ, UR31 ;  /* 0x0000001fff297e24 */ /* 0x000fc4000f8e00ff */
[----:B------:R-:W-:Y:S02]  /*3580*/  IMAD.U32 R37, RZ, RZ, UR29 ;  /* 0x0000001dff257e24 */ /* 0x000fe4000f8e00ff */
[----:B------:R-:W-:Y:S02]  /*3590*/  IMAD.U32 R40, RZ, RZ, UR27 ;  /* 0x0000001bff287e24 */ /* 0x000fe4000f8e00ff */
[----:B------:R-:W-:Y:S02]  /*35a0*/  IMAD.U32 R97, RZ, RZ, UR24 ;  /* 0x00000018ff617e24 */ /* 0x000fe4000f8e00ff */
[----:B------:R-:W-:Y:S02]  /*35b0*/  IMAD.U32 R43, RZ, RZ, UR23 ;  /* 0x00000017ff2b7e24 */ /* 0x000fe4000f8e00ff */
[----:B------:R-:W-:Y:S02]  /*35c0*/  IMAD.U32 R39, RZ, RZ, UR22 ;  /* 0x00000016ff277e24 */ /* 0x000fe4000f8e00ff */
        /* <DEDUP_REMOVED lines=11> */
[----:B------:R-:W-:Y:S02]  /*3680*/  IMAD.IADD R14, R10, 0x1, R25 ;  /* 0x000000010a0e7824 */ /* 0x000fe400078e0219 */
[----:B------:R-:W-:-:S02]  /*3690*/  IMAD.MOV.U32 R16, RZ, RZ, RZ ;  /* 0x000000ffff107224 */ /* 0x000fc400078e00ff */
[----:B------:R-:W-:Y:S02]  /*36a0*/  IMAD.U32 R106, RZ, RZ, UR4 ;  /* 0x00000004ff6a7e24 */ /* 0x000fe4000f8e00ff */
[----:B------:R-:W-:Y:S02]  /*36b0*/  IMAD.U32 R105, RZ, RZ, UR5 ;  /* 0x00000005ff697e24 */ /* 0x000fe4000f8e00ff */
[----:B------:R-:W-:Y:S01]  /*36c0*/  IMAD.U32 R95, RZ, RZ, UR43 ;  /* 0x0000002bff5f7e24 */ /* 0x000fe2000f8e00ff */
[----:B--23--:R-:W-:-:S12]  /*36d0*/  UIADD3 UR43, UPT, UPT, UR62, 0x28, URZ ;  /* 0x000000283e2b7890 */ /* 0x00cfd8000fffe0ff */
.L_x_28:
[----:B------:R-:W-:Y:S02]  /*36e0*/  @!P1 MOV R3, 0x18000 ;  /* 0x0001800000039802 */ /* 0x000fe40000000f00 */
[----:B------:R-:W-:Y:S01]  /*36f0*/  LEA R30, R33, R4, 0x3 ;  /* 0x00000004211e7211 */ /* 0x000fe200078e18ff */
[----:B-1----:R-:W-:Y:S06]  /*3700*/  @P4 BRA `(.L_x_23) ;  /* 0x00000000000c4947 */ /* 0x002fec0003800000 */
[----:B------:R-:W-:Y:S04]  /*3710*/  SHF.L.U32 R5, R20, 0x1f, RZ ;  /* 0x0000001f14057819 */ /* 0x000fe800000006ff */
[----:B------:R-:W1:Y:S02]  /*3720*/  SYNCS.PHASECHK.TRANS64.TRYWAIT P0, [R30+URZ+0x20], R5 ;  /* 0x000020051e0075a7 */ /* 0x000e6400080011ff */
[----:B-1----:R-:W-:Y:S05]  /*3730*/  @!P0 BRA `(.L_x_24) ;  /* 0x000000f800248947 */ /* 0x002fea0003800000 */
.L_x_23:
[----:B------:R2:W-:Y:S01]  /*3740*/  @!P1 SYNCS.ARRIVE.TRANS64 RZ, [R30+URZ], R3 ;  /* 0x000000031eff99a7 */ /* 0x0005e200080000ff */
[----:B------:R-:W-:Y:S04]  /*3750*/  LOP3.LUT R0, R11, 0x2, RZ, 0xfc, !PT ;  /* 0x000000020b007812 */ /* 0x000fe800078efcff */
[----:B------:R-:W-:Y:S11]  /*3760*/  ISETP.NE.AND P0, PT, R0, 0x2, PT ;  /* 0x000000020000780c */ /* 0x000ff60003f05270 */
[----:B------:R-:W-:Y:S02]  /*3770*/  @!UPT UIADD3 URZ, UPT, UPT, URZ, URZ, URZ ;  /* 0x000000fffffff290 */ /* 0x000fe4000fffe0ff */
[----:B------:R-:W-:Y:S05]  /*3780*/  @P0 BRA `(.L_x_25) ;  /* 0x0000000000040947 */ /* 0x000fea0003800000 */
[----:B------:R-:W-:Y:S05]  /*3790*/  BPT.TRAP 0x1 ;  /* 0x000000040000795c */ /* 0x000fea0000300000 */
.L_x_25:
[----:B------:R-:W-:Y:S04]  /*37a0*/  BSSY.RECONVERGENT B0, `(.L_x_26) ;  /* 0x0000003000007945 */ /* 0x000fe80003800200 */
[----:B------:R-:W-:Y:S05]  /*37b0*/  @P2 BRA `(.L_x_27) ;  /* 0x0000000000042947 */ /* 0x000fea0003800000 */
[----:B------:R-:W-:Y:S05]  /*37c0*/  BPT.TRAP 0x1 ;  /* 0x000000040000795c */ /* 0x000fea0000300000 */
.L_x_27:
[----:B------:R-:W-:Y:S05]  /*37d0*/  BSYNC.RECONVERGENT B0 ;  /* 0x0000000000007941 */ /* 0x000fea0003800200 */
.L_x_26:
[----:B------:R-:W-:Y:S02]  /*37e0*/  ELECT P0, URZ, PT ;  /* 0x0000000000ff782f */ /* 0x000fe40003800000 */
[----:B------:R-:W-:Y:S01]  /*37f0*/  R2UR UR52, R104 ;  /* 0x00000000683472ca */ /* 0x000fe200000e0000 */
[----:B------:R-:W-:Y:S01]  /*3800*/  UMOV UR5, 0x10000000 ;  /* 0x1000000000057882 */ /* 0x000fe20000000000 */
[----:B------:R-:W-:Y:S01]  /*3810*/  R2UR UR53, R105 ;  /* 0x00000000693572ca */ /* 0x000fe200000e0000 */
[----:B------:R-:W-:Y:S01]  /*3820*/  VIADD R25, R25, 0x1 ;  /* 0x0000000119197836 */ /* 0x000fe20000000000 */
[----:B------:R-:W-:Y:S02]  /*3830*/  R2UR UR54, R106 ;  /* 0x000000006a3672ca */ /* 0x000fe400000e0000 */
[----:B------:R-:W-:Y:S02]  /*3840*/  R2UR UR27, R98 ;  /* 0x00000000621b72ca */ /* 0x000fe400000e0000 */
[----:B------:R-:W-:Y:S02]  /*3850*/  R2UR UR28, R97 ;  /* 0x00000000611c72ca */ /* 0x000fe400000e0000 */
[----:B------:R-:W-:Y:S01]  /*3860*/  R2UR UR29, R96 ;  /* 0x00000000601d72ca */ /* 0x000fe200000e0000 */
[----:B-1----:R-:W1:Y:S01]  /*3870*/  @P0 LDC R5, c[0x0][0x4cc] ;  /* 0x00013300ff050b82 */ /* 0x002e620000000800 */
[----:B------:R-:W-:Y:S01]  /*3880*/  @P0 IADD3 R103, P4, PT, R28, 0x80, RZ ;  /* 0x000000801c670810 */ /* 0x000fe20007f9e0ff */
[----:B------:R-:W-:Y:S01]  /*3890*/  @P0 IMAD R108, R33, 0x8000, R4 ;  /* 0x00008000216c0824 */ /* 0x000fe200078e0204 */
[----:B------:R-:W-:Y:S01]  /*38a0*/  R2UR UR30, R99 ;  /* 0x00000000631e72ca */ /* 0x000fe200000e0000 */
[----:B------:R-:W-:Y:S01]  /*38b0*/  @P0 IMAD.SHL.U32 R110, R16, 0x40, RZ ;  /* 0x00000040106e0824 */ /* 0x000fe200078e00ff */
[----:B------:R-:W-:Y:S01]  /*38c0*/  @P0 R2UR UR4, R103 ;  /* 0x00000000670402ca */ /* 0x000fe200000e0000 */
[----:B------:R-:W-:Y:S01]  /*38d0*/  @P0 IMAD.X R103, RZ, RZ, R29, P4 ;  /* 0x000000ffff670224 */ /* 0x000fe200020e061d */
[----:B------:R-:W-:Y:S01]  /*38e0*/  MOV.SPILL R102, UR67 ;  /* 0x0000004300667c02 */ /* 0x000fe20009000f00 */
[----:B--2---:R-:W1:Y:S01]  /*38f0*/  @P0 LDC.64 R2, c[0x0][0x4f8] ;  /* 0x00013e00ff020b82 */ /* 0x004e620000000a00 */
[----:B------:R-:W-:Y:S01]  /*3900*/  @P0 R2UR UR26, R110 ;  /* 0x000000006e1a02ca */ /* 0x000fe200000e0000 */
[----:B------:R-:W-:Y:S01]  /*3910*/  UMOV UR10, UR27 ;  /* 0x0000001b000a7c82 */ /* 0x000fe20008000000 */
[----:B------:R-:W-:Y:S01]  /*3920*/  R2UR UR67, R94 ;  /* 0x000000005e4372ca */ /* 0x000fe200000e0000 */
[----:B------:R-:W-:Y:S01]  /*3930*/  UMOV UR9, UR28 ;  /* 0x0000001c00097c82 */ /* 0x000fe20008000000 */
[----:B------:R-:W-:Y:S01]  /*3940*/  R2UR UR68, R93 ;  /* 0x000000005d4472ca */ /* 0x000fe200000e0000 */
[----:B------:R-:W-:Y:S01]  /*3950*/  UMOV UR8, UR29 ;  /* 0x0000001d00087c82 */ /* 0x000fe20008000000 */
[----:B------:R-:W-:Y:S01]  /*3960*/  R2UR UR69, R92 ;  /* 0x000000005c4572ca */ /* 0x000fe200000e0000 */
[----:B------:R-:W2:Y:S01]  /*3970*/  @P0 LDC.64 R6, c[0x0][0x4d0] ;  /* 0x00013400ff060b82 */ /* 0x000ea20000000a00 */
[----:B------:R-:W-:Y:S01]  /*3980*/  R2UR UR70, R95 ;  /* 0x000000005f4672ca */ /* 0x000fe200000e0000 */
[----:B------:R-:W-:Y:S01]  /*3990*/  IMAD.U32 R106, RZ, RZ, UR4 ;  /* 0x00000004ff6a7e24 */ /* 0x000fe2000f8e00ff */
[----:B------:R-:W-:Y:S01]  /*39a0*/  @P0 R2UR UR4, R103 ;  /* 0x00000000670402ca */ /* 0x000fe200000e0000 */
[----:B------:R-:W-:Y:S01]  /*39b0*/  UMOV UR7, UR30 ;  /* 0x0000001e00077c82 */ /* 0x000fe20008000000 */
[----:B------:R-:W-:Y:S01]  /*39c0*/  MOV.SPILL R101, UR59 ;  /* 0x0000003b00657c02 */ /* 0x000fe20009000f00 */
[----:B------:R-:W-:Y:S01]  /*39d0*/  UMOV UR18, UR26 ;  /* 0x0000001a00127c82 */ /* 0x000fe20008000000 */
[----:B------:R-:W-:Y:S01]  /*39e0*/  @P0 R2UR UR16, R106 ;  /* 0x000000006a1002ca */ /* 0x000fe200000e0000 */
[----:B------:R-:W3:Y:S01]  /*39f0*/  @P0 LDC R0, c[0x0][0x500] ;  /* 0x00014000ff000b82 */ /* 0x000ee20000000800 */
[----:B------:R-:W-:Y:S01]  /*3a00*/  UMOV UR66, UR18 ;  /* 0x0000001200427c82 */ /* 0x000fe20008000000 */
[----:B------:R-:W-:Y:S01]  /*3a10*/  UMOV UR11, UR67 ;  /* 0x00000043000b7c82 */ /* 0x000fe20008000000 */
[----:B------:R-:W-:Y:S01]  /*3a20*/  R2UR UR59, R90 ;  /* 0x000000005a3b72ca */ /* 0x000fe200000e0000 */
[----:B------:R-:W-:Y:S01]  /*3a30*/  UMOV UR58, UR18 ;  /* 0x00000012003a7c82 */ /* 0x000fe20008000000 */
[----:B------:R-:W-:Y:S01]  /*3a40*/  R2UR UR60, R89 ;  /* 0x00000000593c72ca */ /* 0x000fe200000e0000 */
[----:B------:R-:W-:Y:S01]  /*3a50*/  UMOV UR42, UR18 ;  /* 0x00000012002a7c82 */ /* 0x000fe20008000000 */
[----:B------:R-:W-:Y:S01]  /*3a60*/  R2UR UR61, R88 ;  /* 0x00000000583d72ca */ /* 0x000fe200000e0000 */
[----:B------:R-:W-:Y:S01]  /*3a70*/  IMAD.U32 R107, RZ, RZ, UR4 ;  /* 0x00000004ff6b7e24 */ /* 0x000fe2000f8e00ff */
[----:B------:R-:W-:Y:S01]  /*3a80*/  R2UR UR62, R91 ;  /* 0x000000005b3e72ca */ /* 0x000fe200000e0000 */
[----:B------:R-:W-:Y:S01]  /*3a90*/  UMOV UR50, UR18 ;  /* 0x0000001200327c82 */ /* 0x000fe20008000000 */
[----:B------:R-:W-:Y:S01]  /*3aa0*/  MOV.SPILL R104, UR43 ;  /* 0x0000002b00687c02 */ /* 0x000fe20009000f00 */
[----:B------:R-:W-:Y:S01]  /*3ab0*/  UMOV UR34, UR18 ;  /* 0x0000001200227c82 */ /* 0x000fe20008000000 */
[----:B------:R-:W-:Y:S01]  /*3ac0*/  @P0 R2UR UR17, R107 ;  /* 0x000000006b1102ca */ /* 0x000fe200000e0000 */
[----:B------:R-:W-:Y:S01]  /*3ad0*/  UMOV UR31, UR52 ;  /* 0x00000034001f7c82 */ /* 0x000fe20008000000 */
[----:B------:R-:W-:Y:S01]  /*3ae0*/  R2UR UR43, R85 ;  /* 0x00000000552b72ca */ /* 0x000fe200000e0000 */
[----:B------:R-:W-:Y:S01]  /*3af0*/  UMOV UR36, UR31 ;  /* 0x0000001f00247c82 */ /* 0x000fe20008000000 */
[----:B------:R-:W-:Y:S01]  /*3b00*/  R2UR UR44, R83 ;  /* 0x00000000532c72ca */ /* 0x000fe200000e0000 */
[----:B------:R-:W-:Y:S01]  /*3b10*/  UMOV UR20, UR31 ;  /* 0x0000001f00147c82 */ /* 0x000fe20008000000 */
[----:B------:R-:W-:Y:S01]  /*3b20*/  R2UR UR45, R82 ;  /* 0x00000000522d72ca */ /* 0x000fe200000e0000 */
[----:B------:R-:W-:Y:S01]  /*3b30*/  UMOV UR23, UR53 ;  /* 0x0000003500177c82 */ /* 0x000fe20008000000 */
[----:B------:R-:W-:Y:S01]  /*3b40*/  R2UR UR46, R87 ;  /* 0x00000000572e72ca */ /* 0x000fe200000e0000 */
[----:B------:R-:W-:Y:S01]  /*3b50*/  UMOV UR37, UR23 ;  /* 0x0000001700257c82 */ /* 0x000fe20008000000 */
[----:B------:R-:W-:Y:S01]  /*3b60*/  UMOV UR21, UR23 ;  /* 0x0000001700157c82 */ /* 0x000fe20008000000 */
[----:B-1----:R-:W-:Y:S01]  /*3b70*/  @P0 IMAD R2, R5, UR52, R2 ;  /* 0x0000003405020c24 */ /* 0x002fe2000f8e0202 */
[----:B------:R-:W-:Y:S01]  /*3b80*/  MOV.SPILL R100, UR51 ;  /* 0x0000003300647c02 */ /* 0x000fe20009000f00 */
[----:B--2---:R-:W-:Y:S01]  /*3b90*/  @P0 IMAD R3, R6, UR53, R3 ;  /* 0x0000003506030c24 */ /* 0x004fe2000f8e0203 */
[----:B------:R-:W-:Y:S01]  /*3ba0*/  R2UR UR51, R19 ;  /* 0x00000000133372ca */ /* 0x000fe200000e0000 */
[----:B---3--:R-:W-:Y:S02]  /*3bb0*/  @P0 IMAD R0, R7, UR54, R0 ;  /* 0x0000003607000c24 */ /* 0x008fe4000f8e0200 */
[----:B------:R-:W-:Y:S04]  /*3bc0*/  @P0 IMAD.U32 R103, R3, 0x20, R2 ;  /* 0x0000002003670824 */ /* 0x000fe800078e0002 */
[----:B------:R-:W-:Y:S05]  /*3bd0*/  @P0 IMAD.U32 R103, R0, 0x400, R103 ;  /* 0x0000040000670824 */ /* 0x000fea00078e0067 */
[----:B------:R-:W-:Y:S01]  /*3be0*/  @P0 R2UR UR4, R103 ;  /* 0x00000000670402ca */ /* 0x000fe200000e0000 */
[C---:B------:R-:W-:Y:S02]  /*3bf0*/  VIADD R103, R33.reuse, 0x1 ;  /* 0x0000000121677836 */ /* 0x040fe40000000000 */
[--C-:B------:R-:W-:Y:S03]  /*3c00*/  @P0 IMAD R33, R33, 0x4000, R4.reuse ;  /* 0x0000400021210824 */ /* 0x100fe600078e0204 */
[C---:B------:R-:W-:Y:S04]  /*3c10*/  ISETP.NE.AND P4, PT, R103.reuse, 0x4, PT ;  /* 0x000000046700780c */ /* 0x040fe80003f85270 */
[----:B------:R-:W-:Y:S02]  /*3c20*/  SEL R109, RZ, 0x1, P4 ;  /* 0x00000001ff6d7807 */ /* 0x000fe40002000000 */
[----:B------:R-:W-:Y:S01]  /*3c30*/  SEL R103, R103, RZ, P4 ;  /* 0x000000ff67677207 */ /* 0x000fe20002000000 */
[----:B------:R-:W-:Y:S01]  /*3c40*/  IMAD.U32 R105, RZ, RZ, UR4 ;  /* 0x00000004ff697e24 */ /* 0x000fe2000f8e00ff */
[----:B------:R-:W-:Y:S01]  /*3c50*/  LOP3.LUT R20, R20, R109, RZ, 0x3c, !PT ;  /* 0x0000006d14147212 */ /* 0x000fe200078e3cff */
[----:B------:R-:W-:Y:S01]  /*3c60*/  UMOV UR4, 0x0 ;  /* 0x0000000000047882 */ /* 0x000fe20000000000 */
[----:B------:R-:W-:Y:S01]  /*3c70*/  @P0 LOP3.LUT R109, R30, 0xfefffff8, RZ, 0xc0, !PT ;  /* 0xfefffff81e6d0812 */ /* 0x000fe200078ec0ff */
[----:B------:R-:W-:Y:S01]  /*3c80*/  @P0 VIADD R30, R108, 0x8400 ;  /* 0x000084006c1e0836 */ /* 0x000fe20000000000 */
[----:B------:R-:W-:Y:S01]  /*3c90*/  @P0 PRMT R105, R105, 0x5410, RZ ;  /* 0x0000541069690816 */ /* 0x000fe200000000ff */
[----:B------:R-:W-:Y:S01]  /*3ca0*/  IMAD R112, R103, 0x8, R4 ;  /* 0x0000000867707824 */ /* 0x000fe200078e0204 */
[----:B------:R-:W-:Y:S02]  /*3cb0*/  @P0 R2UR UR25, R109 ;  /* 0x000000006d1902ca */ /* 0x000fe400000e0000 */
[----:B------:R-:W-:Y:S01]  /*3cc0*/  @P0 R2UR UR24, R30 ;  /* 0x000000001e1802ca */ /* 0x000fe200000e0000 */
[----:B------:R-:W-:Y:S01]  /*3cd0*/  @P0 VIADD R30, R108, 0x8800 ;  /* 0x000088006c1e0836 */ /* 0x000fe20000000000 */
[----:B------:R-:W-:Y:S02]  /*3ce0*/  @P0 R2UR UR6, R105 ;  /* 0x00000000690602ca */ /* 0x000fe400000e0000 */
[----:B------:R-:W-:Y:S04]  /*3cf0*/  SHF.L.U32 R111, R20, 0x1f, RZ ;  /* 0x0000001f146f7819 */ /* 0x000fe800000006ff */
[----:B------:R1:W2:Y:S03]  /*3d00*/  SYNCS.PHASECHK.TRANS64.TRYWAIT P4, [R112+URZ+0x20], R111 ;  /* 0x0000206f700075a7 */ /* 0x0002a600080811ff */
[----:B------:R-:W-:Y:S02]  /*3d10*/  UMOV UR39, UR25 ;  /* 0x0000001900277c82 */ /* 0x000fe40008000000 */
[----:B------:R-:W-:Y:S01]  /*3d20*/  UMOV UR65, UR39 ;  /* 0x0000002700417c82 */ /* 0x000fe20008000000 */
[----:B------:R-:W-:Y:S01]  /*3d30*/  UMOV UR57, UR39 ;  /* 0x0000002700397c82 */ /* 0x000fe20008000000 */
[----:B------:R3:W-:Y:S01]  /*3d40*/  UTMALDG.5D.IM2COL.2CTA [UR24], [UR16], UR6, desc[UR4] ;  /* 0x00000418100073b4 */ /* 0x0007e20008261006 */
[----:B------:R-:W-:Y:S01]  /*3d50*/  UMOV UR41, UR39 ;  /* 0x0000002700297c82 */ /* 0x000fe20008000000 */
[----:B------:R-:W-:Y:S01]  /*3d60*/  UMOV UR49, UR39 ;  /* 0x0000002700317c82 */ /* 0x000fe20008000000 */
[----:B------:R-:W-:Y:S01]  /*3d70*/  UMOV UR33, UR39 ;  /* 0x0000002700217c82 */ /* 0x000fe20008000000 */
[----:B---3--:R-:W-:Y:S01]  /*3d80*/  @P0 R2UR UR24, R30 ;  /* 0x000000001e1802ca */ /* 0x008fe200000e0000 */
[----:B------:R-:W-:Y:S01]  /*3d90*/  @P0 VIADD R30, R108, 0x8c00 ;  /* 0x00008c006c1e0836 */ /* 0x000fe20000000000 */
[----:B------:R-:W-:Y:S01]  /*3da0*/  UIADD3 UR26, UPT, UPT, UR18, 0x20, URZ ;  /* 0x00000020121a7890 */ /* 0x000fe2000fffe0ff */
[----:B------:R-:W-:Y:S01]  /*3db0*/  UMOV UR27, UR10 ;  /* 0x0000000a001b7c82 */ /* 0x000fe20008000000 */
[----:B------:R-:W-:Y:S02]  /*3dc0*/  UMOV UR28, UR9 ;  /* 0x00000009001c7c82 */ /* 0x000fe40008000000 */
[----:B------:R-:W-:Y:S01]  /*3dd0*/  @P0 R2UR UR64, R30 ;  /* 0x000000001e4002ca */ /* 0x000fe200000e0000 */
[----:B------:R-:W-:Y:S01]  /*3de0*/  UMOV UR29, UR8 ;  /* 0x00000008001d7c82 */ /* 0x000fe20008000000 */
[----:B------:R-:W-:Y:S01]  /*3df0*/  UMOV UR30, UR7 ;  /* 0x00000007001e7c82 */ /* 0x000fe20008000000 */
[----:B------:R-:W-:Y:S01]  /*3e00*/  UMOV UR25, UR39 ;  /* 0x0000002700197c82 */ /* 0x000fe20008000000 */
[----:B------:R-:W-:Y:S01]  /*3e10*/  @P0 VIADD R30, R108, 0x9000 ;  /* 0x000090006c1e0836 */ /* 0x000fe20000000000 */
[----:B------:R-:W-:Y:S01]  /*3e20*/  UMOV UR10, UR68 ;  /* 0x00000044000a7c82 */ /* 0x000fe20008000000 */
[----:B------:R-:W-:Y:S01]  /*3e30*/  UMOV UR9, UR69 ;  /* 0x0000004500097c82 */ /* 0x000fe20008000000 */
[----:B------:R3:W-:Y:S01]  /*3e40*/  UTMALDG.5D.IM2COL.2CTA [UR24], [UR16], UR6, desc[UR4] ;  /* 0x00000418100073b4 */ /* 0x0007e20008261006 */
[----:B------:R-:W-:Y:S01]  /*3e50*/  UMOV UR12, UR10 ;  /* 0x0000000a000c7c82 */ /* 0x000fe20008000000 */
[----:B------:R-:W-:Y:S01]  /*3e60*/  @P0 R2UR UR8, R30 ;  /* 0x000000001e0802ca */ /* 0x000fe200000e0000 */
[----:B------:R-:W-:Y:S01]  /*3e70*/  UMOV UR13, UR9 ;  /* 0x00000009000d7c82 */ /* 0x000fe20008000000 */
[----:B------:R-:W-:Y:S01]  /*3e80*/  UMOV UR9, UR39 ;  /* 0x0000002700097c82 */ /* 0x000fe20008000000 */
[----:B------:R-:W-:Y:S01]  /*3e90*/  UMOV UR10, UR26 ;  /* 0x0000001a000a7c82 */ /* 0x000fe20008000000 */
[----:B------:R-:W-:Y:S01]  /*3ea0*/  UMOV UR7, UR70 ;  /* 0x0000004600077c82 */ /* 0x000fe20008000000 */
[----:B------:R-:W-:Y:S01]  /*3eb0*/  @P0 VIADD R30, R108, 0x9400 ;  /* 0x000094006c1e0836 */ /* 0x000fe20000000000 */
[----:B------:R4:W-:Y:S01]  /*3ec0*/  UTMALDG.5D.IM2COL.2CTA [UR64], [UR16], UR6, desc[UR4] ;  /* 0x00000440100073b4 */ /* 0x0009e20008261006 */
[----:B------:R-:W-:Y:S01]  /*3ed0*/  UMOV UR14, UR7 ;  /* 0x00000007000e7c82 */ /* 0x000fe20008000000 */
[----:B------:R-:W-:Y:S02]  /*3ee0*/  UMOV UR7, UR62 ;  /* 0x0000003e00077c82 */ /* 0x000fe40008000000 */
[----:B------:R-:W-:Y:S01]  /*3ef0*/  @P0 R2UR UR56, R30 ;  /* 0x000000001e3802ca */ /* 0x000fe200000e0000 */
[----:B------:R-:W-:Y:S02]  /*3f00*/  @P0 VIADD R30, R108, 0x9800 ;  /* 0x000098006c1e0836 */ /* 0x000fe40000000000 */
[----:B------:R5:W-:Y:S10]  /*3f10*/  UTMALDG.5D.IM2COL.2CTA [UR8], [UR16], UR6, desc[UR4] ;  /* 0x00000408100073b4 */ /* 0x000bf40008261006 */
[----:B------:R1:W-:Y:S01]  /*3f20*/  UTMALDG.5D.IM2COL.2CTA [UR56], [UR16], UR6, desc[UR4] ;  /* 0x00000438100073b4 */ /* 0x0003e20008261006 */
[----:B---3--:R-:W-:Y:S01]  /*3f30*/  @P0 R2UR UR24, R30 ;  /* 0x000000001e1802ca */ /* 0x008fe200000e0000 */
[----:B------:R-:W-:Y:S01]  /*3f40*/  @P0 VIADD R30, R108, 0x9c00 ;  /* 0x00009c006c1e0836 */ /* 0x000fe20000000000 */
[----:B------:R-:W-:Y:S01]  /*3f50*/  UMOV UR30, UR7 ;  /* 0x00000007001e7c82 */ /* 0x000fe20008000000 */
[----:B------:R-:W-:Y:S03]  /*3f60*/  UMOV UR7, UR46 ;  /* 0x0000002e00077c82 */ /* 0x000fe60008000000 */
[----:B------:R-:W-:Y:S01]  /*3f70*/  @P0 R2UR UR40, R30 ;  /* 0x000000001e2802ca */ /* 0x000fe200000e0000 */
[----:B------:R-:W-:Y:S01]  /*3f80*/  @P0 VIADD R30, R108, 0xa000 ;  /* 0x0000a0006c1e0836 */ /* 0x000fe20000000000 */
[----:B----4-:R-:W-:Y:S02]  /*3f90*/  R2UR UR67, R80 ;  /* 0x00000000504372ca */ /* 0x010fe400000e0000 */
[----:B------:R-:W-:Y:S02]  /*3fa0*/  R2UR UR68, R79 ;  /* 0x000000004f4472ca */ /* 0x000fe400000e0000 */
[----:B------:R-:W-:Y:S02]  /*3fb0*/  R2UR UR69, R78 ;  /* 0x000000004e4572ca */ /* 0x000fe400000e0000 */
[----:B------:R-:W-:Y:S01]  /*3fc0*/  R2UR UR70, R81 ;  /* 0x00000000514672ca */ /* 0x000fe200000e0000 */
[----:B-----5:R-:W-:Y:S01]  /*3fd0*/  UMOV UR10, UR59 ;  /* 0x0000003b000a7c82 */ /* 0x020fe20008000000 */
[----:B------:R-:W-:Y:S01]  /*3fe0*/  UMOV UR9, UR60 ;  /* 0x0000003c00097c82 */ /* 0x000fe20008000000 */
[----:B------:R-:W-:Y:S01]  /*3ff0*/  UMOV UR8, UR61 ;  /* 0x0000003d00087c82 */ /* 0x000fe20008000000 */
[----:B------:R-:W-:Y:S01]  /*4000*/  UMOV UR27, UR10 ;  /* 0x0000000a001b7c82 */ /* 0x000fe20008000000 */
[----:B------:R-:W-:Y:S01]  /*4010*/  UMOV UR28, UR9 ;  /* 0x00000009001c7c82 */ /* 0x000fe20008000000 */
[----:B------:R-:W-:Y:S01]  /*4020*/  UMOV UR29, UR8 ;  /* 0x00000008001d7c82 */ /* 0x000fe20008000000 */
[----:B------:R-:W-:Y:S01]  /*4030*/  @P0 R2UR UR8, R30 ;  /* 0x000000001e0802ca */ /* 0x000fe200000e0000 */
[----:B------:R3:W-:Y:S01]  /*4040*/  UTMALDG.5D.IM2COL.2CTA [UR24], [UR16], UR6, desc[UR4] ;  /* 0x00000418100073b4 */ /* 0x0007e20008261006 */
[----:B------:R-:W-:Y:S01]  /*4050*/  UMOV UR11, UR43 ;  /* 0x0000002b000b7c82 */ /* 0x000fe20008000000 */
[----:B------:R-:W-:Y:S01]  /*4060*/  UMOV UR14, UR7 ;  /* 0x00000007000e7c82 */ /* 0x000fe20008000000 */
[----:B-1----:R-:W-:Y:S01]  /*4070*/  R2UR UR59, R76 ;  /* 0x000000004c3b72ca */ /* 0x002fe200000e0000 */
[----:B------:R-:W-:Y:S01]  /*4080*/  UMOV UR10, UR44 ;  /* 0x0000002c000a7c82 */ /* 0x000fe20008000000 */
[----:B------:R-:W-:Y:S01]  /*4090*/  R2UR UR60, R75 ;  /* 0x000000004b3c72ca */ /* 0x000fe200000e0000 */
[----:B------:R-:W-:Y:S01]  /*40a0*/  UMOV UR12, UR10 ;  /* 0x0000000a000c7c82 */ /* 0x000fe20008000000 */
[----:B------:R-:W-:Y:S01]  /*40b0*/  UMOV UR10, UR26 ;  /* 0x0000001a000a7c82 */ /* 0x000fe20008000000 */
[----:B------:R1:W-:Y:S01]  /*40c0*/  UTMALDG.5D.IM2COL.2CTA [UR40], [UR16], UR6, desc[UR4] ;  /* 0x00000428100073b4 */ /* 0x0003e20008261006 */
[----:B------:R-:W-:Y:S01]  /*40d0*/  UMOV UR9, UR45 ;  /* 0x0000002d00097c82 */ /* 0x000fe20008000000 */
[----:B------:R-:W-:Y:S01]  /*40e0*/  @P0 VIADD R30, R108, 0xa400 ;  /* 0x0000a4006c1e0836 */ /* 0x000fe20000000000 */
[----:B------:R-:W-:Y:S01]  /*40f0*/  UMOV UR13, UR9 ;  /* 0x00000009000d7c82 */ /* 0x000fe20008000000 */
[----:B------:R-:W-:Y:S01]  /*4100*/  UMOV UR9, UR39 ;  /* 0x0000002700097c82 */ /* 0x000fe20008000000 */
[----:B------:R-:W-:Y:S01]  /*4110*/  R2UR UR61, R74 ;  /* 0x000000004a3d72ca */ /* 0x000fe200000e0000 */
[----:B------:R-:W-:Y:S01]  /*4120*/  UMOV UR7, UR70 ;  /* 0x0000004600077c82 */ /* 0x000fe20008000000 */
[----:B------:R-:W-:Y:S01]  /*4130*/  @P0 R2UR UR64, R30 ;  /* 0x000000001e4002ca */ /* 0x000fe200000e0000 */
[----:B------:R4:W-:Y:S01]  /*4140*/  UTMALDG.5D.IM2COL.2CTA [UR8], [UR16], UR6, desc[UR4] ;  /* 0x00000408100073b4 */ /* 0x0009e20008261006 */
[----:B------:R-:W-:Y:S01]  /*4150*/  @P0 VIADD R30, R108, 0xa800 ;  /* 0x0000a8006c1e0836 */ /* 0x000fe20000000000 */
[----:B------:R-:W-:Y:S10]  /*4160*/  R2UR UR62, R77 ;  /* 0x000000004d3e72ca */ /* 0x000ff400000e0000 */
[----:B------:R5:W-:Y:S01]  /*4170*/  UTMALDG.5D.IM2COL.2CTA [UR64], [UR16], UR6, desc[UR4] ;  /* 0x00000440100073b4 */ /* 0x000be20008261006 */
[----:B---3--:R-:W-:Y:S01]  /*4180*/  @P0 R2UR UR24, R30 ;  /* 0x000000001e1802ca */ /* 0x008fe200000e0000 */
[----:B------:R-:W-:Y:S01]  /*4190*/  @P0 VIADD R30, R108, 0xac00 ;  /* 0x0000ac006c1e0836 */ /* 0x000fe20000000000 */
[----:B------:R-:W-:Y:S01]  /*41a0*/  UMOV UR30, UR7 ;  /* 0x00000007001e7c82 */ /* 0x000fe20008000000 */
[----:B------:R-:W-:Y:S03]  /*41b0*/  UMOV UR7, UR62 ;  /* 0x0000003e00077c82 */ /* 0x000fe60008000000 */
[----:B------:R-:W-:Y:S01]  /*41c0*/  @P0 R2UR UR56, R30 ;  /* 0x000000001e3802ca */ /* 0x000fe200000e0000 */
[----:B------:R-:W-:Y:S01]  /*41d0*/  @P0 VIADD R30, R108, 0xb000 ;  /* 0x0000b0006c1e0836 */ /* 0x000fe20000000000 */
[----:B-1----:R-:W-:Y:S02]  /*41e0*/  R2UR UR43, R72 ;  /* 0x00000000482b72ca */ /* 0x002fe400000e0000 */
[----:B------:R-:W-:Y:S02]  /*41f0*/  R2UR UR44, R71 ;  /* 0x00000000472c72ca */ /* 0x000fe400000e0000 */
[----:B------:R-:W-:Y:S02]  /*4200*/  R2UR UR45, R70 ;  /* 0x00000000462d72ca */ /* 0x000fe400000e0000 */
[----:B------:R-:W-:Y:S01]  /*4210*/  R2UR UR46, R73 ;  /* 0x00000000492e72ca */ /* 0x000fe200000e0000 */
[----:B----4-:R-:W-:Y:S01]  /*4220*/  UMOV UR10, UR67 ;  /* 0x00000043000a7c82 */ /* 0x010fe20008000000 */
        /* <DEDUP_REMOVED lines=9> */
[----:B------:R-:W-:Y:S01]  /*42c0*/  UMOV UR10, UR60 ;  /* 0x0000003c000a7c82 */ /* 0x000fe20008000000 */
[----:B------:R-:W-:Y:S01]  /*42d0*/  UMOV UR9, UR61 ;  /* 0x0000003d00097c82 */ /* 0x000fe20008000000 */
[----:B------:R-:W-:Y:S01]  /*42e0*/  UMOV UR12, UR10 ;  /* 0x0000000a000c7c82 */ /* 0x000fe20008000000 */
[----:B------:R-:W-:Y:S01]  /*42f0*/  UMOV UR13, UR9 ;  /* 0x00000009000d7c82 */ /* 0x000fe20008000000 */
[----:B------:R-:W-:Y:S01]  /*4300*/  UMOV UR9, UR39 ;  /* 0x0000002700097c82 */ /* 0x000fe20008000000 */
[----:B------:R3:W-:Y:S01]  /*4310*/  UTMALDG.5D.IM2COL.2CTA [UR56], [UR16], UR6, desc[UR4] ;  /* 0x00000438100073b4 */ /* 0x0007e20008261006 */
[----:B------:R-:W-:Y:S01]  /*4320*/  UMOV UR10, UR26 ;  /* 0x0000001a000a7c82 */ /* 0x000fe20008000000 */
[----:B-----5:R-:W-:Y:S01]  /*4330*/  R2UR UR67, R68 ;  /* 0x00000000444372ca */ /* 0x020fe200000e0000 */
[----:B------:R-:W-:Y:S01]  /*4340*/  @P0 VIADD R30, R108, 0xb400 ;  /* 0x0000b4006c1e0836 */ /* 0x000fe20000000000 */
[----:B------:R-:W-:Y:S01]  /*4350*/  R2UR UR68, R67 ;  /* 0x00000000434472ca */ /* 0x000fe200000e0000 */
[----:B------:R-:W-:Y:S01]  /*4360*/  UMOV UR7, UR46 ;  /* 0x0000002e00077c82 */ /* 0x000fe20008000000 */
[----:B------:R-:W-:Y:S01]  /*4370*/  R2UR UR69, R66 ;  /* 0x00000000424572ca */ /* 0x000fe200000e0000 */
[----:B------:R4:W-:Y:S01]  /*4380*/  UTMALDG.5D.IM2COL.2CTA [UR8], [UR16], UR6, desc[UR4] ;  /* 0x00000408100073b4 */ /* 0x0009e20008261006 */
[----:B------:R-:W-:Y:S01]  /*4390*/  @P0 R2UR UR40, R30 ;  /* 0x000000001e2802ca */ /* 0x000fe200000e0000 */
[----:B------:R-:W-:Y:S01]  /*43a0*/  @P0 VIADD R30, R108, 0xb800 ;  /* 0x0000b8006c1e0836 */ /* 0x000fe20000000000 */
[----:B------:R-:W-:Y:S11]  /*43b0*/  R2UR UR70, R69 ;  /* 0x00000000454672ca */ /* 0x000ff600000e0000 */
[----:B------:R5:W-:Y:S01]  /*43c0*/  UTMALDG.5D.IM2COL.2CTA [UR40], [UR16], UR6, desc[UR4] ;  /* 0x00000428100073b4 */ /* 0x000be20008261006 */
[----:B-1----:R-:W-:Y:S01]  /*43d0*/  @P0 R2UR UR24, R30 ;  /* 0x000000001e1802ca */ /* 0x002fe200000e0000 */
[----:B------:R-:W-:Y:S01]  /*43e0*/  @P0 VIADD R30, R108, 0xbc00 ;  /* 0x0000bc006c1e0836 */ /* 0x000fe20000000000 */
[----:B------:R-:W-:Y:S01]  /*43f0*/  UMOV UR30, UR7 ;  /* 0x00000007001e7c82 */ /* 0x000fe20008000000 */
[----:B------:R-:W-:Y:S03]  /*4400*/  UMOV UR7, UR70 ;  /* 0x0000004600077c82 */ /* 0x000fe60008000000 */
[----:B------:R-:W-:Y:S01]  /*4410*/  @P0 R2UR UR64, R30 ;  /* 0x000000001e4002ca */ /* 0x000fe200000e0000 */
[----:B------:R-:W-:Y:S01]  /*4420*/  @P0 VIADD R30, R108, 0xc000 ;  /* 0x0000c0006c1e0836 */ /* 0x000fe20000000000 */
[----:B---3--:R-:W-:Y:S02]  /*4430*/  R2UR UR59, R64 ;  /* 0x00000000403b72ca */ /* 0x008fe400000e0000 */
        /* <DEDUP_REMOVED lines=142> */
[C---:B------:R-:W-:Y:S01]  /*4d20*/  @P0 VIADD R30, R108.reuse, 0xfc00 ;  /* 0x0000fc006c1e0836 */ /* 0x040fe20000000000 */
[----:B------:R-:W-:Y:S01]  /*4d30*/  UMOV UR30, UR7 ;  /* 0x00000007001e7c82 */ /* 0x000fe20008000000 */
[----:B------:R-:W-:Y:S01]  /*4d40*/  @P0 VIADD R108, R108, 0x10000 ;  /* 0x000100006c6c0836 */ /* 0x000fe20000000000 */
[----:B------:R-:W-:Y:S02]  /*4d50*/  UMOV UR7, UR46 ;  /* 0x0000002e00077c82 */ /* 0x000fe40008000000 */
[----:B------:R-:W-:Y:S02]  /*4d60*/  @P0 R2UR UR40, R30 ;  /* 0x000000001e2802ca */ /* 0x000fe400000e0000 */
[----:B------:R-:W-:Y:S01]  /*4d70*/  @P0 IADD3 R30, P5, PT, R28, 0x200, RZ ;  /* 0x000002001c1e0810 */ /* 0x000fe20007fbe0ff */
[----:B---3--:R-:W-:Y:S01]  /*4d80*/  UMOV UR68, UR31 ;  /* 0x0000001f00447c82 */ /* 0x008fe20008000000 */
[----:B------:R-:W-:Y:S01]  /*4d90*/  R2UR.FILL UR67, R102 ;  /* 0x00000000664372ca */ /* 0x000fe200004e0000 */
[----:B------:R-:W-:Y:S01]  /*4da0*/  UMOV UR69, UR23 ;  /* 0x0000001700457c82 */ /* 0x000fe20008000000 */
[----:B------:R-:W-:Y:S01]  /*4db0*/  IMAD.U32 R102, RZ, RZ, UR31 ;  /* 0x0000001fff667e24 */ /* 0x000fe2000f8e00ff */
        /* <DEDUP_REMOVED lines=17> */
[----:B-----5:R-:W-:Y:S01]  /*4ed0*/  R2UR.FILL UR59, R101 ;  /* 0x00000000653b72ca */ /* 0x020fe200004e0000 */
[----:B------:R-:W-:Y:S01]  /*4ee0*/  UMOV UR60, UR31 ;  /* 0x0000001f003c7c82 */ /* 0x000fe20008000000 */
[----:B------:R-:W-:Y:S01]  /*4ef0*/  UMOV UR61, UR23 ;  /* 0x00000017003d7c82 */ /* 0x000fe20008000000 */
[----:B------:R-:W-:Y:S01]  /*4f00*/  @P0 R2UR UR7, R30 ;  /* 0x000000001e0702ca */ /* 0x000fe200000e0000 */
[----:B------:R-:W-:Y:S01]  /*4f10*/  @P0 IMAD.X R30, RZ, RZ, R29, P5 ;  /* 0x000000ffff1e0224 */ /* 0x000fe200028e061d */
[----:B------:R4:W-:Y:S01]  /*4f20*/  UTMALDG.5D.IM2COL.2CTA [UR8], [UR16], UR6, desc[UR4] ;  /* 0x00000408100073b4 */ /* 0x0009e20008261006 */
[----:B------:R-:W-:Y:S03]  /*4f30*/  VIADD R102, R102, 0x1 ;  /* 0x0000000166667836 */ /* 0x000fe60000000000 */
[----:B------:R-:W-:Y:S01]  /*4f40*/  @P0 R2UR UR15, R30 ;  /* 0x000000001e0f02ca */ /* 0x000fe200000e0000 */
[C---:B------:R-:W-:Y:S01]  /*4f50*/  @P0 VIADD R30, R33.reuse, 0x28400 ;  /* 0x00028400211e0836 */ /* 0x040fe20000000000 */
[----:B------:R-:W-:Y:S04]  /*4f60*/  ISETP.NE.AND P6, PT, R102, R27, PT ;  /* 0x0000001b6600720c */ /* 0x000fe80003fc5270 */
[----:B------:R-:W-:Y:S01]  /*4f70*/  @P0 R2UR UR48, R30 ;  /* 0x000000001e3002ca */ /* 0x000fe200000e0000 */
[----:B------:R-:W-:Y:S01]  /*4f80*/  IMAD.U32 R106, RZ, RZ, UR7 ;  /* 0x00000007ff6a7e24 */ /* 0x000fe2000f8e00ff */
[----:B------:R-:W-:Y:S01]  /*4f90*/  SEL R101, R102, RZ, P6 ;  /* 0x000000ff66657207 */ /* 0x000fe20003000000 */
[----:B------:R-:W-:Y:S04]  /*4fa0*/  @P0 VIADD R30, R33, 0x28800 ;  /* 0x00028800211e0836 */ /* 0x000fe80000000000 */
[----:B------:R-:W-:Y:S01]  /*4fb0*/  IMAD.U32 R107, RZ, RZ, UR15 ;  /* 0x0000000fff6b7e24 */ /* 0x000fe2000f8e00ff */
[----:B------:R-:W-:Y:S02]  /*4fc0*/  UMOV UR15, UR54 ;  /* 0x00000036000f7c82 */ /* 0x000fe40008000000 */
[----:B------:R-:W-:Y:S01]  /*4fd0*/  UMOV UR70, UR15 ;  /* 0x0000000f00467c82 */ /* 0x000fe20008000000 */
[----:B------:R-:W-:Y:S01]  /*4fe0*/  UMOV UR62, UR15 ;  /* 0x0000000f003e7c82 */ /* 0x000fe20008000000 */
[----:B------:R-:W-:Y:S01]  /*4ff0*/  @P0 R2UR UR7, R107 ;  /* 0x000000006b0702ca */ /* 0x000fe200000e0000 */
[----:B------:R-:W-:Y:S01]  /*5000*/  UMOV UR38, UR15 ;  /* 0x0000000f00267c82 */ /* 0x000fe20008000000 */
[----:B------:R-:W-:Y:S01]  /*5010*/  UMOV UR22, UR15 ;  /* 0x0000000f00167c82 */ /* 0x000fe20008000000 */
[----:B-1----:R-:W-:Y:S01]  /*5020*/  @P0 R2UR UR24, R30 ;  /* 0x000000001e1802ca */ /* 0x002fe200000e0000 */
[C---:B------:R-:W-:Y:S01]  /*5030*/  @P0 VIADD R30, R33.reuse, 0x28c00 ;  /* 0x00028c00211e0836 */ /* 0x040fe20000000000 */
[----:B------:R-:W-:Y:S01]  /*5040*/  UMOV UR28, UR31 ;  /* 0x0000001f001c7c82 */ /* 0x000fe20008000000 */
[----:B------:R-:W-:Y:S01]  /*5050*/  UMOV UR29, UR23 ;  /* 0x00000017001d7c82 */ /* 0x000fe20008000000 */
[----:B------:R-:W-:Y:S01]  /*5060*/  UMOV UR30, UR15 ;  /* 0x0000000f001e7c82 */ /* 0x000fe20008000000 */
[----:B---3--:R-:W-:Y:S01]  /*5070*/  R2UR UR43, R32 ;  /* 0x00000000202b72ca */ /* 0x008fe200000e0000 */
[----:B------:R-:W-:Y:S01]  /*5080*/  UMOV UR44, UR31 ;  /* 0x0000001f002c7c82 */ /* 0x000fe20008000000 */
[----:B------:R-:W-:Y:S01]  /*5090*/  @P0 R2UR UR40, R30 ;  /* 0x000000001e2802ca */ /* 0x000fe200000e0000 */
[C---:B------:R-:W-:Y:S01]  /*50a0*/  @P0 VIADD R30, R33.reuse, 0x29000 ;  /* 0x00029000211e0836 */ /* 0x040fe20000000000 */
[----:B------:R-:W-:Y:S01]  /*50b0*/  UMOV UR45, UR23 ;  /* 0x00000017002d7c82 */ /* 0x000fe20008000000 */
[----:B------:R-:W-:Y:S01]  /*50c0*/  UMOV UR46, UR15 ;  /* 0x0000000f002e7c82 */ /* 0x000fe20008000000 */
[----:B----4-:R-:W-:Y:S01]  /*50d0*/  @P0 R2UR UR6, R106 ;  /* 0x000000006a0602ca */ /* 0x010fe200000e0000 */
[----:B------:R-:W-:Y:S01]  /*50e0*/  UMOV UR12, UR31 ;  /* 0x0000001f000c7c82 */ /* 0x000fe20008000000 */
[----:B------:R-:W-:Y:S01]  /*50f0*/  UMOV UR13, UR23 ;  /* 0x00000017000d7c82 */ /* 0x000fe20008000000 */
[----:B------:R-:W-:Y:S01]  /*5100*/  UMOV UR14, UR15 ;  /* 0x0000000f000e7c82 */ /* 0x000fe20008000000 */
[----:B------:R-:W-:Y:S01]  /*5110*/  UMOV UR17, UR39 ;  /* 0x0000002700117c82 */ /* 0x000fe20008000000 */
[----:B------:R-:W-:Y:S02]  /*5120*/  UMOV UR8, UR51 ;  /* 0x0000003300087c82 */ /* 0x000fe40008000000 */
[----:B------:R-:W-:Y:S01]  /*5130*/  UMOV UR9, UR43 ;  /* 0x0000002b00097c82 */ /* 0x000fe20008000000 */
[----:B------:R-:W-:Y:S01]  /*5140*/  UMOV UR27, UR8 ;  /* 0x00000008001b7c82 */ /* 0x000fe20008000000 */
[----:B------:R-:W-:Y:S01]  /*5150*/  @P0 R2UR UR8, R30 ;  /* 0x000000001e0802ca */ /* 0x000fe200000e0000 */
[----:B------:R-:W-:Y:S01]  /*5160*/  UMOV UR11, UR9 ;  /* 0x00000009000b7c82 */ /* 0x000fe20008000000 */
[----:B------:R-:W-:Y:S01]  /*5170*/  UMOV UR9, UR39 ;  /* 0x0000002700097c82 */ /* 0x000fe20008000000 */
[C---:B------:R-:W-:Y:S01]  /*5180*/  @P0 VIADD R30, R33.reuse, 0x29400 ;  /* 0x00029400211e0836 */ /* 0x040fe20000000000 */
[----:B------:R1:W-:Y:S04]  /*5190*/  UTMALDG.5D.2CTA [UR48], [UR6], desc[UR4] ;  /* 0x00000430060075b4 */ /* 0x0003e80008221000 */
[----:B------:R-:W-:Y:S01]  /*51a0*/  @P0 R2UR UR64, R30 ;  /* 0x000000001e4002ca */ /* 0x000fe200000e0000 */
[C---:B------:R-:W-:Y:S01]  /*51b0*/  @P0 VIADD R30, R33.reuse, 0x29800 ;  /* 0x00029800211e0836 */ /* 0x040fe20000000000 */
[----:B------:R3:W-:Y:S01]  /*51c0*/  UTMALDG.5D.2CTA [UR24], [UR6], desc[UR4] ;  /* 0x00000418060075b4 */ /* 0x0007e20008221000 */
[----:B------:R4:W-:Y:S02]  /*51d0*/  UTMALDG.5D.2CTA [UR40], [UR6], desc[UR4] ;  /* 0x00000428060075b4 */ /* 0x0009e40008221000 */
[----:B------:R5:W-:Y:S08]  /*51e0*/  UTMALDG.5D.2CTA [UR8], [UR6], desc[UR4] ;  /* 0x00000408060075b4 */ /* 0x000bf00008221000 */
[----:B------:R-:W-:Y:S01]  /*51f0*/  UTMALDG.5D.2CTA [UR64], [UR6], desc[UR4] ;  /* 0x00000440060075b4 */ /* 0x000fe20008221000 */
[----:B-1----:R-:W-:Y:S01]  /*5200*/  R2UR.FILL UR51, R100 ;  /* 0x00000000643372ca */ /* 0x002fe200004e0000 */
[----:B------:R-:W-:Y:S01]  /*5210*/  UMOV UR52, UR31 ;  /* 0x0000001f00347c82 */ /* 0x000fe20008000000 */
[----:B------:R-:W-:Y:S01]  /*5220*/  UMOV UR53, UR23 ;  /* 0x0000001700357c82 */ /* 0x000fe20008000000 */
[----:B------:R-:W-:Y:S01]  /*5230*/  UMOV UR54, UR15 ;  /* 0x0000000f00367c82 */ /* 0x000fe20008000000 */
[----:B------:R-:W-:Y:S01]  /*5240*/  IMAD.U32 R100, RZ, RZ, UR15 ;  /* 0x0000000fff647e24 */ /* 0x000fe2000f8e00ff */
[----:B---3--:R-:W-:Y:S01]  /*5250*/  @P0 R2UR UR24, R30 ;  /* 0x000000001e1802ca */ /* 0x008fe200000e0000 */
[C---:B------:R-:W-:Y:S01]  /*5260*/  @P0 VIADD R30, R33.reuse, 0x29c00 ;  /* 0x00029c00211e0836 */ /* 0x040fe20000000000 */
[----:B------:R-:W-:Y:S01]  /*5270*/  UMOV UR27, UR67 ;  /* 0x00000043001b7c82 */ /* 0x000fe20008000000 */
[----:B------:R-:W-:Y:S03]  /*5280*/  VIADD R100, R100, 0x1 ;  /* 0x0000000164647836 */ /* 0x000fe60000000000 */
[----:B------:R-:W-:Y:S01]  /*5290*/  @P0 R2UR UR56, R30 ;  /* 0x000000001e3802ca */ /* 0x000fe200000e0000 */
[C---:B------:R-:W-:Y:S01]  /*52a0*/  @P0 VIADD R30, R33.reuse, 0x2a000 ;  /* 0x0002a000211e0836 */ /* 0x040fe20000000000 */
[----:B----4-:R-:W-:Y:S05]  /*52b0*/  R2UR.FILL UR43, R104 ;  /* 0x00000000682b72ca */ /* 0x010fea00004e0000 */
[----:B------:R1:W-:Y:S01]  /*52c0*/  UTMALDG.5D.2CTA [UR24], [UR6], desc[UR4] ;  /* 0x00000418060075b4 */ /* 0x0003e20008221000 */
[----:B-----5:R-:W-:Y:S01]  /*52d0*/  @P0 R2UR UR8, R30 ;  /* 0x000000001e0802ca */ /* 0x020fe200000e0000 */
[----:B------:R-:W-:Y:S01]  /*52e0*/  UMOV UR11, UR59 ;  /* 0x0000003b000b7c82 */ /* 0x000fe20008000000 */
[C---:B------:R-:W-:Y:S03]  /*52f0*/  @P0 VIADD R30, R33.reuse, 0x2a400 ;  /* 0x0002a400211e0836 */ /* 0x040fe60000000000 */
[----:B------:R-:W-:Y:S02]  /*5300*/  UTMALDG.5D.2CTA [UR56], [UR6], desc[UR4] ;  /* 0x00000438060075b4 */ /* 0x000fe40008221000 */
[----:B------:R-:W-:Y:S01]  /*5310*/  @P0 R2UR UR48, R30 ;  /* 0x000000001e3002ca */ /* 0x000fe200000e0000 */
[C---:B------:R-:W-:Y:S05]  /*5320*/  @P0 VIADD R30, R33.reuse, 0x2a800 ;  /* 0x0002a800211e0836 */ /* 0x040fea0000000000 */
[----:B------:R3:W-:Y:S07]  /*5330*/  UTMALDG.5D.2CTA [UR8], [UR6], desc[UR4] ;  /* 0x00000408060075b4 */ /* 0x0007ee0008221000 */
[----:B------:R-:W-:Y:S01]  /*5340*/  UTMALDG.5D.2CTA [UR48], [UR6], desc[UR4] ;  /* 0x00000430060075b4 */ /* 0x000fe20008221000 */
[----:B-1----:R-:W-:Y:S01]  /*5350*/  @P0 R2UR UR24, R30 ;  /* 0x000000001e1802ca */ /* 0x002fe200000e0000 */
[C---:B------:R-:W-:Y:S01]  /*5360*/  @P0 VIADD R30, R33.reuse, 0x2ac00 ;  /* 0x0002ac00211e0836 */ /* 0x040fe20000000000 */
[----:B------:R-:W-:Y:S04]  /*5370*/  UMOV UR27, UR51 ;  /* 0x00000033001b7c82 */ /* 0x000fe80008000000 */
[----:B------:R-:W-:Y:S01]  /*5380*/  @P0 R2UR UR40, R30 ;  /* 0x000000001e2802ca */ /* 0x000fe200000e0000 */
[C---:B------:R-:W-:Y:S06]  /*5390*/  @P0 VIADD R30, R33.reuse, 0x2b000 ;  /* 0x0002b000211e0836 */ /* 0x040fec0000000000 */
[----:B------:R1:W-:Y:S01]  /*53a0*/  UTMALDG.5D.2CTA [UR24], [UR6], desc[UR4] ;  /* 0x00000418060075b4 */ /* 0x0003e20008221000 */
[----:B---3--:R-:W-:Y:S01]  /*53b0*/  @P0 R2UR UR8, R30 ;  /* 0x000000001e0802ca */ /* 0x008fe200000e0000 */
        /* <DEDUP_REMOVED lines=9> */
[----:B------:R-:W-:Y:S01]  /*5450*/  UMOV UR27, UR35 ;  /* 0x00000023001b7c82 */ /* 0x000fe20008000000 */
[----:B------:R-:W-:Y:S03]  /*5460*/  @P0 VIADD R33, R33, 0x2c000 ;  /* 0x0002c00021210836 */ /* 0x000fe60000000000 */
[----:B------:R-:W-:Y:S01]  /*5470*/  @P0 R2UR UR16, R30 ;  /* 0x000000001e1002ca */ /* 0x000fe200000e0000 */
[----:B------:R-:W-:Y:S06]  /*5480*/  VIADD R30, R16, 0x1 ;  /* 0x00000001101e7836 */ /* 0x000fec0000000000 */
[----:B------:R-:W-:Y:S01]  /*5490*/  UTMALDG.5D.2CTA [UR24], [UR6], desc[UR4] ;  /* 0x00000418060075b4 */ /* 0x000fe20008221000 */
[----:B---3--:R-:W-:Y:S01]  /*54a0*/  @P0 R2UR UR8, R33 ;  /* 0x00000000210802ca */ /* 0x008fe200000e0000 */
[----:B------:R-:W-:Y:S01]  /*54b0*/  IMAD.U32 R33, RZ, RZ, UR23 ;  /* 0x00000017ff217e24 */ /* 0x000fe2000f8e00ff */
[----:B------:R-:W-:Y:S03]  /*54c0*/  UMOV UR11, UR19 ;  /* 0x00000013000b7c82 */ /* 0x000fe60008000000 */
[----:B------:R-:W-:Y:S01]  /*54d0*/  VIADD R33, R33, 0x1 ;  /* 0x0000000121217836 */ /* 0x000fe20000000000 */
[----:B------:R-:W-:Y:S01]  /*54e0*/  UTMALDG.5D.2CTA [UR16], [UR6], desc[UR4] ;  /* 0x00000410060075b4 */ /* 0x000fe20008221000 */
[----:B------:R-:W-:Y:S05]  /*54f0*/  @P6 IMAD R33, RZ, RZ, UR23 ;  /* 0x00000017ff216e24 */ /* 0x000fea000f8e02ff */
[C---:B------:R-:W-:Y:S01]  /*5500*/  ISETP.NE.AND P5, PT, R33.reuse, R8, PT ;  /* 0x000000082100720c */ /* 0x040fe20003fa5270 */
[----:B------:R1:W-:Y:S03]  /*5510*/  UTMALDG.5D.2CTA [UR8], [UR6], desc[UR4] ;  /* 0x00000408060075b4 */ /* 0x0003e60008221000 */
[----:B------:R-:W-:Y:S09]  /*5520*/  SEL R33, R33, RZ, P5 ;  /* 0x000000ff21217207 */ /* 0x000ff20002800000 */
[----:B------:R-:W-:Y:S05]  /*5530*/  @P5 IMAD R100, RZ, RZ, UR15 ;  /* 0x0000000fff645e24 */ /* 0x000fea000f8e02ff */
[C---:B------:R-:W-:Y:S04]  /*5540*/  ISETP.NE.AND P0, PT, R100.reuse, R9, PT ;  /* 0x000000096400720c */ /* 0x040fe80003f05270 */
[----:B------:R-:W-:Y:S09]  /*5550*/  SEL R100, R100, RZ, P0 ;  /* 0x000000ff64647207 */ /* 0x000ff20000000000 */
[----:B------:R-:W-:Y:S01]  /*5560*/  @P0 IMAD.MOV R30, RZ, RZ, R16 ;  /* 0x000000ffff1e0224 */ /* 0x000fe200078e0210 */
[----:B------:R-:W-:Y:S03]  /*5570*/  ISETP.NE.AND P0, PT, R25, R14, PT ;  /* 0x0000000e1900720c */ /* 0x000fe60003f05270 */
[----:B------:R-:W-:Y:S01]  /*5580*/  IMAD.MOV.U32 R16, RZ, RZ, R30 ;  /* 0x000000ffff107224 */ /* 0x000fe200078e001e */
[----:B-1----:R-:W-:Y:S01]  /*5590*/  R2UR UR4, R33 ;  /* 0x00000000210472ca */ /* 0x002fe200000e0000 */
[----:B------:R-:W-:Y:S01]  /*55a0*/  IMAD.MOV.U32 R33, RZ, RZ, R103 ;  /* 0x000000ffff217224 */ /* 0x000fe200078e0067 */
[----:B------:R-:W-:Y:S11]  /*55b0*/  R2UR UR5, R101 ;  /* 0x00000000650572ca */ /* 0x000ff600000e0000 */
[----:B------:R-:W-:Y:S01]  /*55c0*/  IMAD.U32 R105, RZ, RZ, UR4 ;  /* 0x00000004ff697e24 */ /* 0x000fe2000f8e00ff */
[----:B------:R-:W-:Y:S01]  /*55d0*/  R2UR UR4, R100 ;  /* 0x00000000640472ca */ /* 0x000fe200000e0000 */
[----:B------:R-:W-:Y:S11]  /*55e0*/  IMAD.U32 R104, RZ, RZ, UR5 ;  /* 0x00000005ff687e24 */ /* 0x000ff6000f8e00ff */
[----:B------:R-:W-:Y:S01]  /*55f0*/  @!UPT UIADD3 URZ, UPT, UPT, URZ, URZ, URZ ;  /* 0x000000fffffff290 */ /* 0x000fe2000fffe0ff */
[----:B------:R-:W-:Y:S01]  /*5600*/  IMAD.U32 R106, RZ, RZ, UR4 ;  /* 0x00000004ff6a7e24 */ /* 0x000fe2000f8e00ff */
[----:B--2---:R-:W-:Y:S06]  /*5610*/  @P0 BRA `(.L_x_28) ;  /* 0xffffffe000300947 */ /* 0x004fec000383ffff */
.L_x_22:
[----:B------:R-:W-:Y:S01]  /*5620*/  ISETP.GE.AND P0, PT, R23, 0x1, PT ;  /* 0x000000011700780c */ /* 0x000fe20003f06270 */
[----:B---3--:R-:W-:Y:S01]  /*5630*/  IMAD R3, R103, 0x8, R4 ;  /* 0x0000000867037824 */ /* 0x008fe200078e0204 */
[----:B------:R-:W-:Y:S01]  /*5640*/  SHF.L.U32 R0, R20, 0x1f, RZ ;  /* 0x0000001f14007819 */ /* 0x000fe200000006ff */
[----:B------:R3:W-:Y:S03]  /*5650*/  @!P3 SYNCS.ARRIVE.TRANS64.A1T0 RZ, [R4+URZ+0x88], RZ ;  /* 0x000088ff04ffb9a7 */ /* 0x0007e600081000ff */
[----:B------:R3:W1:Y:S07]  /*5660*/  SYNCS.PHASECHK.TRANS64.TRYWAIT P3, [R3+URZ+0x20], R0 ;  /* 0x00002000030075a7 */ /* 0x00066e00080611ff */
[----:B------:R-:W-:Y:S05]  /*5670*/  @!P0 BRA `(.L_x_29) ;  /* 0x0000003c004c8947 */ /* 0x000fea0003800000 */
[----:B------:R-:W2:Y:S01]  /*5680*/  LDC.64 R6, c[0x0][0x480] ;  /* 0x00012000ff067b82 */ /* 0x000ea20000000a00 */
[C---:B------:R-:W-:Y:S01]  /*5690*/  VIADD R54, R31.reuse, 0x8 ;  /* 0x000000081f367836 */ /* 0x040fe20000000000 */
[C---:B------:R-:W-:Y:S01]  /*56a0*/  IADD3 R40, PT, PT, R31.reuse, 0x28, RZ ;  /* 0x000000281f287810 */ /* 0x040fe20007ffe0ff */
[C---:B------:R-:W-:Y:S01]  /*56b0*/  VIADD R39, R31.reuse, 0x30 ;  /* 0x000000301f277836 */ /* 0x040fe20000000000 */
[C---:B------:R-:W-:Y:S01]  /*56c0*/  IADD3 R2, PT, PT, R31.reuse, 0x50, RZ ;  /* 0x000000501f027810 */ /* 0x040fe20007ffe0ff */
[C---:B------:R-:W-:Y:S01]  /*56d0*/  VIADD R9, R31.reuse, 0x60 ;  /* 0x000000601f097836 */ /* 0x040fe20000000000 */
[C---:B---3--:R-:W-:Y:S01]  /*56e0*/  IADD3 R0, PT, PT, R31.reuse, 0x78, RZ ;  /* 0x000000781f007810 */ /* 0x048fe20007ffe0ff */
[C---:B-----5:R-:W-:Y:S01]  /*56f0*/  VIADD R33, R31.reuse, 0x58 ;  /* 0x000000581f217836 */ /* 0x060fe20000000000 */
[----:B------:R-:W3:Y:S01]  /*5700*/  LDC.64 R34, c[0x0][0x488] ;  /* 0x00012200ff227b82 */ /* 0x000ee20000000a00 */
        /* <DEDUP_REMOVED lines=9> */
[----:B--2---:R-:W-:Y:S01]  /*57a0*/  ISETP.NE.AND P0, PT, R6, 0x1, PT ;  /* 0x000000010600780c */ /* 0x004fe20003f05270 */
[----:B------:R-:W-:Y:S01]  /*57b0*/  IMAD.HI.U32 R59, R54, R7, RZ ;  /* 0x00000007363b7227 */ /* 0x000fe200078e00ff */
[----:B------:R-:W-:-:S02]  /*57c0*/  UIADD3 UR27, UPT, UPT, UR58, 0x8, URZ ;  /* 0x000000083a1b7890 */ /* 0x000fc4000fffe0ff */
[----:B------:R-:W-:Y:S01]  /*57d0*/  UIADD3 UR67, UPT, UPT, UR58, 0x10, URZ ;  /* 0x000000103a437890 */ /* 0x000fe2000fffe0ff */
[-C--:B------:R-:W-:Y:S01]  /*57e0*/  IMAD.HI.U32 R53, R40, R7.reuse, RZ ;  /* 0x0000000728357227 */ /* 0x080fe200078e00ff */
[----:B------:R-:W-:Y:S01]  /*57f0*/  UIADD3 UR59, UPT, UPT, UR58, 0x18, URZ ;  /* 0x000000183a3b7890 */ /* 0x000fe2000fffe0ff */
[-C--:B---3--:R-:W-:Y:S02]  /*5800*/  SHF.R.U32.HI R59, RZ, R34.reuse, R59 ;  /* 0x00000022ff3b7219 */ /* 0x088fe4000001163b */
[----:B------:R-:W-:Y:S01]  /*5810*/  IMAD.HI.U32 R63, R39, R7, RZ ;  /* 0x00000007273f7227 */ /* 0x000fe200078e00ff */
[-C--:B------:R-:W-:Y:S02]  /*5820*/  SHF.R.U32.HI R53, RZ, R34.reuse, R53 ;  /* 0x00000022ff357219 */ /* 0x080fe40000011635 */
[----:B------:R-:W-:Y:S01]  /*5830*/  SEL R58, R54, R59, !P0 ;  /* 0x0000003b363a7207 */ /* 0x000fe20004000000 */
[----:B------:R-:W-:Y:S01]  /*5840*/  IMAD.HI.U32 R3, R9, R7, RZ ;  /* 0x0000000709037227 */ /* 0x000fe200078e00ff */
[----:B------:R-:W-:-:S02]  /*5850*/  SHF.R.U32.HI R52, RZ, R34, R63 ;  /* 0x00000022ff347219 */ /* 0x000fc4000001163f */
[----:B------:R-:W-:Y:S01]  /*5860*/  SEL R53, R40, R53, !P0 ;  /* 0x0000003528357207 */ /* 0x000fe20004000000 */
[-C--:B------:R-:W-:Y:S01]  /*5870*/  IMAD.HI.U32 R41, R33, R7.reuse, RZ ;  /* 0x0000000721297227 */ /* 0x080fe200078e00ff */
[----:B------:R-:W-:Y:S02]  /*5880*/  SHF.R.U32.HI R44, RZ, R34, R3 ;  /* 0x00000022ff2c7219 */ /* 0x000fe40000011603 */
[----:B------:R-:W-:Y:S01]  /*5890*/  SEL R52, R39, R52, !P0 ;  /* 0x0000003427347207 */ /* 0x000fe20004000000 */
[-C--:B------:R-:W-:Y:S01]  /*58a0*/  IMAD.HI.U32 R47, R2, R7.reuse, RZ ;  /* 0x00000007022f7227 */ /* 0x080fe200078e00ff */
[----:B------:R-:W-:Y:S02]  /*58b0*/  SHF.R.U32.HI R46, RZ, R34, R41 ;  /* 0x00000022ff2e7219 */ /* 0x000fe40000011629 */
[----:B------:R-:W-:Y:S01]  /*58c0*/  SEL R44, R9, R44, !P0 ;  /* 0x0000002c092c7207 */ /* 0x000fe20004000000 */
[----:B------:R-:W-:Y:S01]  /*58d0*/  IMAD.HI.U32 R25, R5, R7, RZ ;  /* 0x0000000705197227 */ /* 0x000fe200078e00ff */
[----:B------:R-:W-:-:S02]  /*58e0*/  SHF.R.U32.HI R47, RZ, R34, R47 ;  /* 0x00000022ff2f7219 */ /* 0x000fc4000001162f */
[----:B------:R-:W-:Y:S01]  /*58f0*/  SEL R46, R33, R46, !P0 ;  /* 0x0000002e212e7207 */ /* 0x000fe20004000000 */
[----:B------:R-:W-:Y:S01]  /*5900*/  IMAD.MOV R3, RZ, RZ, -R58 ;  /* 0x000000ffff037224 */ /* 0x000fe200078e0a3a */
[-C--:B------:R-:W-:Y:S01]  /*5910*/  SHF.R.U32.HI R30, RZ, R34.reuse, R25 ;  /* 0x00000022ff1e7219 */ /* 0x080fe20000011619 */
[----:B------:R-:W-:Y:S01]  /*5920*/  IMAD.HI.U32 R57, R48, R7, RZ ;  /* 0x0000000730397227 */ /* 0x000fe200078e00ff */
[----:B------:R-:W-:Y:S02]  /*5930*/  IADD3 R25, PT, PT, -R53, RZ, RZ ;  /* 0x000000ff35197210 */ /* 0x000fe40007ffe1ff */
[----:B------:R-:W-:Y:S01]  /*5940*/  SEL R47, R2, R47, !P0 ;  /* 0x0000002f022f7207 */ /* 0x000fe20004000000 */
[----:B------:R-:W-:Y:S01]  /*5950*/  IMAD R54, R6, R3, R54 ;  /* 0x0000000306367224 */ /* 0x000fe200078e0236 */
[----:B------:R-:W-:Y:S01]  /*5960*/  SHF.R.U32.HI R57, RZ, R34, R57 ;  /* 0x00000022ff397219 */ /* 0x000fe20000011639 */
[----:B------:R-:W-:Y:S02]  /*5970*/  IMAD.MOV R3, RZ, RZ, -R52 ;  /* 0x000000ffff037224 */ /* 0x000fe400078e0a34 */
[----:B------:R-:W-:Y:S01]  /*5980*/  IMAD.HI.U32 R65, R45, R7, RZ ;  /* 0x000000072d417227 */ /* 0x000fe200078e00ff */
[----:B------:R-:W-:-:S02]  /*5990*/  SEL R57, R48, R57, !P0 ;  /* 0x0000003930397207 */ /* 0x000fc40004000000 */
[----:B------:R-:W-:Y:S01]  /*59a0*/  R2UR UR52, R54 ;  /* 0x00000000363472ca */ /* 0x000fe200000e0000 */
        /* <DEDUP_REMOVED lines=20> */
[C---:B------:R-:W-:Y:S01]  /*5af0*/  IMAD R40, R6.reuse, R25, R40 ;  /* 0x0000001906287224 */ /* 0x040fe200078e0228 */
[----:B------:R-:W-:Y:S01]  /*5b00*/  IADD3 R25, PT, PT, -R47, RZ, RZ ;  /* 0x000000ff2f197210 */ /* 0x000fe20007ffe1ff */
[C---:B------:R-:W-:Y:S01]  /*5b10*/  IMAD R39, R6.reuse, R3, R39 ;  /* 0x0000000306277224 */ /* 0x040fe200078e0227 */
[----:B------:R-:W-:Y:S01]  /*5b20*/  SHF.R.U32.HI R7, RZ, R34, R7 ;  /* 0x00000022ff077219 */ /* 0x000fe20000011607 */
[----:B------:R-:W-:Y:S01]  /*5b30*/  IMAD.MOV R3, RZ, RZ, -R46 ;  /* 0x000000ffff037224 */ /* 0x000fe200078e0a2e */
[----:B------:R-:W-:Y:S01]  /*5b40*/  SEL R60, R31, R60, !P0 ;  /* 0x0000003c1f3c7207 */ /* 0x000fe20004000000 */
[C---:B------:R-:W-:Y:S01]  /*5b50*/  IMAD R34, R6.reuse, R25, R2 ;  /* 0x0000001906227224 */ /* 0x040fe200078e0202 */
[----:B------:R-:W-:Y:S01]  /*5b60*/  R2UR UR44, R39 ;  /* 0x00000000272c72ca */ /* 0x000fe200000e0000 */
[----:B------:R-:W-:Y:S01]  /*5b70*/  IMAD R33, R6, R3, R33 ;  /* 0x0000000306217224 */ /* 0x000fe200078e0221 */
[----:B------:R-:W-:Y:S01]  /*5b80*/  R2UR UR40, R40 ;  /* 0x00000000282872ca */ /* 0x000fe200000e0000 */
[----:B------:R-:W2:Y:S01]  /*5b90*/  LDC.64 R2, c[0x0][0x490] ;  /* 0x00012400ff027b82 */ /* 0x000ea20000000a00 */
[----:B------:R-:W-:Y:S01]  /*5ba0*/  IMAD.MOV R41, RZ, RZ, -R57 ;  /* 0x000000ffff297224 */ /* 0x000fe200078e0a39 */
[----:B------:R-:W-:Y:S01]  /*5bb0*/  R2UR UR36, R34 ;  /* 0x00000000222472ca */ /* 0x000fe200000e0000 */
[----:B------:R-:W-:Y:S01]  /*5bc0*/  IMAD.MOV R32, RZ, RZ, -R56 ;  /* 0x000000ffff207224 */ /* 0x000fe200078e0a38 */
[----:B------:R-:W-:Y:S01]  /*5bd0*/  R2UR UR34, R33 ;  /* 0x00000000212272ca */ /* 0x000fe200000e0000 */
[----:B------:R-:W-:-:S02]  /*5be0*/  IMAD R48, R6, R41, R48 ;  /* 0x0000002906307224 */ /* 0x000fc400078e0230 */
[----:B------:R-:W-:Y:S02]  /*5bf0*/  IMAD.MOV R41, RZ, RZ, -R51 ;  /* 0x000000ffff297224 */ /* 0x000fe400078e0a33 */
[----:B------:R-:W-:Y:S01]  /*5c00*/  IMAD R45, R6, R32, R45 ;  /* 0x00000020062d7224 */ /* 0x000fe200078e022d */
[----:B------:R-:W-:Y:S01]  /*5c10*/  R2UR UR50, R48 ;  /* 0x00000000303272ca */ /* 0x000fe200000e0000 */
[C---:B------:R-:W-:Y:S01]  /*5c20*/  IMAD R38, R6.reuse, R41, R38 ;  /* 0x0000002906267224 */ /* 0x040fe200078e0226 */
[----:B------:R-:W-:Y:S01]  /*5c30*/  SEL R41, R5, R30, !P0 ;  /* 0x0000001e05297207 */ /* 0x000fe20004000000 */
[----:B------:R-:W-:Y:S01]  /*5c40*/  IMAD.MOV R30, RZ, RZ, -R44 ;  /* 0x000000ffff1e7224 */ /* 0x000fe200078e0a2c */
[----:B------:R-:W-:Y:S01]  /*5c50*/  R2UR UR49, R45 ;  /* 0x000000002d3172ca */ /* 0x000fe200000e0000 */
[----:B------:R-:W-:Y:S01]  /*5c60*/  IMAD.MOV R32, RZ, RZ, -R50 ;  /* 0x000000ffff207224 */ /* 0x000fe200078e0a32 */
[----:B------:R-:W-:Y:S01]  /*5c70*/  IADD3 R25, PT, PT, -R41, RZ, RZ ;  /* 0x000000ff29197210 */ /* 0x000fe20007ffe1ff */
[----:B------:R-:W-:Y:S01]  /*5c80*/  IMAD R30, R6, R30, R9 ;  /* 0x0000001e061e7224 */ /* 0x000fe200078e0209 */
[----:B------:R-:W-:Y:S01]  /*5c90*/  R2UR UR39, R38 ;  /* 0x00000000262772ca */ /* 0x000fe200000e0000 */
[----:B------:R-:W-:Y:S01]  /*5ca0*/  IMAD R37, R6, R32, R37 ;  /* 0x0000002006257224 */ /* 0x000fe200078e0225 */
[----:B------:R-:W-:Y:S01]  /*5cb0*/  SEL R32, R0, R7, !P0 ;  /* 0x0000000700207207 */ /* 0x000fe20004000000 */
[----:B------:R-:W-:Y:S01]  /*5cc0*/  IMAD.MOV R27, RZ, RZ, -R55 ;  /* 0x000000ffff1b7224 */ /* 0x000fe200078e0a37 */
[----:B------:R-:W-:Y:S01]  /*5cd0*/  R2UR UR38, R30 ;  /* 0x000000001e2672ca */ /* 0x000fe200000e0000 */
[----:B------:R-:W-:Y:S01]  /*5ce0*/  IMAD.MOV R59, RZ, RZ, -R60 ;  /* 0x000000ffff3b7224 */ /* 0x000fe200078e0a3c */
[----:B------:R-:W-:Y:S01]  /*5cf0*/  ISETP.NE.AND P0, PT, R35, 0x1, PT ;  /* 0x000000012300780c */ /* 0x000fe20003f05270 */
[----:B--2---:R-:W-:Y:S01]  /*5d00*/  IMAD.HI.U32 R34, R57, R2, RZ ;  /* 0x0000000239227227 */ /* 0x004fe200078e00ff */
[----:B------:R-:W-:-:S03]  /*5d10*/  R2UR UR43, R37 ;  /* 0x00000000252b72ca */ /* 0x000fc600000e0000 */
[----:B------:R-:W-:Y:S01]  /*5d20*/  IMAD.HI.U32 R30, R53, R2, RZ ;  /* 0x00000002351e7227 */ /* 0x000fe200078e00ff */
[----:B------:R-:W-:-:S03]  /*5d30*/  SHF.R.U32.HI R34, RZ, R3, R34 ;  /* 0x00000003ff227219 */ /* 0x000fc60000011622 */
[----:B------:R-:W-:Y:S01]  /*5d40*/  IMAD.MOV R7, RZ, RZ, -R32 ;  /* 0x000000ffff077224 */ /* 0x000fe200078e0a20 */
[----:B------:R-:W-:Y:S01]  /*5d50*/  SEL R39, R57, R34, !P0 ;  /* 0x0000002239277207 */ /* 0x000fe20004000000 */
[C---:B------:R-:W-:Y:S01]  /*5d60*/  IMAD R42, R6.reuse, R27, R42 ;  /* 0x0000001b062a7224 */ /* 0x040fe200078e022a */
[----:B------:R-:W-:Y:S01]  /*5d70*/  SHF.R.U32.HI R30, RZ, R3, R30 ;  /* 0x00000003ff1e7219 */ /* 0x000fe2000001161e */
[----:B------:R-:W-:Y:S01]  /*5d80*/  IMAD.MOV R27, RZ, RZ, -R49 ;  /* 0x000000ffff1b7224 */ /* 0x000fe200078e0a31 */
[----:B------:R-:W-:Y:S01]  /*5d90*/  R2UR UR51, R39 ;  /* 0x00000000273372ca */ /* 0x000fe200000e0000 */
[----:B------:R-:W-:Y:S01]  /*5da0*/  IMAD R7, R6, R7, R0 ;  /* 0x0000000706077224 */ /* 0x000fe200078e0200 */
[----:B------:R-:W-:Y:S01]  /*5db0*/  SEL R37, R53, R30, !P0 ;  /* 0x0000001e35257207 */ /* 0x000fe20004000000 */
[----:B------:R-:W-:Y:S01]  /*5dc0*/  IMAD.MOV R34, RZ, RZ, -R39 ;  /* 0x000000ffff227224 */ /* 0x000fe200078e0a27 */
[----:B------:R-:W-:Y:S01]  /*5dd0*/  R2UR UR48, R42 ;  /* 0x000000002a3072ca */ /* 0x000fe200000e0000 */
[----:B------:R-:W-:Y:S01]  /*5de0*/  IMAD.HI.U32 R62, R50, R2, RZ ;  /* 0x00000002323e7227 */ /* 0x000fe200078e00ff */
[----:B------:R-:W-:-:S03]  /*5df0*/  R2UR UR29, R7 ;  /* 0x00000000071d72ca */ /* 0x000fc600000e0000 */
[----:B------:R-:W-:Y:S01]  /*5e00*/  IMAD R36, R6, R27, R36 ;  /* 0x0000001b06247224 */ /* 0x000fe200078e0224 */
[----:B------:R-:W-:Y:S01]  /*5e10*/  SHF.R.U32.HI R7, RZ, R3, R62 ;  /* 0x00000003ff077219 */ /* 0x000fe2000001163e */
[----:B------:R-:W-:-:S03]  /*5e20*/  IMAD.HI.U32 R70, R60, R2, RZ ;  /* 0x000000023c467227 */ /* 0x000fc600078e00ff */
[----:B------:R-:W-:Y:S01]  /*5e30*/  R2UR UR42, R36 ;  /* 0x00000000242a72ca */ /* 0x000fe200000e0000 */
[----:B------:R-:W-:Y:S01]  /*5e40*/  IMAD.MOV R27, RZ, RZ, -R43 ;  /* 0x000000ffff1b7224 */ /* 0x000fe200078e0a2b */
[----:B------:R-:W-:Y:S01]  /*5e50*/  SHF.R.U32.HI R45, RZ, R3, R70 ;  /* 0x00000003ff2d7219 */ /* 0x000fe20000011646 */
[----:B------:R-:W-:-:S03]  /*5e60*/  IMAD.HI.U32 R48, R47, R2, RZ ;  /* 0x000000022f307227 */ /* 0x000fc600078e00ff */
[----:B------:R-:W-:Y:S01]  /*5e70*/  SEL R45, R60, R45, !P0 ;  /* 0x0000002d3c2d7207 */ /* 0x000fe20004000000 */
[----:B------:R-:W-:Y:S02]  /*5e80*/  IMAD R57, R35, R34, R57 ;  /* 0x0000002223397224 */ /* 0x000fe400078e0239 */
[----:B------:R-:W-:Y:S01]  /*5e90*/  IMAD.MOV R34, RZ, RZ, -R37 ;  /* 0x000000ffff227224 */ /* 0x000fe200078e0a25 */
[----:B------:R-:W-:Y:S01]  /*5ea0*/  R2UR UR56, R45 ;  /* 0x000000002d3872ca */ /* 0x000fe200000e0000 */
[----:B------:R-:W-:Y:S01]  /*5eb0*/  IMAD.HI.U32 R40, R44, R2, RZ ;  /* 0x000000022c287227 */ /* 0x000fe200078e00ff */
[----:B------:R-:W-:-:S03]  /*5ec0*/  R2UR UR20, R57 ;  /* 0x00000000391472ca */ /* 0x000fc600000e0000 */
[C---:B------:R-:W-:Y:S02]  /*5ed0*/  IMAD R27, R6.reuse, R27, R8 ;  /* 0x0000001b061b7224 */ /* 0x040fe400078e0208 */
[C---:B------:R-:W-:Y:S02]  /*5ee0*/  IMAD R59, R6.reuse, R59, R31 ;  /* 0x0000003b063b7224 */ /* 0x040fe400078e021f */
[----:B------:R-:W-:Y:S01]  /*5ef0*/  IMAD R25, R6, R25, R5 ;  /* 0x0000001906197224 */ /* 0x000fe200078e0205 */
[----:B------:R-:W-:Y:S01]  /*5f00*/  SHF.R.U32.HI R5, RZ, R3, R40 ;  /* 0x00000003ff057219 */ /* 0x000fe20000011628 */
[-C--:B------:R-:W-:Y:S01]  /*5f10*/  IMAD.HI.U32 R38, R55, R2.reuse, RZ ;  /* 0x0000000237267227 */ /* 0x080fe200078e00ff */
[----:B------:R-:W-:Y:S02]  /*5f20*/  R2UR UR37, R27 ;  /* 0x000000001b2572ca */ /* 0x000fe400000e0000 */
[----:B------:R-:W-:Y:S01]  /*5f30*/  SEL R5, R44, R5, !P0 ;  /* 0x000000052c057207 */ /* 0x000fe20004000000 */
[----:B------:R-:W-:Y:S01]  /*5f40*/  IMAD.HI.U32 R68, R58, R2, RZ ;  /* 0x000000023a447227 */ /* 0x000fe200078e00ff */
[----:B------:R-:W-:-:S02]  /*5f50*/  SHF.R.U32.HI R38, RZ, R3, R38 ;  /* 0x00000003ff267219 */ /* 0x000fc40000011626 */
[----:B------:R-:W-:Y:S01]  /*5f60*/  R2UR UR32, R25 ;  /* 0x00000000192072ca */ /* 0x000fe200000e0000 */
[----:B------:R-:W-:Y:S01]  /*5f70*/  IMAD.HI.U32 R66, R56, R2, RZ ;  /* 0x0000000238427227 */ /* 0x000fe200078e00ff */
[----:B------:R-:W-:Y:S02]  /*5f80*/  SEL R38, R55, R38, !P0 ;  /* 0x0000002637267207 */ /* 0x000fe40004000000 */
[-C--:B------:R-:W-:Y:S01]  /*5f90*/  SHF.R.U32.HI R31, RZ, R3.reuse, R68 ;  /* 0x00000003ff1f7219 */ /* 0x080fe20000011644 */
[-C--:B------:R-:W-:Y:S01]  /*5fa0*/  IMAD.HI.U32 R64, R52, R2.reuse, RZ ;  /* 0x0000000234407227 */ /* 0x080fe200078e00ff */
[-C--:B------:R-:W-:Y:S02]  /*5fb0*/  SHF.R.U32.HI R25, RZ, R3.reuse, R66 ;  /* 0x00000003ff197219 */ /* 0x080fe40000011642 */
[----:B------:R-:W-:Y:S01]  /*5fc0*/  R2UR UR57, R59 ;  /* 0x000000003b3972ca */ /* 0x000fe200000e0000 */
[-C--:B------:R-:W-:Y:S01]  /*5fd0*/  IMAD.HI.U32 R8, R51, R2.reuse, RZ ;  /* 0x0000000233087227 */ /* 0x080fe200078e00ff */
[-C--:B------:R-:W-:Y:S01]  /*5fe0*/  SHF.R.U32.HI R27, RZ, R3.reuse, R64 ;  /* 0x00000003ff1b7219 */ /* 0x080fe20000011640 */
[----:B------:R-:W2:Y:S02]  /*5ff0*/  LDC R59, c[0x0][0x4ec] ;  /* 0x00013b00ff3b7b82 */ /* 0x000ea40000000800 */
[----:B------:R-:W-:Y:S01]  /*6000*/  IMAD.HI.U32 R6, R49, R2, RZ ;  /* 0x0000000231067227 */ /* 0x000fe200078e00ff */
[----:B------:R-:W-:-:S02]  /*6010*/  SHF.R.U32.HI R8, RZ, R3, R8 ;  /* 0x00000003ff087219 */ /* 0x000fc40000011608 */
[----:B------:R-:W-:Y:S01]  /*6020*/  SEL R27, R52, R27, !P0 ;  /* 0x0000001b341b7207 */ /* 0x000fe20004000000 */
[----:B------:R-:W-:Y:S01]  /*6030*/  IMAD.HI.U32 R42, R46, R2, RZ ;  /* 0x000000022e2a7227 */ /* 0x000fe200078e00ff */
[----:B------:R-:W-:-:S03]  /*6040*/  SHF.R.U32.HI R6, RZ, R3, R6 ;  /* 0x00000003ff067219 */ /* 0x000fc60000011606 */
[-C--:B------:R-:W-:Y:S01]  /*6050*/  IMAD.HI.U32 R54, R43, R2.reuse, RZ ;  /* 0x000000022b367227 */ /* 0x080fe200078e00ff */
[----:B------:R-:W-:Y:S02]  /*6060*/  SHF.R.U32.HI R9, RZ, R3, R42 ;  /* 0x00000003ff097219 */ /* 0x000fe4000001162a */
[----:B------:R-:W-:Y:S01]  /*6070*/  SEL R42, R58, R31, !P0 ;  /* 0x0000001f3a2a7207 */ /* 0x000fe20004000000 */
[-C--:B------:R-:W-:Y:S01]  /*6080*/  IMAD.HI.U32 R0, R41, R2.reuse, RZ ;  /* 0x0000000229007227 */ /* 0x080fe200078e00ff */
[-C--:B------:R-:W-:Y:S02]  /*6090*/  SHF.R.U32.HI R54, RZ, R3.reuse, R54 ;  /* 0x00000003ff367219 */ /* 0x080fe40000011636 */
[----:B------:R-:W-:Y:S01]  /*60a0*/  R2UR UR54, R42 ;  /* 0x000000002a3672ca */ /* 0x000fe200000e0000 */
[----:B------:R-:W-:Y:S01]  /*60b0*/  IMAD.HI.U32 R36, R32, R2, RZ ;  /* 0x0000000220247227 */ /* 0x000fe200078e00ff */
[-C--:B------:R-:W-:Y:S02]  /*60c0*/  SHF.R.U32.HI R2, RZ, R3.reuse, R48 ;  /* 0x00000003ff027219 */ /* 0x080fe40000011630 */
[----:B------:R-:W-:Y:S01]  /*60d0*/  SHF.R.U32.HI R0, RZ, R3, R0 ;  /* 0x00000003ff007219 */ /* 0x000fe20000011600 */
[----:B------:R-:W-:Y:S01]  /*60e0*/  IMAD R53, R35, R34, R53 ;  /* 0x0000002223357224 */ /* 0x000fe200078e0235 */
[----:B------:R-:W-:Y:S01]  /*60f0*/  SEL R34, R50, R7, !P0 ;  /* 0x0000000732227207 */ /* 0x000fe20004000000 */
[----:B------:R-:W-:Y:S01]  /*6100*/  IMAD.MOV R33, RZ, RZ, -R45 ;  /* 0x000000ffff217224 */ /* 0x000fe200078e0a2d */
[----:B------:R-:W-:Y:S01]  /*6110*/  SEL R7, R47, R2, !P0 ;  /* 0x000000022f077207 */ /* 0x000fe20004000000 */
[----:B------:R-:W-:Y:S01]  /*6120*/  IMAD.MOV R40, RZ, RZ, -R38 ;  /* 0x000000ffff287224 */ /* 0x000fe200078e0a26 */
[----:B------:R-:W-:Y:S01]  /*6130*/  IADD3 R2, PT, PT, -R34, RZ, RZ ;  /* 0x000000ff22027210 */ /* 0x000fe20007ffe1ff */
[----:B------:R-:W-:Y:S01]  /*6140*/  IMAD R60, R35, R33, R60 ;  /* 0x00000021233c7224 */ /* 0x000fe200078e023c */
[----:B------:R-:W-:Y:S01]  /*6150*/  SEL R0, R41, R0, !P0 ;  /* 0x0000000029007207 */ /* 0x000fe20004000000 */
[----:B------:R-:W-:Y:S01]  /*6160*/  IMAD R55, R35, R40, R55 ;  /* 0x0000002823377224 */ /* 0x000fe200078e0237 */
[----:B------:R-:W-:Y:S01]  /*6170*/  SEL R33, R49, R6, !P0 ;  /* 0x0000000631217207 */ /* 0x000fe20004000000 */
[C---:B------:R-:W-:Y:S01]  /*6180*/  IMAD R50, R35.reuse, R2, R50 ;  /* 0x0000000223327224 */ /* 0x040fe200078e0232 */
[----:B------:R-:W-:Y:S01]  /*6190*/  SHF.R.U32.HI R3, RZ, R3, R36 ;  /* 0x00000003ff037219 */ /* 0x000fe20000011624 */
[----:B------:R-:W-:Y:S01]  /*61a0*/  IMAD.MOV R2, RZ, RZ, -R5 ;  /* 0x000000ffff027224 */ /* 0x000fe200078e0a05 */
[----:B------:R-:W-:Y:S01]  /*61b0*/  SEL R36, R56, R25, !P0 ;  /* 0x0000001938247207 */ /* 0x000fe20004000000 */
[----:B------:R-:W-:Y:S01]  /*61c0*/  IMAD.MOV R40, RZ, RZ, -R33 ;  /* 0x000000ffff287224 */ /* 0x000fe200078e0a21 */
[----:B------:R-:W-:Y:S01]  /*61d0*/  SEL R48, R32, R3, !P0 ;  /* 0x0000000320307207 */ /* 0x000fe20004000000 */
[----:B------:R-:W-:Y:S01]  /*61e0*/  IMAD R44, R35, R2, R44 ;  /* 0x00000002232c7224 */ /* 0x000fe200078e022c */
[----:B------:R-:W-:Y:S01]  /*61f0*/  SEL R25, R51, R8, !P0 ;  /* 0x0000000833197207 */ /* 0x000fe20004000000 */
[----:B------:R-:W-:Y:S01]  /*6200*/  IMAD.MOV R2, RZ, RZ, -R0 ;  /* 0x000000ffff027224 */ /* 0x000fe200078e0a00 */
[----:B------:R-:W-:Y:S01]  /*6210*/  SEL R6, R46, R9, !P0 ;  /* 0x000000092e067207 */ /* 0x000fe20004000000 */
[----:B------:R-:W-:Y:S01]  /*6220*/  IMAD R49, R35, R40, R49 ;  /* 0x0000002823317224 */ /* 0x000fe200078e0231 */
[----:B------:R-:W-:Y:S01]  /*6230*/  SEL R54, R43, R54, !P0 ;  /* 0x000000362b367207 */ /* 0x000fe20004000000 */
[----:B------:R-:W-:Y:S01]  /*6240*/  IMAD R41, R35, R2, R41 ;  /* 0x0000000223297224 */ /* 0x000fe200078e0229 */
[----:B--2---:R-:W-:Y:S01]  /*6250*/  R2UR UR30, R59 ;  /* 0x000000003b1e72ca */ /* 0x004fe200000e0000 */
[----:B------:R-:W-:Y:S01]  /*6260*/  IMAD.MOV R40, RZ, RZ, -R48 ;  /* 0x000000ffff287224 */ /* 0x000fe200078e0a30 */
[----:B------:R-:W2:Y:S01]  /*6270*/  LDC.64 R2, c[0x0][0x498] ;  /* 0x00012600ff027b82 */ /* 0x000ea20000000a00 */
[----:B------:R-:W-:Y:S01]  /*6280*/  IMAD.MOV R30, RZ, RZ, -R27 ;  /* 0x000000ffff1e7224 */ /* 0x000fe200078e0a1b */
[----:B------:R-:W-:Y:S01]  /*6290*/  R2UR UR6, R49 ;  /* 0x00000000310672ca */ /* 0x000fe200000e0000 */
[C---:B------:R-:W-:Y:S01]  /*62a0*/  IMAD R40, R35.reuse, R40, R32 ;  /* 0x0000002823287224 */ /* 0x040fe200078e0220 */
[----:B------:R-:W-:Y:S01]  /*62b0*/  R2UR UR15, R44 ;  /* 0x000000002c0f72ca */ /* 0x000fe200000e0000 */
[C---:B------:R-:W-:Y:S01]  /*62c0*/  IMAD R52, R35.reuse, R30, R52 ;  /* 0x0000001e23347224 */ /* 0x040fe200078e0234 */
[----:B------:R-:W-:Y:S01]  /*62d0*/  R2UR UR8, R50 ;  /* 0x00000000320872ca */ /* 0x000fe200000e0000 */
[----:B------:R-:W-:Y:S01]  /*62e0*/  IMAD.MOV R31, RZ, RZ, -R42 ;  /* 0x000000ffff1f7224 */ /* 0x000fe200078e0a2a */
[----:B------:R-:W3:Y:S01]  /*62f0*/  LDC R32, c[0x0][0x4a0] ;  /* 0x00012800ff207b82 */ /* 0x000ee20000000800 */
[----:B------:R-:W-:Y:S01]  /*6300*/  IMAD.MOV R30, RZ, RZ, -R7 ;  /* 0x000000ffff1e7224 */ /* 0x000fe200078e0a07 */
[----:B------:R-:W-:Y:S01]  /*6310*/  R2UR UR10, R52 ;  /* 0x00000000340a72ca */ /* 0x000fe200000e0000 */
[----:B------:R-:W-:Y:S01]  /*6320*/  IMAD R58, R35, R31, R58 ;  /* 0x0000001f233a7224 */ /* 0x000fe200078e023a */
[----:B------:R-:W-:Y:S01]  /*6330*/  IADD3 R31, PT, PT, -R36, RZ, RZ ;  /* 0x000000ff241f7210 */ /* 0x000fe20007ffe1ff */
[----:B------:R-:W-:Y:S01]  /*6340*/  IMAD.MOV R8, RZ, RZ, -R25 ;  /* 0x000000ffff087224 */ /* 0x000fe200078e0a19 */
[----:B------:R-:W-:Y:S01]  /*6350*/  R2UR UR11, R53 ;  /* 0x00000000350b72ca */ /* 0x000fe200000e0000 */
[----:B------:R-:W-:Y:S01]  /*6360*/  IMAD R47, R35, R30, R47 ;  /* 0x0000001e232f7224 */ /* 0x000fe200078e022f */
[----:B------:R-:W-:Y:S01]  /*6370*/  R2UR UR13, R41 ;  /* 0x00000000290d72ca */ /* 0x000fe200000e0000 */
[----:B------:R-:W-:Y:S01]  /*6380*/  IMAD R56, R35, R31, R56 ;  /* 0x0000001f23387224 */ /* 0x000fe200078e0238 */
[----:B------:R-:W-:Y:S01]  /*6390*/  R2UR UR18, R55 ;  /* 0x00000000371272ca */ /* 0x000fe200000e0000 */
[----:B------:R-:W4:Y:S01]  /*63a0*/  LDC.64 R30, c[0x0][0x4c0] ;  /* 0x00013000ff1e7b82 */ /* 0x000f220000000a00 */
[----:B------:R-:W-:Y:S01]  /*63b0*/  IMAD R51, R35, R8, R51 ;  /* 0x0000000823337224 */ /* 0x000fe200078e0233 */
[----:B------:R-:W-:Y:S01]  /*63c0*/  R2UR UR7, R47 ;  /* 0x000000002f0772ca */ /* 0x000fe200000e0000 */
[----:B------:R-:W-:Y:S01]  /*63d0*/  IMAD.MOV R8, RZ, RZ, -R6 ;  /* 0x000000ffff087224 */ /* 0x000fe200078e0a06 */
[----:B------:R-:W-:Y:S01]  /*63e0*/  R2UR UR12, R40 ;  /* 0x00000000280c72ca */ /* 0x000fe200000e0000 */
[----:B--2---:R-:W-:Y:S01]  /*63f0*/  IMAD.HI.U32 R65, R45, R3, RZ ;  /* 0x000000032d417227 */ /* 0x004fe200078e00ff */
[----:B------:R-:W-:-:S02]  /*6400*/  ISETP.NE.AND P0, PT, R2, 0x1, PT ;  /* 0x000000010200780c */ /* 0x000fc40003f05270 */
[----:B------:R-:W-:Y:S01]  /*6410*/  R2UR UR9, R51 ;  /* 0x00000000330972ca */ /* 0x000fe200000e0000 */
[-C--:B------:R-:W-:Y:S01]  /*6420*/  IMAD.HI.U32 R49, R36, R3.reuse, RZ ;  /* 0x0000000324317227 */ /* 0x080fe200078e00ff */
[----:B------:R-:W-:Y:S02]  /*6430*/  R2UR UR19, R56 ;  /* 0x00000000381372ca */ /* 0x000fe400000e0000 */
[----:B------:R-:W-:Y:S01]  /*6440*/  R2UR UR22, R60 ;  /* 0x000000003c1672ca */ /* 0x000fe200000e0000 */
[-C--:B------:R-:W-:Y:S01]  /*6450*/  IMAD.HI.U32 R47, R38, R3.reuse, RZ ;  /* 0x00000003262f7227 */ /* 0x080fe200078e00ff */
[-C--:B---3--:R-:W-:Y:S02]  /*6460*/  SHF.R.U32.HI R52, RZ, R32.reuse, R65 ;  /* 0x00000020ff347219 */ /* 0x088fe40000011641 */
[----:B------:R-:W-:Y:S01]  /*6470*/  SHF.R.U32.HI R49, RZ, R32, R49 ;  /* 0x00000020ff317219 */ /* 0x000fe20000011631 */
[----:B------:R-:W-:Y:S01]  /*6480*/  IMAD R46, R35, R8, R46 ;  /* 0x00000008232e7224 */ /* 0x000fe200078e022e */
[----:B------:R-:W-:Y:S01]  /*6490*/  R2UR UR55, R52 ;  /* 0x00000000343772ca */ /* 0x000fe200000e0000 */
[----:B------:R-:W-:Y:S01]  /*64a0*/  VOTEU.ANY UP0, P0 ;  /* 0x0000000000ff7886 */ /* 0x000fe20000000100 */
[----:B------:R-:W-:Y:S01]  /*64b0*/  IADD3 R8, PT, PT, -R54, RZ, RZ ;  /* 0x000000ff36087210 */ /* 0x000fe20007ffe1ff */
[----:B------:R-:W-:Y:S01]  /*64c0*/  IMAD.HI.U32 R59, R27, R3, RZ ;  /* 0x000000031b3b7227 */ /* 0x000fe200078e00ff */
[----:B------:R-:W-:-:S02]  /*64d0*/  R2UR UR47, R49 ;  /* 0x00000000312f72ca */ /* 0x000fc400000e0000 */
[----:B------:R-:W-:Y:S01]  /*64e0*/  SHF.R.U32.HI R47, RZ, R32, R47 ;  /* 0x00000020ff2f7219 */ /* 0x000fe2000001162f */
[----:B------:R-:W-:Y:S01]  /*64f0*/  IMAD R43, R35, R8, R43 ;  /* 0x00000008232b7224 */ /* 0x000fe200078e022b */
[----:B------:R-:W-:Y:S01]  /*6500*/  SHF.R.U32.HI R44, RZ, R32, R59 ;  /* 0x00000020ff2c7219 */ /* 0x000fe2000001163b */
[----:B------:R-:W2:Y:S01]  /*6510*/  LDC.64 R8, c[0x0][0x4f0] ;  /* 0x00013c00ff087b82 */ /* 0x000ea20000000a00 */
[----:B------:R-:W-:Y:S01]  /*6520*/  R2UR UR45, R47 ;  /* 0x000000002f2d72ca */ /* 0x000fe200000e0000 */
[-C--:B------:R-:W-:Y:S01]  /*6530*/  IMAD.HI.U32 R51, R42, R3.reuse, RZ ;  /* 0x000000032a337227 */ /* 0x080fe200078e00ff */
[----:B------:R-:W-:Y:S01]  /*6540*/  R2UR UR14, R43 ;  /* 0x000000002b0e72ca */ /* 0x000fe200000e0000 */
[----:B------:R-:W-:Y:S01]  /*6550*/  USEL UR60, UR56, UR55, !UP0 ;  /* 0x00000037383c7287 */ /* 0x000fe2000c000000 */
[----:B------:R-:W-:Y:S01]  /*6560*/  R2UR UR56, R36 ;  /* 0x00000000243872ca */ /* 0x000fe200000e0000 */
[----:B------:R-:W-:Y:S01]  /*6570*/  IMAD.HI.U32 R43, R25, R3, RZ ;  /* 0x00000003192b7227 */ /* 0x000fe200078e00ff */
[----:B------:R-:W-:-:S02]  /*6580*/  R2UR UR55, R38 ;  /* 0x00000000263772ca */ /* 0x000fc400000e0000 */
[----:B------:R-:W-:Y:S01]  /*6590*/  R2UR UR46, R44 ;  /* 0x000000002c2e72ca */ /* 0x000fe200000e0000 */
[-C--:B------:R-:W-:Y:S01]  /*65a0*/  IMAD.HI.U32 R63, R39, R3.reuse, RZ ;  /* 0x00000003273f7227 */ /* 0x080fe200078e00ff */
[----:B----4-:R-:W-:Y:S02]  /*65b0*/  R2UR UR31, R30 ;  /* 0x000000001e1f72ca */ /* 0x010fe400000e0000 */
[-C--:B------:R-:W-:Y:S01]  /*65c0*/  SHF.R.U32.HI R51, RZ, R32.reuse, R51 ;  /* 0x00000020ff337219 */ /* 0x080fe20000011633 */
[-C--:B------:R-:W-:Y:S01]  /*65d0*/  IMAD.HI.U32 R41, R34, R3.reuse, RZ ;  /* 0x0000000322297227 */ /* 0x080fe200078e00ff */
[-C--:B------:R-:W-:Y:S02]  /*65e0*/  SHF.R.U32.HI R43, RZ, R32.reuse, R43 ;  /* 0x00000020ff2b7219 */ /* 0x080fe4000001162b */
[-C--:B------:R-:W-:Y:S01]  /*65f0*/  SHF.R.U32.HI R50, RZ, R32.reuse, R63 ;  /* 0x00000020ff327219 */ /* 0x080fe2000001163f */
[----:B------:R-:W-:Y:S01]  /*6600*/  USEL UR56, UR56, UR47, !UP0 ;  /* 0x0000002f38387287 */ /* 0x000fe2000c000000 */
[----:B------:R-:W-:Y:S01]  /*6610*/  R2UR UR47, R27 ;  /* 0x000000001b2f72ca */ /* 0x000fe200000e0000 */
[----:B------:R-:W-:Y:S01]  /*6620*/  USEL UR55, UR55, UR45, !UP0 ;  /* 0x0000002d37377287 */ /* 0x000fe2000c000000 */
[----:B------:R-:W-:Y:S01]  /*6630*/  R2UR UR25, R51 ;  /* 0x00000000331972ca */ /* 0x000fe200000e0000 */
[-C--:B------:R-:W-:Y:S01]  /*6640*/  IMAD.HI.U32 R53, R0, R3.reuse, RZ ;  /* 0x0000000300357227 */ /* 0x080fe200078e00ff */
[----:B------:R-:W-:Y:S01]  /*6650*/  R2UR UR41, R43 ;  /* 0x000000002b2972ca */ /* 0x000fe200000e0000 */
[----:B------:R-:W-:Y:S01]  /*6660*/  UIMAD UR42, UR42, UR31, UR30 ;  /* 0x0000001f2a2a72a4 */ /* 0x000fe2000f8e021e */
[----:B------:R-:W-:Y:S01]  /*6670*/  R2UR UR45, R25 ;  /* 0x00000000192d72ca */ /* 0x000fe200000e0000 */
[-C--:B------:R-:W-:Y:S01]  /*6680*/  IMAD.HI.U32 R57, R33, R3.reuse, RZ ;  /* 0x0000000321397227 */ /* 0x080fe200078e00ff */
[----:B------:R-:W-:Y:S01]  /*6690*/  R2UR UR23, R50 ;  /* 0x00000000321772ca */ /* 0x000fe200000e0000 */
[----:B------:R-:W-:Y:S01]  /*66a0*/  UIMAD UR43, UR43, UR31, UR30 ;  /* 0x0000001f2b2b72a4 */ /* 0x000fe2000f8e021e */
[----:B--2---:R-:W-:Y:S01]  /*66b0*/  R2UR UR16, R8 ;  /* 0x00000000081072ca */ /* 0x004fe200000e0000 */
[-C--:B------:R-:W-:Y:S01]  /*66c0*/  IMAD.HI.U32 R35, R7, R3.reuse, RZ ;  /* 0x0000000307237227 */ /* 0x080fe200078e00ff */
[----:B------:R-:W-:Y:S01]  /*66d0*/  R2UR UR17, R31 ;  /* 0x000000001f1172ca */ /* 0x000fe200000e0000 */
[----:B------:R-:W-:Y:S01]  /*66e0*/  USEL UR46, UR47, UR46, !UP0 ;  /* 0x0000002e2f2e7287 */ /* 0x000fe2000c000000 */
[----:B------:R-:W-:Y:S01]  /*66f0*/  R2UR UR5, R9 ;  /* 0x00000000090572ca */ /* 0x000fe200000e0000 */
[----:B------:R-:W-:Y:S01]  /*6700*/  UIMAD UR47, UR40, UR31, UR30 ;  /* 0x0000001f282f72a4 */ /* 0x000fe2000f8e021e */
[-C--:B------:R-:W-:Y:S01]  /*6710*/  SHF.R.U32.HI R41, RZ, R32.reuse, R41 ;  /* 0x00000020ff297219 */ /* 0x080fe20000011629 */
[-C--:B------:R-:W-:Y:S01]  /*6720*/  IMAD.HI.U32 R61, R37, R3.reuse, RZ ;  /* 0x00000003253d7227 */ /* 0x080fe200078e00ff */
[-C--:B------:R-:W-:Y:S01]  /*6730*/  SHF.R.U32.HI R8, RZ, R32.reuse, R53 ;  /* 0x00000020ff087219 */ /* 0x080fe20000011635 */
[----:B------:R-:W-:Y:S01]  /*6740*/  USEL UR61, UR54, UR25, !UP0 ;  /* 0x00000019363d7287 */ /* 0x000fe2000c000000 */
[-C--:B------:R-:W-:Y:S01]  /*6750*/  SHF.R.U32.HI R40, RZ, R32.reuse, R57 ;  /* 0x00000020ff287219 */ /* 0x080fe20000011639 */
[-C--:B------:R-:W-:Y:S01]  /*6760*/  IMAD.HI.U32 R31, R6, R3.reuse, RZ ;  /* 0x00000003061f7227 */ /* 0x080fe200078e00ff */
[----:B------:R-:W-:Y:S01]  /*6770*/  USEL UR45, UR45, UR41, !UP0 ;  /* 0x000000292d2d7287 */ /* 0x000fe2000c000000 */
[-C--:B------:R-:W-:Y:S01]  /*6780*/  SHF.R.U32.HI R35, RZ, R32.reuse, R35 ;  /* 0x00000020ff237219 */ /* 0x080fe20000011623 */
[----:B------:R-:W-:Y:S01]  /*6790*/  UIMAD UR57, UR57, UR31, UR30 ;  /* 0x0000001f393972a4 */ /* 0x000fe2000f8e021e */
[-C--:B------:R-:W-:Y:S01]  /*67a0*/  IMAD.HI.U32 R55, R5, R3.reuse, RZ ;  /* 0x0000000305377227 */ /* 0x080fe200078e00ff */
[----:B------:R-:W-:Y:S01]  /*67b0*/  R2UR UR28, R41 ;  /* 0x00000000291c72ca */ /* 0x000fe200000e0000 */
[----:B------:R-:W-:Y:S01]  /*67c0*/  UIMAD UR19, UR19, UR17, UR16 ;  /* 0x00000011131372a4 */ /* 0x000fe2000f8e0210 */
[----:B------:R-:W-:Y:S01]  /*67d0*/  R2UR UR25, R8 ;  /* 0x00000000081972ca */ /* 0x000fe200000e0000 */
[-C--:B------:R-:W-:Y:S01]  /*67e0*/  IMAD.HI.U32 R9, R54, R3.reuse, RZ ;  /* 0x0000000336097227 */ /* 0x080fe200078e00ff */
[----:B------:R-:W-:Y:S01]  /*67f0*/  R2UR UR41, R34 ;  /* 0x00000000222972ca */ /* 0x000fe200000e0000 */
[----:B------:R-:W-:Y:S01]  /*6800*/  UIMAD UR18, UR18, UR17, UR16 ;  /* 0x00000011121272a4 */ /* 0x000fe2000f8e0210 */
[----:B------:R-:W-:Y:S01]  /*6810*/  R2UR UR26, R40 ;  /* 0x00000000281a72ca */ /* 0x000fe200000e0000 */
[----:B------:R-:W-:Y:S01]  /*6820*/  IMAD.HI.U32 R3, R48, R3, RZ ;  /* 0x0000000330037227 */ /* 0x000fe200078e00ff */
[----:B------:R-:W-:Y:S01]  /*6830*/  MOV R80, UR60 ;  /* 0x0000003c00507c02 */ /* 0x000fe20008000f00 */
[----:B------:R-:W-:Y:S01]  /*6840*/  UIMAD UR22, UR22, UR17, UR16 ;  /* 0x00000011161672a4 */ /* 0x000fe2000f8e0210 */
[----:B------:R-:W-:Y:S01]  /*6850*/  R2UR UR40, R33 ;  /* 0x00000000212872ca */ /* 0x000fe200000e0000 */
[----:B------:R-:W-:Y:S01]  /*6860*/  IMAD R8, RZ, RZ, -UR60 ;  /* 0x8000003cff087e24 */ /* 0x000fe2000f8e02ff */
[----:B------:R-:W-:Y:S01]  /*6870*/  USEL UR60, UR51, UR23, !UP0 ;  /* 0x00000017333c7287 */ /* 0x000fe2000c000000 */
[----:B------:R-:W-:Y:S01]  /*6880*/  IMAD.U32 R64, RZ, RZ, UR47 ;  /* 0x0000002fff407e24 */ /* 0x000fe2000f8e00ff */
[----:B------:R-:W-:Y:S01]  /*6890*/  UIMAD UR47, UR44, UR31, UR30 ;  /* 0x0000001f2c2f72a4 */ /* 0x000fe2000f8e021e */
[-C--:B------:R-:W-:Y:S01]  /*68a0*/  SHF.R.U32.HI R3, RZ, R32.reuse, R3 ;  /* 0x00000020ff037219 */ /* 0x080fe20000011603 */
[----:B------:R-:W-:Y:S01]  /*68b0*/  UIMAD UR44, UR39, UR31, UR30 ;  /* 0x0000001f272c72a4 */ /* 0x000fe2000f8e021e */
[----:B------:R-:W-:Y:S01]  /*68c0*/  R2UR UR24, R35 ;  /* 0x00000000231872ca */ /* 0x000fe200000e0000 */
[----:B------:R-:W-:Y:S01]  /*68d0*/  IMAD.U32 R52, RZ, RZ, UR42 ;  /* 0x0000002aff347e24 */ /* 0x000fe2000f8e00ff */
[----:B------:R-:W-:Y:S01]  /*68e0*/  R2UR UR39, R7 ;  /* 0x00000000072772ca */ /* 0x000fe200000e0000 */
[----:B------:R-:W-:Y:S01]  /*68f0*/  UIMAD UR42, UR34, UR31, UR30 ;  /* 0x0000001f222a72a4 */ /* 0x000fe2000f8e021e */
[----:B------:R-:W-:Y:S01]  /*6900*/  SHF.R.U32.HI R30, RZ, R32, R55 ;  /* 0x00000020ff1e7219 */ /* 0x000fe20000011637 */
[----:B------:R-:W-:Y:S01]  /*6910*/  IMAD R45, R2, R8, R45 ;  /* 0x00000008022d7224 */ /* 0x000fe200078e022d */
[----:B------:R-:W-:Y:S01]  /*6920*/  R2UR UR23, R3 ;  /* 0x00000000031772ca */ /* 0x000fe200000e0000 */
[----:B------:R-:W-:Y:S01]  /*6930*/  IMAD R3, RZ, RZ, -UR60 ;  /* 0x8000003cff037e24 */ /* 0x000fe2000f8e02ff */
[----:B------:R-:W-:Y:S01]  /*6940*/  R2UR UR33, R30 ;  /* 0x000000001e2172ca */ /* 0x000fe200000e0000 */
[----:B------:R-:W-:Y:S01]  /*6950*/  USEL UR41, UR41, UR28, !UP0 ;  /* 0x0000001c29297287 */ /* 0x000fe2000c000000 */
[----:B------:R-:W-:Y:S01]  /*6960*/  R2UR UR34, R5 ;  /* 0x00000000052272ca */ /* 0x000fe200000e0000 */
[----:B------:R-:W-:Y:S01]  /*6970*/  IMAD R39, R2, R3, R39 ;  /* 0x0000000302277224 */ /* 0x000fe200078e0227 */
[-C--:B------:R-:W-:Y:S01]  /*6980*/  SHF.R.U32.HI R9, RZ, R32.reuse, R9 ;  /* 0x00000020ff097219 */ /* 0x080fe20000011609 */
[----:B------:R-:W-:Y:S01]  /*6990*/  IMAD R3, RZ, RZ, -UR56 ;  /* 0x80000038ff037e24 */ /* 0x000fe2000f8e02ff */
[----:B------:R-:W-:Y:S01]  /*69a0*/  R2UR UR4, R46 ;  /* 0x000000002e0472ca */ /* 0x000fe200000e0000 */
[----:B------:R-:W-:Y:S01]  /*69b0*/  USEL UR40, UR40, UR26, !UP0 ;  /* 0x0000001a28287287 */ /* 0x000fe2000c000000 */
[-C--:B------:R-:W-:Y:S01]  /*69c0*/  SHF.R.U32.HI R46, RZ, R32.reuse, R61 ;  /* 0x00000020ff2e7219 */ /* 0x080fe2000001163d */
[----:B------:R-:W-:Y:S01]  /*69d0*/  IMAD R36, R2, R3, R36 ;  /* 0x0000000302247224 */ /* 0x000fe200078e0224 */
[----:B------:R-:W-:Y:S01]  /*69e0*/  SHF.R.U32.HI R31, RZ, R32, R31 ;  /* 0x00000020ff1f7219 */ /* 0x000fe2000001161f */
[----:B------:R-:W-:Y:S01]  /*69f0*/  IMAD.U32 R32, RZ, RZ, UR27 ;  /* 0x0000001bff207e24 */ /* 0x000fe2000f8e00ff */
[----:B------:R-:W-:Y:S01]  /*6a00*/  R2UR UR27, R9 ;  /* 0x00000000091b72ca */ /* 0x000fe200000e0000 */
[----:B------:R-:W-:Y:S01]  /*6a10*/  USEL UR39, UR39, UR24, !UP0 ;  /* 0x0000001827277287 */ /* 0x000fe2000c000000 */
[----:B------:R-:W-:Y:S01]  /*6a20*/  IADD3 R8, PT, PT, RZ, -UR46, RZ ;  /* 0x8000002eff087c10 */ /* 0x000fe2000fffe0ff */
[----:B------:R-:W-:Y:S01]  /*6a30*/  IMAD R3, RZ, RZ, -UR45 ;  /* 0x8000002dff037e24 */ /* 0x000fe2000f8e02ff */
[----:B------:R-:W-:Y:S01]  /*6a40*/  R2UR UR28, R54 ;  /* 0x00000000361c72ca */ /* 0x000fe200000e0000 */
[----:B------:R-:W-:Y:S01]  /*6a50*/  USEL UR33, UR34, UR33, !UP0 ;  /* 0x0000002122217287 */ /* 0x000fe2000c000000 */
[----:B------:R-:W-:Y:S01]  /*6a60*/  R2UR UR26, R0 ;  /* 0x00000000001a72ca */ /* 0x000fe200000e0000 */
[----:B------:R-:W-:Y:S01]  /*6a70*/  IMAD R27, R2, R8, R27 ;  /* 0x00000008021b7224 */ /* 0x000fe200078e021b */
[----:B------:R-:W-:Y:S01]  /*6a80*/  MOV R55, UR43 ;  /* 0x0000002b00377c02 */ /* 0x000fe20008000f00 */
[----:B------:R-:W-:Y:S01]  /*6a90*/  UIMAD UR43, UR36, UR31, UR30 ;  /* 0x0000001f242b72a4 */ /* 0x000fe2000f8e021e */
[----:B------:R-:W-:Y:S01]  /*6aa0*/  IMAD R8, RZ, RZ, -UR40 ;  /* 0x80000028ff087e24 */ /* 0x000fe2000f8e02ff */
[----:B------:R-:W-:Y:S01]  /*6ab0*/  R2UR UR53, R46 ;  /* 0x000000002e3572ca */ /* 0x000fe200000e0000 */
[C---:B------:R-:W-:Y:S01]  /*6ac0*/  IMAD R25, R2.reuse, R3, R25 ;  /* 0x0000000302197224 */ /* 0x040fe200078e0219 */
[----:B------:R-:W-:Y:S01]  /*6ad0*/  R2UR UR35, R31 ;  /* 0x000000001f2372ca */ /* 0x000fe200000e0000 */
[----:B------:R-:W-:Y:S01]  /*6ae0*/  IMAD R3, RZ, RZ, -UR39 ;  /* 0x80000027ff037e24 */ /* 0x000fe2000f8e02ff */
[----:B------:R-:W-:Y:S01]  /*6af0*/  R2UR UR54, R37 ;  /* 0x00000000253672ca */ /* 0x000fe200000e0000 */
[----:B------:R-:W-:Y:S01]  /*6b00*/  IMAD R8, R2, R8, R33 ;  /* 0x0000000802087224 */ /* 0x000fe200078e0221 */
[----:B------:R-:W-:Y:S01]  /*6b10*/  R2UR UR36, R6 ;  /* 0x00000000062472ca */ /* 0x000fe200000e0000 */
[----:B------:R-:W2:Y:S01]  /*6b20*/  LDC R33, c[0x0][0x4c8] ;  /* 0x00013200ff217b82 */ /* 0x000ea20000000800 */
[----:B------:R-:W-:Y:S01]  /*6b30*/  R2UR UR24, R48 ;  /* 0x00000000301872ca */ /* 0x000fe200000e0000 */
[----:B------:R-:W-:Y:S01]  /*6b40*/  IMAD.U32 R69, RZ, RZ, UR19 ;  /* 0x00000013ff457e24 */ /* 0x000fe2000f8e00ff */
[----:B------:R-:W-:Y:S01]  /*6b50*/  MOV R66, UR18 ;  /* 0x0000001200427c02 */ /* 0x000fe20008000f00 */
[----:B------:R-:W-:Y:S01]  /*6b60*/  UIMAD UR19, UR11, UR17, UR16 ;  /* 0x000000110b1372a4 */ /* 0x000fe2000f8e0210 */
[C---:B------:R-:W-:Y:S01]  /*6b70*/  IMAD R7, R2.reuse, R3, R7 ;  /* 0x0000000302077224 */ /* 0x040fe200078e0207 */
[----:B------:R-:W-:Y:S01]  /*6b80*/  UIMAD UR18, UR10, UR17, UR16 ;  /* 0x000000110a1272a4 */ /* 0x000fe2000f8e0210 */
[----:B------:R-:W-:Y:S01]  /*6b90*/  IMAD R3, RZ, RZ, -UR33 ;  /* 0x80000021ff037e24 */ /* 0x000fe2000f8e02ff */
[----:B------:R-:W-:Y:S01]  /*6ba0*/  USEL UR27, UR28, UR27, !UP0 ;  /* 0x0000001b1c1b7287 */ /* 0x000fe2000c000000 */
[----:B------:R-:W-:Y:S01]  /*6bb0*/  IMAD R9, RZ, RZ, -UR61 ;  /* 0x8000003dff097e24 */ /* 0x000fe2000f8e02ff */
[----:B------:R-:W-:Y:S01]  /*6bc0*/  USEL UR25, UR26, UR25, !UP0 ;  /* 0x000000191a197287 */ /* 0x000fe2000c000000 */
[C---:B------:R-:W-:Y:S01]  /*6bd0*/  IMAD R5, R2.reuse, R3, R5 ;  /* 0x0000000302057224 */ /* 0x040fe200078e0205 */
[----:B------:R-:W-:Y:S01]  /*6be0*/  USEL UR53, UR54, UR53, !UP0 ;  /* 0x0000003536357287 */ /* 0x000fe2000c000000 */
[----:B------:R-:W-:Y:S01]  /*6bf0*/  IMAD.U32 R63, RZ, RZ, UR19 ;  /* 0x00000013ff3f7e24 */ /* 0x000fe2000f8e00ff */
[----:B------:R-:W-:Y:S01]  /*6c00*/  IADD3 R3, PT, PT, RZ, -UR27, RZ ;  /* 0x8000001bff037c10 */ /* 0x000fe2000fffe0ff */
[----:B------:R-:W-:Y:S01]  /*6c10*/  IMAD.U32 R60, RZ, RZ, UR18 ;  /* 0x00000012ff3c7e24 */ /* 0x000fe2000f8e00ff */
[----:B------:R-:W-:Y:S01]  /*6c20*/  UIMAD UR19, UR9, UR17, UR16 ;  /* 0x00000011091372a4 */ /* 0x000fe2000f8e0210 */
[----:B------:R-:W-:Y:S01]  /*6c30*/  IMAD R57, RZ, RZ, -UR25 ;  /* 0x80000019ff397e24 */ /* 0x000fe2000f8e02ff */
[----:B------:R-:W-:Y:S01]  /*6c40*/  UIMAD UR18, UR8, UR17, UR16 ;  /* 0x00000011081272a4 */ /* 0x000fe2000f8e0210 */
[C---:B------:R-:W-:Y:S01]  /*6c50*/  IMAD R3, R2.reuse, R3, R54 ;  /* 0x0000000302037224 */ /* 0x040fe200078e0236 */
[----:B------:R-:W-:Y:S01]  /*6c60*/  USEL UR35, UR36, UR35, !UP0 ;  /* 0x0000002324237287 */ /* 0x000fe2000c000000 */
[C---:B------:R-:W-:Y:S01]  /*6c70*/  IMAD R0, R2.reuse, R57, R0 ;  /* 0x0000003902007224 */ /* 0x040fe200078e0200 */
[----:B------:R-:W-:Y:S01]  /*6c80*/  USEL UR23, UR24, UR23, !UP0 ;  /* 0x0000001718177287 */ /* 0x000fe2000c000000 */
[----:B------:R-:W-:Y:S01]  /*6c90*/  IMAD R42, R2, R9, R42 ;  /* 0x00000009022a7224 */ /* 0x000fe200078e022a */
[----:B------:R-:W-:Y:S01]  /*6ca0*/  IADD3 R31, PT, PT, RZ, -UR55, RZ ;  /* 0x80000037ff1f7c10 */ /* 0x000fe2000fffe0ff */
[----:B------:R-:W-:Y:S01]  /*6cb0*/  IMAD.U32 R57, RZ, RZ, UR19 ;  /* 0x00000013ff397e24 */ /* 0x000fe2000f8e00ff */
[----:B------:R-:W-:Y:S01]  /*6cc0*/  MOV R54, UR18 ;  /* 0x0000001200367c02 */ /* 0x000fe20008000f00 */
[----:B------:R-:W-:Y:S01]  /*6cd0*/  IMAD R30, RZ, RZ, -UR53 ;  /* 0x80000035ff1e7e24 */ /* 0x000fe2000f8e02ff */
[----:B------:R-:W-:Y:S01]  /*6ce0*/  UIMAD UR19, UR6, UR17, UR16 ;  /* 0x00000011061372a4 */ /* 0x000fe2000f8e0210 */
[----:B------:R-:W-:Y:S01]  /*6cf0*/  IMAD R9, RZ, RZ, -UR41 ;  /* 0x80000029ff097e24 */ /* 0x000fe2000f8e02ff */
[----:B------:R-:W-:Y:S01]  /*6d00*/  UIMAD UR18, UR7, UR17, UR16 ;  /* 0x00000011071272a4 */ /* 0x000fe2000f8e0210 */
[----:B------:R-:W-:Y:S01]  /*6d10*/  IMAD R35, RZ, RZ, -UR35 ;  /* 0x80000023ff237e24 */ /* 0x000fe2000f8e02ff */
[----:B------:R-:W-:Y:S01]  /*6d20*/  R2UR UR21, R58 ;  /* 0x000000003a1572ca */ /* 0x000fe200000e0000 */
[----:B------:R-:W-:Y:S01]  /*6d30*/  IMAD R51, RZ, RZ, -UR23 ;  /* 0x80000017ff337e24 */ /* 0x000fe2000f8e02ff */
[----:B------:R-:W-:Y:S01]  /*6d40*/  R2UR UR11, R45 ;  /* 0x000000002d0b72ca */ /* 0x000fe200000e0000 */
[----:B------:R-:W-:Y:S01]  /*6d50*/  IMAD R31, R2, R31, R38 ;  /* 0x0000001f021f7224 */ /* 0x000fe200078e0226 */
[----:B------:R-:W-:Y:S01]  /*6d60*/  R2UR UR10, R42 ;  /* 0x000000002a0a72ca */ /* 0x000fe200000e0000 */
[C---:B------:R-:W-:Y:S01]  /*6d70*/  IMAD R30, R2.reuse, R30, R37 ;  /* 0x0000001e021e7224 */ /* 0x040fe200078e0225 */
[----:B--2---:R-:W-:Y:S01]  /*6d80*/  R2UR UR6, R33 ;  /* 0x00000000210672ca */ /* 0x004fe200000e0000 */
[C---:B------:R-:W-:Y:S01]  /*6d90*/  IMAD R9, R2.reuse, R9, R34 ;  /* 0x0000000902097224 */ /* 0x040fe200078e0222 */
[----:B------:R-:W-:Y:S01]  /*6da0*/  UIMAD UR20, UR20, UR17, UR16 ;  /* 0x00000011141472a4 */ /* 0x000fe2000f8e0210 */
[C---:B------:R-:W-:Y:S01]  /*6db0*/  IMAD R6, R2.reuse, R35, R6 ;  /* 0x0000002302067224 */ /* 0x040fe200078e0206 */
[----:B------:R-:W-:Y:S01]  /*6dc0*/  R2UR UR9, R39 ;  /* 0x00000000270972ca */ /* 0x000fe200000e0000 */
[----:B------:R-:W-:Y:S01]  /*6dd0*/  IMAD R2, R2, R51, R48 ;  /* 0x0000003302027224 */ /* 0x000fe200078e0230 */
[----:B------:R-:W-:Y:S01]  /*6de0*/  R2UR UR8, R36 ;  /* 0x00000000240872ca */ /* 0x000fe200000e0000 */
[----:B------:R-:W-:Y:S01]  /*6df0*/  IMAD.U32 R51, RZ, RZ, UR19 ;  /* 0x00000013ff337e24 */ /* 0x000fe2000f8e00ff */
[----:B------:R-:W-:Y:S01]  /*6e00*/  UIMAD UR19, UR4, UR17, UR16 ;  /* 0x00000011041372a4 */ /* 0x000fe2000f8e0210 */
[----:B------:R-:W-:Y:S01]  /*6e10*/  IMAD.U32 R48, RZ, RZ, UR18 ;  /* 0x00000012ff307e24 */ /* 0x000fe2000f8e00ff */
[----:B------:R-:W-:Y:S01]  /*6e20*/  UIMAD UR18, UR15, UR17, UR16 ;  /* 0x000000110f1272a4 */ /* 0x000fe2000f8e0210 */
[----:B------:R-:W-:Y:S01]  /*6e30*/  R2UR UR7, R31 ;  /* 0x000000001f0772ca */ /* 0x000fe200000e0000 */
[----:B------:R-:W-:Y:S01]  /*6e40*/  UIMAD UR21, UR21, UR17, UR16 ;  /* 0x00000011151572a4 */ /* 0x000fe2000f8e0210 */
[----:B------:R-:W-:Y:S01]  /*6e50*/  R2UR UR4, R30 ;  /* 0x000000001e0472ca */ /* 0x000fe200000e0000 */
[----:B------:R-:W-:Y:S01]  /*6e60*/  IMAD.U32 R45, RZ, RZ, UR19 ;  /* 0x00000013ff2d7e24 */ /* 0x000fe2000f8e00ff */
[----:B------:R-:W-:Y:S01]  /*6e70*/  UIMAD UR19, UR14, UR17, UR16 ;  /* 0x000000110e1372a4 */ /* 0x000fe2000f8e0210 */
[----:B------:R-:W-:Y:S01]  /*6e80*/  MOV R42, UR18 ;  /* 0x00000012002a7c02 */ /* 0x000fe20008000f00 */
[----:B------:R-:W-:Y:S01]  /*6e90*/  UIMAD UR18, UR13, UR17, UR16 ;  /* 0x000000110d1272a4 */ /* 0x000fe2000f8e0210 */
[----:B------:R-:W-:Y:S01]  /*6ea0*/  R2UR UR14, R25 ;  /* 0x00000000190e72ca */ /* 0x000fe200000e0000 */
[----:B------:R-:W-:Y:S01]  /*6eb0*/  UIMAD UR16, UR12, UR17, UR16 ;  /* 0x000000110c1072a4 */ /* 0x000fe2000f8e0210 */
[----:B------:R-:W-:Y:S01]  /*6ec0*/  R2UR UR13, R9 ;  /* 0x00000000090d72ca */ /* 0x000fe200000e0000 */
[----:B------:R-:W-:Y:S01]  /*6ed0*/  UIMAD UR17, UR11, UR6, UR5 ;  /* 0x000000060b1172a4 */ /* 0x000fe2000f8e0205 */
[----:B------:R-:W-:Y:S01]  /*6ee0*/  R2UR UR12, R8 ;  /* 0x00000000080c72ca */ /* 0x000fe200000e0000 */
[----:B------:R-:W2:Y:S01]  /*6ef0*/  LDC R25, c[0x0][0x38c] ;  /* 0x0000e300ff197b82 */ /* 0x000ea20000000800 */
[----:B------:R-:W-:Y:S01]  /*6f00*/  R2UR UR15, R27 ;  /* 0x000000001b0f72ca */ /* 0x000fe200000e0000 */
[----:B------:R-:W-:Y:S01]  /*6f10*/  IMAD.U32 R33, RZ, RZ, UR16 ;  /* 0x00000010ff217e24 */ /* 0x000fe2000f8e00ff */
[----:B------:R-:W-:Y:S01]  /*6f20*/  UIMAD UR16, UR10, UR6, UR5 ;  /* 0x000000060a1072a4 */ /* 0x000fe2000f8e0205 */
[----:B------:R-:W-:Y:S01]  /*6f30*/  MOV R98, UR17 ;  /* 0x0000001100627c02 */ /* 0x000fe20008000f00 */
[----:B------:R-:W-:Y:S01]  /*6f40*/  UIMAD UR17, UR9, UR6, UR5 ;  /* 0x00000006091172a4 */ /* 0x000fe2000f8e0205 */
[----:B------:R-:W-:Y:S01]  /*6f50*/  R2UR UR11, R7 ;  /* 0x00000000070b72ca */ /* 0x000fe200000e0000 */
[----:B------:R-:W-:Y:S01]  /*6f60*/  UIMAD UR52, UR52, UR31, UR30 ;  /* 0x0000001f343472a4 */ /* 0x000fe2000f8e021e */
[----:B------:R-:W3:Y:S01]  /*6f70*/  LDC.64 R8, c[0x0][0x390] ;  /* 0x0000e400ff087b82 */ /* 0x000ee20000000a00 */
        /* <DEDUP_REMOVED lines=9> */
[----:B------:R-:W-:Y:S01]  /*7010*/  R2UR UR8, R3 ;  /* 0x00000000030872ca */ /* 0x000fe200000e0000 */
[----:B------:R-:W-:Y:S01]  /*7020*/  UIMAD UR49, UR49, UR31, UR30 ;  /* 0x0000001f313172a4 */ /* 0x000fe2000f8e021e */
[----:B------:R-:W-:Y:S01]  /*7030*/  R2UR UR7, R0 ;  /* 0x00000000000772ca */ /* 0x000fe200000e0000 */
[----:B------:R-:W-:Y:S01]  /*7040*/  UIMAD UR48, UR48, UR31, UR30 ;  /* 0x0000001f303072a4 */ /* 0x000fe2000f8e021e */
[----:B------:R-:W-:Y:S01]  /*7050*/  R2UR UR4, R2 ;  /* 0x00000000020472ca */ /* 0x000fe200000e0000 */
[----:B------:R-:W-:Y:S01]  /*7060*/  UIMAD UR38, UR38, UR31, UR30 ;  /* 0x0000001f262672a4 */ /* 0x000fe2000f8e021e */
[----:B------:R-:W-:Y:S01]  /*7070*/  IMAD.U32 R77, RZ, RZ, UR61 ;  /* 0x0000003dff4d7e24 */ /* 0x000fe2000f8e00ff */
        /* <DEDUP_REMOVED lines=55> */
[----:B------:R-:W-:Y:S02]  /*73f0*/  IMAD.IADD R14, R23, 0x1, R14 ;  /* 0x00000001170e7824 */ /* 0x000fe400078e020e */
[----:B------:R-:W-:Y:S02]  /*7400*/  IMAD.U32 R83, RZ, RZ, UR8 ;  /* 0x00000008ff537e24 */ /* 0x000fe4000f8e00ff */
[----:B------:R-:W-:Y:S02]  /*7410*/  IMAD.U32 R82, RZ, RZ, UR7 ;  /* 0x00000007ff527e24 */ /* 0x000fe4000f8e00ff */
[----:B------:R-:W-:Y:S02]  /*7420*/  IMAD.U32 R81, RZ, RZ, UR4 ;  /* 0x00000004ff517e24 */ /* 0x000fe4000f8e00ff */
[----:B------:R-:W-:-:S02]  /*7430*/  IMAD.MOV.U32 R30, RZ, RZ, R23 ;  /* 0x000000ffff1e7224 */ /* 0x000fc400078e0017 */
[----:B------:R-:W-:Y:S01]  /*7440*/  IMAD.U32 R49, RZ, RZ, UR43 ;  /* 0x0000002bff317e24 */ /* 0x000fe2000f8e00ff */
[----:B------:R-:W-:Y:S01]  /*7450*/  UIADD3 UR43, UPT, UPT, UR58, 0x28, URZ ;  /* 0x000000283a2b7890 */ /* 0x000fe2000fffe0ff */
[----:B------:R-:W-:Y:S01]  /*7460*/  IMAD.U32 R39, RZ, RZ, UR19 ;  /* 0x00000013ff277e24 */ /* 0x000fe2000f8e00ff */
[----:B--23--:R-:W-:-:S12]  /*7470*/  UIADD3 UR19, UPT, UPT, UR58, 0x38, URZ ;  /* 0x000000383a137890 */ /* 0x00cfd8000fffe0ff */
.L_x_35:
[----:B------:R-:W-:Y:S02]  /*7480*/  @!P1 MOV R0, 0x18000 ;  /* 0x0001800000009802 */ /* 0x000fe40000000f00 */
[----:B------:R-:W-:Y:S01]  /*7490*/  LEA R27, R31, R4, 0x3 ;  /* 0x000000041f1b7211 */ /* 0x000fe200078e18ff */
[----:B-1----:R-:W-:Y:S06]  /*74a0*/  @P3 BRA `(.L_x_30) ;  /* 0x00000000000c3947 */ /* 0x002fec0003800000 */
[----:B------:R-:W-:Y:S04]  /*74b0*/  SHF.L.U32 R2, R20, 0x1f, RZ ;  /* 0x0000001f14027819 */ /* 0x000fe800000006ff */
[----:B------:R-:W1:Y:S02]  /*74c0*/  SYNCS.PHASECHK.TRANS64.TRYWAIT P0, [R27+URZ+0x20], R2 ;  /* 0x000020021b0075a7 */ /* 0x000e6400080011ff */
[----:B-1----:R-:W-:Y:S05]  /*74d0*/  @!P0 BRA `(.L_x_31) ;  /* 0x000000b800d08947 */ /* 0x002fea0003800000 */
.L_x_30:
[----:B------:R2:W-:Y:S02]  /*74e0*/  @!P1 SYNCS.ARRIVE.TRANS64 RZ, [R27+URZ], R0 ;  /* 0x000000001bff99a7 */ /* 0x0005e400080000ff */
[----:B--2---:R-:W-:Y:S04]  /*74f0*/  LOP3.LUT R0, R11, 0x2, RZ, 0xfc, !PT ;  /* 0x000000020b007812 */ /* 0x004fe800078efcff */
[----:B------:R-:W-:Y:S11]  /*7500*/  ISETP.NE.AND P0, PT, R0, 0x2, PT ;  /* 0x000000020000780c */ /* 0x000ff60003f05270 */
[----:B------:R-:W-:Y:S02]  /*7510*/  @!UPT UIADD3 URZ, UPT, UPT, URZ, URZ, URZ ;  /* 0x000000fffffff290 */ /* 0x000fe4000fffe0ff */
[----:B------:R-:W-:Y:S05]  /*7520*/  @P0 BRA `(.L_x_32) ;  /* 0x0000000000040947 */ /* 0x000fea0003800000 */
[----:B------:R-:W-:Y:S05]  /*7530*/  BPT.TRAP 0x1 ;  /* 0x000000040000795c */ /* 0x000fea0000300000 */
.L_x_32:
[----:B------:R-:W-:Y:S04]  /*7540*/  BSSY.RECONVERGENT B0, `(.L_x_33) ;  /* 0x0000003000007945 */ /* 0x000fe80003800200 */
[----:B------:R-:W-:Y:S05]  /*7550*/  @P2 BRA `(.L_x_34) ;  /* 0x0000000000042947 */ /* 0x000fea0003800000 */
[----:B------:R-:W-:Y:S05]  /*7560*/  BPT.TRAP 0x1 ;  /* 0x000000040000795c */ /* 0x000fea0000300000 */
.L_x_34:
[----:B------:R-:W-:Y:S05]  /*7570*/  BSYNC.RECONVERGENT B0 ;  /* 0x0000000000007941 */ /* 0x000fea0003800200 */
.L_x_33:
[----:B------:R-:W-:Y:S02]  /*7580*/  ELECT P0, URZ, PT ;  /* 0x0000000000ff782f */ /* 0x000fe40003800000 */
[----:B------:R-:W-:Y:S01]  /*7590*/  R2UR UR31, R104 ;  /* 0x00000000681f72ca */ /* 0x000fe200000e0000 */
[----:B------:R-:W-:Y:S01]  /*75a0*/  UMOV UR5, 0x10000000 ;  /* 0x1000000000057882 */ /* 0x000fe20000000000 */
[----:B------:R-:W-:Y:S02]  /*75b0*/  R2UR UR23, R105 ;  /* 0x00000000691772ca */ /* 0x000fe400000e0000 */
[----:B------:R-:W-:Y:S02]  /*75c0*/  R2UR UR15, R106 ;  /* 0x000000006a0f72ca */ /* 0x000fe400000e0000 */
[----:B------:R-:W-:Y:S02]  /*75d0*/  MOV.SPILL R99, UR43 ;  /* 0x0000002b00637c02 */ /* 0x000fe40009000f00 */
[----:B------:R-:W-:Y:S02]  /*75e0*/  R2UR UR43, R79 ;  /* 0x000000004f2b72ca */ /* 0x000fe400000e0000 */
[----:B------:R-:W-:Y:S01]  /*75f0*/  R2UR UR44, R78 ;  /* 0x000000004e2c72ca */ /* 0x000fe200000e0000 */
[----:B------:R-:W2:Y:S01]  /*7600*/  @P0 LDC R5, c[0x0][0x4cc] ;  /* 0x00013300ff050b82 */ /* 0x000ea20000000800 */
[----:B------:R-:W-:Y:S01]  /*7610*/  @P0 IADD3 R102, P3, PT, R28, 0x80, RZ ;  /* 0x000000801c660810 */ /* 0x000fe20007f7e0ff */
[----:B------:R-:W-:Y:S01]  /*7620*/  @P0 IMAD R106, R31, 0x8000, R4 ;  /* 0x000080001f6a0824 */ /* 0x000fe200078e0204 */
[----:B------:R-:W-:Y:S01]  /*7630*/  R2UR UR45, R98 ;  /* 0x00000000622d72ca */ /* 0x000fe200000e0000 */
[----:B------:R-:W-:Y:S01]  /*7640*/  @P0 IMAD.SHL.U32 R108, R16, 0x40, RZ ;  /* 0x00000040106c0824 */ /* 0x000fe200078e00ff */
[----:B------:R-:W-:Y:S01]  /*7650*/  @P0 R2UR UR4, R102 ;  /* 0x00000000660402ca */ /* 0x000fe200000e0000 */
[----:B------:R-:W-:Y:S01]  /*7660*/  @P0 IMAD.X R102, RZ, RZ, R29, P3 ;  /* 0x000000ffff660224 */ /* 0x000fe200018e061d */
[----:B------:R-:W-:Y:S01]  /*7670*/  R2UR UR46, R80 ;  /* 0x00000000502e72ca */ /* 0x000fe200000e0000 */
[----:B-1----:R-:W2:Y:S01]  /*7680*/  @P0 LDC.64 R2, c[0x0][0x4f8] ;  /* 0x00013e00ff020b82 */ /* 0x002ea20000000a00 */
[----:B------:R-:W-:Y:S01]  /*7690*/  @P0 R2UR UR42, R108 ;  /* 0x000000006c2a02ca */ /* 0x000fe200000e0000 */
[----:B------:R-:W-:Y:S02]  /*76a0*/  UMOV UR10, UR43 ;  /* 0x0000002b000a7c82 */ /* 0x000fe40008000000 */
[----:B------:R-:W-:Y:S01]  /*76b0*/  UMOV UR9, UR44 ;  /* 0x0000002c00097c82 */ /* 0x000fe20008000000 */
[----:B------:R-:W-:Y:S01]  /*76c0*/  UMOV UR27, UR10 ;  /* 0x0000000a001b7c82 */ /* 0x000fe20008000000 */
[----:B------:R-:W-:Y:S01]  /*76d0*/  UMOV UR28, UR9 ;  /* 0x00000009001c7c82 */ /* 0x000fe20008000000 */
[----:B------:R-:W-:Y:S01]  /*76e0*/  MOV.SPILL R101, UR59 ;  /* 0x0000003b00657c02 */ /* 0x000fe20009000f00 */
[----:B------:R-:W-:Y:S01]  /*76f0*/  UMOV UR68, UR31 ;  /* 0x0000001f00447c82 */ /* 0x000fe20008000000 */
[----:B------:R-:W1:Y:S01]  /*7700*/  @P0 LDC.64 R6, c[0x0][0x4d0] ;  /* 0x00013400ff060b82 */ /* 0x000e620000000a00 */
[----:B------:R-:W-:Y:S01]  /*7710*/  UMOV UR8, UR45 ;  /* 0x0000002d00087c82 */ /* 0x000fe20008000000 */
[----:B------:R-:W-:Y:S01]  /*7720*/  IMAD.U32 R104, RZ, RZ, UR4 ;  /* 0x00000004ff687e24 */ /* 0x000fe2000f8e00ff */
[----:B------:R-:W-:Y:S01]  /*7730*/  @P0 R2UR UR4, R102 ;  /* 0x00000000660402ca */ /* 0x000fe200000e0000 */
[----:B------:R-:W-:Y:S01]  /*7740*/  UMOV UR7, UR46 ;  /* 0x0000002e00077c82 */ /* 0x000fe20008000000 */
[----:B------:R-:W-:Y:S01]  /*7750*/  UMOV UR29, UR8 ;  /* 0x00000008001d7c82 */ /* 0x000fe20008000000 */
[----:B------:R-:W-:Y:S01]  /*7760*/  UMOV UR18, UR42 ;  /* 0x0000002a00127c82 */ /* 0x000fe20008000000 */
[----:B------:R-:W-:Y:S01]  /*7770*/  @P0 R2UR UR16, R104 ;  /* 0x00000000681002ca */ /* 0x000fe200000e0000 */
[----:B------:R-:W3:Y:S01]  /*7780*/  @P0 LDC R0, c[0x0][0x500] ;  /* 0x00014000ff000b82 */ /* 0x000ee20000000800 */
[----:B------:R-:W-:Y:S01]  /*7790*/  UIADD3 UR26, UPT, UPT, UR18, 0x20, URZ ;  /* 0x00000020121a7890 */ /* 0x000fe2000fffe0ff */
[----:B------:R-:W-:Y:S01]  /*77a0*/  R2UR UR59, R76 ;  /* 0x000000004c3b72ca */ /* 0x000fe200000e0000 */
[----:B------:R-:W-:Y:S01]  /*77b0*/  UMOV UR30, UR7 ;  /* 0x00000007001e7c82 */ /* 0x000fe20008000000 */
[----:B------:R-:W-:Y:S01]  /*77c0*/  R2UR UR60, R75 ;  /* 0x000000004b3c72ca */ /* 0x000fe200000e0000 */
[----:B------:R-:W-:Y:S01]  /*77d0*/  UMOV UR58, UR18 ;  /* 0x00000012003a7c82 */ /* 0x000fe20008000000 */
[----:B------:R-:W-:Y:S01]  /*77e0*/  R2UR UR61, R97 ;  /* 0x00000000613d72ca */ /* 0x000fe200000e0000 */
[----:B------:R-:W-:Y:S01]  /*77f0*/  UMOV UR50, UR18 ;  /* 0x0000001200327c82 */ /* 0x000fe20008000000 */
        /* <DEDUP_REMOVED lines=16> */
[----:B--2---:R-:W-:Y:S01]  /*7900*/  @P0 IMAD R2, R5, UR31, R2 ;  /* 0x0000001f05020c24 */ /* 0x004fe2000f8e0202 */
[----:B------:R-:W-:Y:S01]  /*7910*/  UMOV UR37, UR23 ;  /* 0x0000001700257c82 */ /* 0x000fe20008000000 */
[----:B-1----:R-:W-:Y:S01]  /*7920*/  @P0 IMAD R3, R6, UR23, R3 ;  /* 0x0000001706030c24 */ /* 0x002fe2000f8e0203 */
[----:B------:R-:W-:Y:S01]  /*7930*/  UMOV UR38, UR15 ;  /* 0x0000000f00267c82 */ /* 0x000fe20008000000 */
[----:B---3--:R-:W-:Y:S01]  /*7940*/  @P0 IMAD R0, R7, UR15, R0 ;  /* 0x0000000f07000c24 */ /* 0x008fe2000f8e0200 */
[----:B------:R-:W-:Y:S01]  /*7950*/  UMOV UR11, UR51 ;  /* 0x00000033000b7c82 */ /* 0x000fe20008000000 */
[----:B------:R-:W-:Y:S01]  /*7960*/  @P0 IMAD.U32 R103, R3, 0x20, R2 ;  /* 0x0000002003670824 */ /* 0x000fe200078e0002 */
[----:B------:R-:W-:Y:S01]  /*7970*/  UMOV UR34, UR18 ;  /* 0x0000001200227c82 */ /* 0x000fe20008000000 */
[----:B------:R-:W-:Y:S01]  /*7980*/  UMOV UR21, UR23 ;  /* 0x0000001700157c82 */ /* 0x000fe20008000000 */
[----:B------:R-:W-:Y:S01]  /*7990*/  UMOV UR22, UR15 ;  /* 0x0000000f00167c82 */ /* 0x000fe20008000000 */
[----:B------:R-:W-:Y:S01]  /*79a0*/  @P0 IMAD.U32 R103, R0, 0x400, R103 ;  /* 0x0000040000670824 */ /* 0x000fe200078e0067 */
[----:B------:R-:W-:Y:S04]  /*79b0*/  R2UR UR20, R19 ;  /* 0x00000000131472ca */ /* 0x000fe800000e0000 */
        /* <DEDUP_REMOVED lines=16> */
[----:B------:R-:W-:Y:S01]  /*7ac0*/  @P0 R2UR UR6, R102 ;  /* 0x00000000660602ca */ /* 0x000fe200000e0000 */
[----:B------:R-:W-:Y:S01]  /*7ad0*/  IMAD.U32 R102, RZ, RZ, UR31 ;  /* 0x0000001fff667e24 */ /* 0x000fe2000f8e00ff */
[----:B------:R-:W-:Y:S02]  /*7ae0*/  SHF.L.U32 R109, R20, 0x1f, RZ ;  /* 0x0000001f146d7819 */ /* 0x000fe400000006ff */
[----:B------:R-:W-:Y:S01]  /*7af0*/  @P0 R2UR UR24, R27 ;  /* 0x000000001b1802ca */ /* 0x000fe200000e0000 */
[----:B------:R-:W-:Y:S01]  /*7b00*/  @P0 VIADD R27, R106, 0x8c00 ;  /* 0x00008c006a1b0836 */ /* 0x000fe20000000000 */
[----:B------:R1:W2:Y:S01]  /*7b10*/  SYNCS.PHASECHK.TRANS64.TRYWAIT P3, [R110+URZ+0x20], R109 ;  /* 0x0000206d6e0075a7 */ /* 0x0002a200080611ff */
[----:B------:R-:W-:Y:S02]  /*7b20*/  VIADD R102, R102, 0x1 ;  /* 0x0000000166667836 */ /* 0x000fe40000000000 */
[----:B------:R-:W-:Y:S01]  /*7b30*/  UMOV UR39, UR41 ;  /* 0x0000002900277c82 */ /* 0x000fe20008000000 */
[----:B------:R-:W-:Y:S01]  /*7b40*/  @P0 R2UR UR56, R27 ;  /* 0x000000001b3802ca */ /* 0x000fe200000e0000 */
[----:B------:R-:W-:Y:S01]  /*7b50*/  UMOV UR25, UR39 ;  /* 0x0000002700197c82 */ /* 0x000fe20008000000 */
[----:B------:R-:W-:Y:S01]  /*7b60*/  UMOV UR57, UR39 ;  /* 0x0000002700397c82 */ /* 0x000fe20008000000 */
[----:B------:R3:W-:Y:S01]  /*7b70*/  UTMALDG.5D.IM2COL.2CTA [UR40], [UR16], UR6, desc[UR4] ;  /* 0x00000428100073b4 */ /* 0x0007e20008261006 */
[----:B------:R-:W-:Y:S01]  /*7b80*/  UMOV UR49, UR39 ;  /* 0x0000002700317c82 */ /* 0x000fe20008000000 */
[----:B------:R-:W-:Y:S01]  /*7b90*/  UMOV UR65, UR39 ;  /* 0x0000002700417c82 */ /* 0x000fe20008000000 */
[----:B------:R-:W-:Y:S01]  /*7ba0*/  UMOV UR33, UR39 ;  /* 0x0000002700217c82 */ /* 0x000fe20008000000 */
[----:B------:R-:W-:Y:S01]  /*7bb0*/  @P0 VIADD R27, R106, 0x9000 ;  /* 0x000090006a1b0836 */ /* 0x000fe20000000000 */
[----:B------:R-:W-:Y:S01]  /*7bc0*/  ISETP.NE.AND P5, PT, R102, R25, PT ;  /* 0x000000196600720c */ /* 0x000fe20003fa5270 */
[----:B------:R4:W-:Y:S04]  /*7bd0*/  UTMALDG.5D.IM2COL.2CTA [UR24], [UR16], UR6, desc[UR4] ;  /* 0x00000418100073b4 */ /* 0x0009e80008261006 */
[----:B------:R5:W-:Y:S01]  /*7be0*/  UTMALDG.5D.IM2COL.2CTA [UR56], [UR16], UR6, desc[UR4] ;  /* 0x00000438100073b4 */ /* 0x000be20008261006 */
[----:B---3--:R-:W-:Y:S01]  /*7bf0*/  R2UR UR43, R70 ;  /* 0x00000000462b72ca */ /* 0x008fe200000e0000 */
[----:B------:R-:W-:Y:S01]  /*7c00*/  UMOV UR41, UR39 ;  /* 0x0000002700297c82 */ /* 0x000fe20008000000 */
[----:B------:R-:W-:Y:S01]  /*7c10*/  R2UR UR44, R69 ;  /* 0x00000000452c72ca */ /* 0x000fe200000e0000 */
[----:B------:R-:W-:Y:S01]  /*7c20*/  UMOV UR42, UR18 ;  /* 0x00000012002a7c82 */ /* 0x000fe20008000000 */
[----:B------:R-:W-:Y:S02]  /*7c30*/  R2UR UR45, R95 ;  /* 0x000000005f2d72ca */ /* 0x000fe400000e0000 */
[----:B------:R-:W-:Y:S02]  /*7c40*/  R2UR UR46, R71 ;  /* 0x00000000472e72ca */ /* 0x000fe400000e0000 */
[----:B----4-:R-:W-:Y:S01]  /*7c50*/  @P0 R2UR UR24, R27 ;  /* 0x000000001b1802ca */ /* 0x010fe200000e0000 */
[C---:B------:R-:W-:Y:S01]  /*7c60*/  @P0 VIADD R27, R106.reuse, 0x9400 ;  /* 0x000094006a1b0836 */ /* 0x040fe20000000000 */
[----:B------:R-:W-:Y:S01]  /*7c70*/  UMOV UR27, UR10 ;  /* 0x0000000a001b7c82 */ /* 0x000fe20008000000 */
[----:B------:R-:W-:Y:S01]  /*7c80*/  UMOV UR28, UR9 ;  /* 0x00000009001c7c82 */ /* 0x000fe20008000000 */
[----:B------:R-:W-:Y:S01]  /*7c90*/  UMOV UR29, UR8 ;  /* 0x00000008001d7c82 */ /* 0x000fe20008000000 */
[----:B------:R-:W-:Y:S01]  /*7ca0*/  UMOV UR30, UR7 ;  /* 0x00000007001e7c82 */ /* 0x000fe20008000000 */
[----:B------:R-:W-:Y:S01]  /*7cb0*/  @P0 R2UR UR48, R27 ;  /* 0x000000001b3002ca */ /* 0x000fe200000e0000 */
[----:B------:R-:W-:Y:S01]  /*7cc0*/  @P0 VIADD R27, R106, 0x9800 ;  /* 0x000098006a1b0836 */ /* 0x000fe20000000000 */
[----:B-----5:R-:W-:Y:S01]  /*7cd0*/  R2UR UR59, R67 ;  /* 0x00000000433b72ca */ /* 0x020fe200000e0000 */
[----:B------:R-:W-:Y:S01]  /*7ce0*/  UMOV UR10, UR52 ;  /* 0x00000034000a7c82 */ /* 0x000fe20008000000 */
[----:B------:R-:W-:Y:S01]  /*7cf0*/  R2UR UR60, R66 ;  /* 0x00000000423c72ca */ /* 0x000fe200000e0000 */
[----:B------:R-:W-:Y:S01]  /*7d00*/  UMOV UR12, UR10 ;  /* 0x0000000a000c7c82 */ /* 0x000fe20008000000 */
[----:B------:R-:W-:Y:S01]  /*7d10*/  @P0 R2UR UR8, R27 ;  /* 0x000000001b0802ca */ /* 0x000fe200000e0000 */
[----:B------:R3:W-:Y:S01]  /*7d20*/  UTMALDG.5D.IM2COL.2CTA [UR24], [UR16], UR6, desc[UR4] ;  /* 0x00000418100073b4 */ /* 0x0007e20008261006 */
[----:B------:R-:W-:Y:S01]  /*7d30*/  UMOV UR10, UR26 ;  /* 0x0000001a000a7c82 */ /* 0x000fe20008000000 */
[----:B------:R-:W-:Y:S01]  /*7d40*/  R2UR UR61, R94 ;  /* 0x000000005e3d72ca */ /* 0x000fe200000e0000 */
[----:B------:R-:W-:Y:S01]  /*7d50*/  UMOV UR9, UR53 ;  /* 0x0000003500097c82 */ /* 0x000fe20008000000 */
[----:B------:R-:W-:Y:S01]  /*7d60*/  R2UR UR62, R68 ;  /* 0x00000000443e72ca */ /* 0x000fe200000e0000 */
[----:B------:R-:W-:Y:S01]  /*7d70*/  UMOV UR13, UR9 ;  /* 0x00000009000d7c82 */ /* 0x000fe20008000000 */
[----:B------:R-:W-:Y:S01]  /*7d80*/  UMOV UR9, UR39 ;  /* 0x0000002700097c82 */ /* 0x000fe20008000000 */
[----:B------:R-:W-:Y:S01]  /*7d90*/  UMOV UR7, UR54 ;  /* 0x0000003600077c82 */ /* 0x000fe20008000000 */
[----:B------:R4:W-:Y:S01]  /*7da0*/  UTMALDG.5D.IM2COL.2CTA [UR48], [UR16], UR6, desc[UR4] ;  /* 0x00000430100073b4 */ /* 0x0009e20008261006 */
[----:B------:R-:W-:Y:S01]  /*7db0*/  UMOV UR14, UR7 ;  /* 0x00000007000e7c82 */ /* 0x000fe20008000000 */
[C---:B------:R-:W-:Y:S01]  /*7dc0*/  @P0 VIADD R27, R106.reuse, 0x9c00 ;  /* 0x00009c006a1b0836 */ /* 0x040fe20000000000 */
[----:B------:R-:W-:Y:S04]  /*7dd0*/  UMOV UR7, UR46 ;  /* 0x0000002e00077c82 */ /* 0x000fe80008000000 */
[----:B------:R-:W-:Y:S01]  /*7de0*/  @P0 R2UR UR40, R27 ;  /* 0x000000001b2802ca */ /* 0x000fe200000e0000 */
[----:B------:R5:W-:Y:S01]  /*7df0*/  UTMALDG.5D.IM2COL.2CTA [UR8], [UR16], UR6, desc[UR4] ;  /* 0x00000408100073b4 */ /* 0x000be20008261006 */
[C---:B------:R-:W-:Y:S11]  /*7e00*/  @P0 VIADD R27, R106.reuse, 0xa000 ;  /* 0x0000a0006a1b0836 */ /* 0x040ff60000000000 */
[----:B------:R1:W-:Y:S01]  /*7e10*/  UTMALDG.5D.IM2COL.2CTA [UR40], [UR16], UR6, desc[UR4] ;  /* 0x00000428100073b4 */ /* 0x0003e20008261006 */
[----:B---3--:R-:W-:Y:S01]  /*7e20*/  @P0 R2UR UR24, R27 ;  /* 0x000000001b1802ca */ /* 0x008fe200000e0000 */
[C---:B------:R-:W-:Y:S01]  /*7e30*/  @P0 VIADD R27, R106.reuse, 0xa400 ;  /* 0x0000a4006a1b0836 */ /* 0x040fe20000000000 */
        /* <DEDUP_REMOVED lines=25> */
[----:B-1----:R-:W-:Y:S01]  /*7fd0*/  R2UR UR43, R61 ;  /* 0x000000003d2b72ca */ /* 0x002fe200000e0000 */
        /* <DEDUP_REMOVED lines=19> */
[----:B-1----:R-:W-:Y:S01]  /*8110*/  UMOV UR10, UR51 ;  /* 0x00000033000a7c82 */ /* 0x002fe20008000000 */
        /* <DEDUP_REMOVED lines=167> */
[----:B------:R-:W-:Y:S01]  /*8b90*/  UMOV UR62, UR15 ;  /* 0x0000000f003e7c82 */ /* 0x000fe20008000000 */
[C---:B------:R-:W-:Y:S01]  /*8ba0*/  @P0 VIADD R27, R106.reuse, 0xfc00 ;  /* 0x0000fc006a1b0836 */ /* 0x040fe20000000000 */
[----:B------:R-:W-:Y:S01]  /*8bb0*/  UMOV UR7, UR46 ;  /* 0x0000002e00077c82 */ /* 0x000fe20008000000 */
[----:B------:R4:W-:Y:S01]  /*8bc0*/  UTMALDG.5D.IM2COL.2CTA [UR8], [UR16], UR6, desc[UR4] ;  /* 0x00000408100073b4 */ /* 0x0009e20008261006 */
[----:B------:R-:W-:Y:S02]  /*8bd0*/  @P0 VIADD R106, R106, 0x10000 ;  /* 0x000100006a6a0836 */ /* 0x000fe40000000000 */
[----:B------:R-:W-:Y:S02]  /*8be0*/  @P0 R2UR UR40, R27 ;  /* 0x000000001b2802ca */ /* 0x000fe400000e0000 */
[----:B------:R-:W-:Y:S11]  /*8bf0*/  @P0 IADD3 R27, P4, PT, R28, 0x200, RZ ;  /* 0x000002001c1b0810 */ /* 0x000ff60007f9e0ff */
[----:B------:R5:W-:Y:S01]  /*8c00*/  UTMALDG.5D.IM2COL.2CTA [UR40], [UR16], UR6, desc[UR4] ;  /* 0x00000428100073b4 */ /* 0x000be20008261006 */
[----:B-1----:R-:W-:Y:S01]  /*8c10*/  @P0 R2UR UR24, R106 ;  /* 0x000000006a1802ca */ /* 0x002fe200000e0000 */
[----:B------:R-:W-:Y:S01]  /*8c20*/  UMOV UR30, UR7 ;  /* 0x00000007001e7c82 */ /* 0x000fe20008000000 */
[----:B------:R-:W-:Y:S01]  /*8c30*/  @P0 R2UR UR7, R27 ;  /* 0x000000001b0702ca */ /* 0x000fe200000e0000 */
[----:B------:R-:W-:Y:S01]  /*8c40*/  @P0 IMAD.X R27, RZ, RZ, R29, P4 ;  /* 0x000000ffff1b0224 */ /* 0x000fe200020e061d */
[----:B---3--:R-:W-:Y:S01]  /*8c50*/  R2UR.FILL UR51, R100 ;  /* 0x00000000643372ca */ /* 0x008fe200004e0000 */
[----:B------:R-:W-:Y:S01]  /*8c60*/  UMOV UR52, UR31 ;  /* 0x0000001f00347c82 */ /* 0x000fe20008000000 */
[----:B------:R-:W-:Y:S01]  /*8c70*/  UMOV UR53, UR23 ;  /* 0x0000001700357c82 */ /* 0x000fe20008000000 */
[----:B------:R-:W-:Y:S08]  /*8c80*/  UMOV UR54, UR15 ;  /* 0x0000000f00367c82 */ /* 0x000ff00008000000 */
[----:B------:R-:W-:Y:S01]  /*8c90*/  IMAD.U32 R100, RZ, RZ, UR7 ;  /* 0x00000007ff647e24 */ /* 0x000fe2000f8e00ff */
[----:B----4-:R-:W-:Y:S01]  /*8ca0*/  UMOV UR10, UR43 ;  /* 0x0000002b000a7c82 */ /* 0x010fe20008000000 */
[----:B------:R-:W-:Y:S01]  /*8cb0*/  UMOV UR9, UR44 ;  /* 0x0000002c00097c82 */ /* 0x000fe20008000000 */
[----:B------:R-:W-:Y:S01]  /*8cc0*/  UMOV UR8, UR45 ;  /* 0x0000002d00087c82 */ /* 0x000fe20008000000 */
[----:B------:R-:W-:Y:S01]  /*8cd0*/  UMOV UR27, UR10 ;  /* 0x0000000a001b7c82 */ /* 0x000fe20008000000 */
[----:B------:R-:W-:Y:S01]  /*8ce0*/  UMOV UR28, UR9 ;  /* 0x00000009001c7c82 */ /* 0x000fe20008000000 */
[----:B------:R-:W-:Y:S01]  /*8cf0*/  UMOV UR29, UR8 ;  /* 0x00000008001d7c82 */ /* 0x000fe20008000000 */
[----:B------:R-:W-:Y:S01]  /*8d00*/  UMOV UR11, UR20 ;  /* 0x00000014000b7c82 */ /* 0x000fe20008000000 */
[----:B------:R1:W-:Y:S01]  /*8d10*/  UTMALDG.5D.IM2COL.2CTA [UR24], [UR16], UR6, desc[UR4] ;  /* 0x00000418100073b4 */ /* 0x0003e20008261006 */
[----:B------:R-:W-:Y:S01]  /*8d20*/  @P0 R2UR UR7, R27 ;  /* 0x000000001b0702ca */ /* 0x000fe200000e0000 */
[----:B------:R-:W-:Y:S01]  /*8d30*/  @P0 VIADD R27, R31, 0x28400 ;  /* 0x000284001f1b0836 */ /* 0x000fe20000000000 */
[----:B------:R-:W-:Y:S01]  /*8d40*/  UMOV UR12, UR31 ;  /* 0x0000001f000c7c82 */ /* 0x000fe20008000000 */
[----:B------:R-:W-:Y:S01]  /*8d50*/  UMOV UR13, UR23 ;  /* 0x00000017000d7c82 */ /* 0x000fe20008000000 */
[----:B------:R-:W-:Y:S01]  /*8d60*/  UMOV UR14, UR15 ;  /* 0x0000000f000e7c82 */ /* 0x000fe20008000000 */
[----:B------:R-:W-:Y:S01]  /*8d70*/  UMOV UR9, UR39 ;  /* 0x0000002700097c82 */ /* 0x000fe20008000000 */
[----:B------:R-:W-:Y:S01]  /*8d80*/  @P0 R2UR UR8, R27 ;  /* 0x000000001b0802ca */ /* 0x000fe200000e0000 */
[----:B------:R-:W-:Y:S01]  /*8d90*/  UMOV UR10, UR18 ;  /* 0x00000012000a7c82 */ /* 0x000fe20008000000 */
[----:B------:R-:W-:Y:S01]  /*8da0*/  @P0 VIADD R27, R31, 0x28800 ;  /* 0x000288001f1b0836 */ /* 0x000fe20000000000 */
[----:B-----5:R-:W-:Y:S01]  /*8db0*/  R2UR UR43, R32 ;  /* 0x00000000202b72ca */ /* 0x020fe200000e0000 */
[----:B------:R-:W-:Y:S01]  /*8dc0*/  UMOV UR44, UR31 ;  /* 0x0000001f002c7c82 */ /* 0x000fe20008000000 */
[----:B------:R-:W-:Y:S01]  /*8dd0*/  UMOV UR45, UR23 ;  /* 0x00000017002d7c82 */ /* 0x000fe20008000000 */
[----:B------:R-:W-:Y:S01]  /*8de0*/  UMOV UR46, UR15 ;  /* 0x0000000f002e7c82 */ /* 0x000fe20008000000 */
[----:B------:R-:W-:Y:S05]  /*8df0*/  IMAD.U32 R101, RZ, RZ, UR7 ;  /* 0x00000007ff657e24 */ /* 0x000fea000f8e00ff */
[----:B------:R-:W-:Y:S02]  /*8e00*/  @P0 R2UR UR7, R101 ;  /* 0x00000000650702ca */ /* 0x000fe400000e0000 */
[----:B-1----:R-:W-:Y:S01]  /*8e10*/  @P0 R2UR UR6, R100 ;  /* 0x00000000640602ca */ /* 0x002fe200000e0000 */
[----:B------:R-:W-:Y:S01]  /*8e20*/  UMOV UR27, UR20 ;  /* 0x00000014001b7c82 */ /* 0x000fe20008000000 */
[----:B------:R-:W-:Y:S01]  /*8e30*/  @P0 R2UR UR24, R27 ;  /* 0x000000001b1802ca */ /* 0x000fe200000e0000 */
[----:B------:R-:W-:Y:S01]  /*8e40*/  UMOV UR28, UR31 ;  /* 0x0000001f001c7c82 */ /* 0x000fe20008000000 */
[----:B------:R-:W-:Y:S01]  /*8e50*/  UMOV UR29, UR23 ;  /* 0x00000017001d7c82 */ /* 0x000fe20008000000 */
[----:B------:R-:W-:Y:S01]  /*8e60*/  UMOV UR30, UR15 ;  /* 0x0000000f001e7c82 */ /* 0x000fe20008000000 */
[----:B------:R-:W-:Y:S01]  /*8e70*/  UMOV UR20, UR31 ;  /* 0x0000001f00147c82 */ /* 0x000fe20008000000 */
[----:B------:R-:W-:Y:S01]  /*8e80*/  UMOV UR17, UR39 ;  /* 0x0000002700117c82 */ /* 0x000fe20008000000 */
[----:B------:R-:W-:Y:S02]  /*8e90*/  @P0 VIADD R27, R31, 0x28c00 ;  /* 0x00028c001f1b0836 */ /* 0x000fe40000000000 */
[----:B------:R-:W-:Y:S03]  /*8ea0*/  IMAD.U32 R100, RZ, RZ, UR15 ;  /* 0x0000000fff647e24 */ /* 0x000fe6000f8e00ff */
[----:B------:R1:W-:Y:S01]  /*8eb0*/  UTMALDG.5D.2CTA [UR8], [UR6], desc[UR4] ;  /* 0x00000408060075b4 */ /* 0x0003e20008221000 */
[----:B------:R-:W-:Y:S01]  /*8ec0*/  @P0 R2UR UR40, R27 ;  /* 0x000000001b2802ca */ /* 0x000fe200000e0000 */
[----:B------:R-:W-:Y:S02]  /*8ed0*/  @P0 VIADD R27, R31, 0x29000 ;  /* 0x000290001f1b0836 */ /* 0x000fe40000000000 */
[----:B------:R-:W-:Y:S01]  /*8ee0*/  VIADD R100, R100, 0x1 ;  /* 0x0000000164647836 */ /* 0x000fe20000000000 */
[----:B------:R3:W-:Y:S09]  /*8ef0*/  UTMALDG.5D.2CTA [UR24], [UR6], desc[UR4] ;  /* 0x00000418060075b4 */ /* 0x0007f20008221000 */
[----:B------:R4:W-:Y:S01]  /*8f00*/  UTMALDG.5D.2CTA [UR40], [UR6], desc[UR4] ;  /* 0x00000428060075b4 */ /* 0x0009e20008221000 */
[----:B-1----:R-:W-:Y:S01]  /*8f10*/  @P0 R2UR UR8, R27 ;  /* 0x000000001b0802ca */ /* 0x002fe200000e0000 */
[----:B------:R-:W-:Y:S01]  /*8f20*/  UMOV UR9, UR43 ;  /* 0x0000002b00097c82 */ /* 0x000fe20008000000 */
[----:B------:R-:W-:Y:S01]  /*8f30*/  UMOV UR10, UR26 ;  /* 0x0000001a000a7c82 */ /* 0x000fe20008000000 */
[----:B------:R-:W-:Y:S01]  /*8f40*/  UMOV UR11, UR9 ;  /* 0x00000009000b7c82 */ /* 0x000fe20008000000 */
[----:B------:R-:W-:Y:S01]  /*8f50*/  UMOV UR9, UR39 ;  /* 0x0000002700097c82 */ /* 0x000fe20008000000 */
[----:B------:R-:W-:Y:S01]  /*8f60*/  @P0 VIADD R27, R31, 0x29400 ;  /* 0x000294001f1b0836 */ /* 0x000fe20000000000 */
[----:B---3--:R-:W-:Y:S04]  /*8f70*/  UMOV UR27, UR67 ;  /* 0x00000043001b7c82 */ /* 0x008fe80008000000 */
[----:B------:R-:W-:Y:S01]  /*8f80*/  @P0 R2UR UR64, R27 ;  /* 0x000000001b4002ca */ /* 0x000fe200000e0000 */
[----:B------:R-:W-:Y:S02]  /*8f90*/  @P0 VIADD R27, R31, 0x29800 ;  /* 0x000298001f1b0836 */ /* 0x000fe40000000000 */
[----:B------:R1:W-:Y:S03]  /*8fa0*/  UTMALDG.5D.2CTA [UR8], [UR6], desc[UR4] ;  /* 0x00000408060075b4 */ /* 0x0003e60008221000 */
[----:B------:R-:W-:Y:S01]  /*8fb0*/  @P0 R2UR UR24, R27 ;  /* 0x000000001b1802ca */ /* 0x000fe200000e0000 */
[----:B------:R-:W-:Y:S01]  /*8fc0*/  @P0 VIADD R27, R31, 0x29c00 ;  /* 0x00029c001f1b0836 */ /* 0x000fe20000000000 */
[----:B----4-:R-:W-:Y:S01]  /*8fd0*/  R2UR.FILL UR43, R99 ;  /* 0x00000000632b72ca */ /* 0x010fe200004e0000 */
[----:B------:R-:W-:Y:S03]  /*8fe0*/  VIADD R99, R16, 0x1 ;  /* 0x0000000110637836 */ /* 0x000fe60000000000 */
[----:B------:R-:W-:Y:S01]  /*8ff0*/  @P0 R2UR UR56, R27 ;  /* 0x000000001b3802ca */ /* 0x000fe200000e0000 */
[----:B------:R-:W-:Y:S01]  /*9000*/  UTMALDG.5D.2CTA [UR64], [UR6], desc[UR4] ;  /* 0x00000440060075b4 */ /* 0x000fe20008221000 */
[----:B------:R-:W-:Y:S05]  /*9010*/  @P0 VIADD R27, R31, 0x2a000 ;  /* 0x0002a0001f1b0836 */ /* 0x000fea0000000000 */
[----:B------:R3:W-:Y:S06]  /*9020*/  UTMALDG.5D.2CTA [UR24], [UR6], desc[UR4] ;  /* 0x00000418060075b4 */ /* 0x0007ec0008221000 */
[----:B------:R-:W-:Y:S01]  /*9030*/  UTMALDG.5D.2CTA [UR56], [UR6], desc[UR4] ;  /* 0x00000438060075b4 */ /* 0x000fe20008221000 */
[----:B-1----:R-:W-:Y:S01]  /*9040*/  @P0 R2UR UR8, R27 ;  /* 0x000000001b0802ca */ /* 0x002fe200000e0000 */
[----:B------:R-:W-:Y:S01]  /*9050*/  UMOV UR11, UR59 ;  /* 0x0000003b000b7c82 */ /* 0x000fe20008000000 */
[----:B------:R-:W-:Y:S05]  /*9060*/  @P0 VIADD R27, R31, 0x2a400 ;  /* 0x0002a4001f1b0836 */ /* 0x000fea0000000000 */
[----:B------:R-:W-:Y:S01]  /*9070*/  @P0 R2UR UR48, R27 ;  /* 0x000000001b3002ca */ /* 0x000fe200000e0000 */
[----:B------:R-:W-:Y:S05]  /*9080*/  @P0 VIADD R27, R31, 0x2a800 ;  /* 0x0002a8001f1b0836 */ /* 0x000fea0000000000 */
[----:B------:R1:W-:Y:S01]  /*9090*/  UTMALDG.5D.2CTA [UR8], [UR6], desc[UR4] ;  /* 0x00000408060075b4 */ /* 0x0003e20008221000 */
[----:B---3--:R-:W-:Y:S01]  /*90a0*/  @P0 R2UR UR24, R27 ;  /* 0x000000001b1802ca */ /* 0x008fe200000e0000 */
[----:B------:R-:W-:Y:S01]  /*90b0*/  @P0 VIADD R27, R31, 0x2ac00 ;  /* 0x0002ac001f1b0836 */ /* 0x000fe20000000000 */
[----:B------:R-:W-:Y:S04]  /*90c0*/  UMOV UR27, UR51 ;  /* 0x00000033001b7c82 */ /* 0x000fe80008000000 */
[----:B------:R-:W-:Y:S01]  /*90d0*/  UTMALDG.5D.2CTA [UR48], [UR6], desc[UR4] ;  /* 0x00000430060075b4 */ /* 0x000fe20008221000 */
[----:B------:R-:W-:Y:S01]  /*90e0*/  @P0 R2UR UR40, R27 ;  /* 0x000000001b2802ca */ /* 0x000fe200000e0000 */
[----:B------:R-:W-:Y:S05]  /*90f0*/  @P0 VIADD R27, R31, 0x2b000 ;  /* 0x0002b0001f1b0836 */ /* 0x000fea0000000000 */
[----:B------:R3:W-:Y:S07]  /*9100*/  UTMALDG.5D.2CTA [UR24], [UR6], desc[UR4] ;  /* 0x00000418060075b4 */ /* 0x0007ee0008221000 */
        /* <DEDUP_REMOVED lines=8> */
[C---:B------:R-:W-:Y:S01]  /*9190*/  @P0 VIADD R27, R31.reuse, 0x2bc00 ;  /* 0x0002bc001f1b0836 */ /* 0x040fe20000000000 */
[----:B------:R-:W-:Y:S04]  /*91a0*/  UMOV UR27, UR35 ;  /* 0x00000023001b7c82 */ /* 0x000fe80008000000 */
[----:B------:R-:W-:Y:S01]  /*91b0*/  UTMALDG.5D.2CTA [UR32], [UR6], desc[UR4] ;  /* 0x00000420060075b4 */ /* 0x000fe20008221000 */
[----:B------:R-:W-:Y:S01]  /*91c0*/  @P0 VIADD R31, R31, 0x2c000 ;  /* 0x0002c0001f1f0836 */ /* 0x000fe20000000000 */
[----:B------:R-:W-:Y:S02]  /*91d0*/  @P0 R2UR UR16, R27 ;  /* 0x000000001b1002ca */ /* 0x000fe400000e0000 */
[----:B------:R-:W-:Y:S03]  /*91e0*/  SEL R27, R102, RZ, P5 ;  /* 0x000000ff661b7207 */ /* 0x000fe60002800000 */
[----:B------:R-:W-:Y:S08]  /*91f0*/  UTMALDG.5D.2CTA [UR24], [UR6], desc[UR4] ;  /* 0x00000418060075b4 */ /* 0x000ff00008221000 */
[----:B------:R-:W-:Y:S01]  /*9200*/  UTMALDG.5D.2CTA [UR16], [UR6], desc[UR4] ;  /* 0x00000410060075b4 */ /* 0x000fe20008221000 */
[----:B-1----:R-:W-:Y:S01]  /*9210*/  @P0 R2UR UR8, R31 ;  /* 0x000000001f0802ca */ /* 0x002fe200000e0000 */
[----:B------:R-:W-:Y:S01]  /*9220*/  IMAD.U32 R31, RZ, RZ, UR23 ;  /* 0x00000017ff1f7e24 */ /* 0x000fe2000f8e00ff */
[----:B------:R-:W-:Y:S03]  /*9230*/  UMOV UR11, UR19 ;  /* 0x00000013000b7c82 */ /* 0x000fe60008000000 */
[----:B------:R-:W-:Y:S02]  /*9240*/  VIADD R31, R31, 0x1 ;  /* 0x000000011f1f7836 */ /* 0x000fe40000000000 */
[----:B------:R-:W-:Y:S05]  /*9250*/  @P5 IMAD R31, RZ, RZ, UR23 ;  /* 0x00000017ff1f5e24 */ /* 0x000fea000f8e02ff */
[C---:B------:R-:W-:Y:S01]  /*9260*/  ISETP.NE.AND P4, PT, R31.reuse, R8, PT ;  /* 0x000000081f00720c */ /* 0x040fe20003f85270 */
[----:B------:R1:W-:Y:S11]  /*9270*/  UTMALDG.5D.2CTA [UR8], [UR6], desc[UR4] ;  /* 0x00000408060075b4 */ /* 0x0003f60008221000 */
[----:B------:R-:W-:Y:S01]  /*9280*/  @!UPT UIADD3 URZ, UPT, UPT, URZ, URZ, URZ ;  /* 0x000000fffffff290 */ /* 0x000fe2000fffe0ff */
[----:B------:R-:W-:Y:S05]  /*9290*/  @P4 IMAD R100, RZ, RZ, UR15 ;  /* 0x0000000fff644e24 */ /* 0x000fea000f8e02ff */
[----:B------:R-:W-:Y:S11]  /*92a0*/  ISETP.NE.AND P0, PT, R100, R9, PT ;  /* 0x000000096400720c */ /* 0x000ff60003f05270 */
[----:B------:R-:W-:Y:S02]  /*92b0*/  @!UPT UIADD3 URZ, UPT, UPT, URZ, URZ, URZ ;  /* 0x000000fffffff290 */ /* 0x000fe4000fffe0ff */
[----:B------:R-:W-:Y:S01]  /*92c0*/  @P0 IMAD.MOV R99, RZ, RZ, R16 ;  /* 0x000000ffff630224 */ /* 0x000fe200078e0210 */
[----:B------:R-:W-:Y:S01]  /*92d0*/  SEL R16, R31, RZ, P4 ;  /* 0x000000ff1f107207 */ /* 0x000fe20002000000 */
[----:B------:R-:W-:Y:S01]  /*92e0*/  IMAD.MOV.U32 R31, RZ, RZ, R103 ;  /* 0x000000ffff1f7224 */ /* 0x000fe200078e0067 */
[C---:B------:R-:W-:Y:S01]  /*92f0*/  ISETP.GT.U32.AND P4, PT, R30.reuse, 0x1, PT ;  /* 0x000000011e00780c */ /* 0x040fe20003f84070 */
[----:B------:R-:W-:Y:S01]  /*9300*/  VIADD R30, R30, 0xffffffff ;  /* 0xffffffff1e1e7836 */ /* 0x000fe20000000000 */
[----:B-1----:R-:W-:Y:S01]  /*9310*/  R2UR UR4, R16 ;  /* 0x00000000100472ca */ /* 0x002fe200000e0000 */
[----:B------:R-:W-:Y:S01]  /*9320*/  IMAD.MOV.U32 R16, RZ, RZ, R99 ;  /* 0x000000ffff107224 */ /* 0x000fe200078e0063 */
[----:B------:R-:W-:Y:S02]  /*9330*/  R2UR UR5, R27 ;  /* 0x000000001b0572ca */ /* 0x000fe400000e0000 */
[----:B------:R-:W-:Y:S09]  /*9340*/  SEL R27, R100, RZ, P0 ;  /* 0x000000ff641b7207 */ /* 0x000ff20000000000 */
[----:B------:R-:W-:Y:S01]  /*9350*/  IMAD.U32 R105, RZ, RZ, UR4 ;  /* 0x00000004ff697e24 */ /* 0x000fe2000f8e00ff */
[----:B------:R-:W-:Y:S01]  /*9360*/  R2UR UR4, R27 ;  /* 0x000000001b0472ca */ /* 0x000fe200000e0000 */
[----:B------:R-:W-:Y:S11]  /*9370*/  IMAD.U32 R104, RZ, RZ, UR5 ;  /* 0x00000005ff687e24 */ /* 0x000ff6000f8e00ff */
[----:B------:R-:W-:Y:S01]  /*9380*/  @!UPT UIADD3 URZ, UPT, UPT, URZ, URZ, URZ ;  /* 0x000000fffffff290 */ /* 0x000fe2000fffe0ff */
[----:B------:R-:W-:Y:S01]  /*9390*/  IMAD.U32 R106, RZ, RZ, UR4 ;  /* 0x00000004ff6a7e24 */ /* 0x000fe2000f8e00ff */
[----:B--2---:R-:W-:Y:S06]  /*93a0*/  @P4 BRA `(.L_x_35) ;  /* 0xffffffe000344947 */ /* 0x004fec000383ffff */
.L_x_29:
[----:B---3--:R-:W-:Y:S01]  /*93b0*/  SHF.L.U32 R3, R18, 0x1f, RZ ;  /* 0x0000001f12037819 */ /* 0x008fe200000006ff */
[----:B------:R-:W-:-:S03]  /*93c0*/  NOP ;  /* 0x0000000000007918 */ /* 0x000fc60000000000 */
[----:B------:R-:W3:Y:S02]  /*93d0*/  SYNCS.PHASECHK.TRANS64.TRYWAIT P0, [R4+URZ+0x90], R3 ;  /* 0x00009003040075a7 */ /* 0x000ee400080011ff */
[----:B---3--:R-:W-:Y:S05]  /*93e0*/  @!P0 BRA `(.L_x_36) ;  /* 0x0000009c00208947 */ /* 0x008fea0003800000 */
.L_x_178:
[----:B-----5:R-:W2:Y:S01]  /*93f0*/  LDS.128 R32, [R4+0xd0] ;  /* 0x0000d00004207984 */ /* 0x020ea20000000c00 */
[----:B------:R-:W3:Y:S01]  /*9400*/  LDC R0, c[0x0][0xc30] ;  /* 0x00030c00ff007b82 */ /* 0x000ee20000000800 */
[----:B-1----:R-:W-:Y:S01]  /*9410*/  ISETP.GE.AND P3, PT, R26, 0x1, PT ;  /* 0x000000011a00780c */ /* 0x002fe20003f66270 */
[----:B------:R-:W-:Y:S01]  /*9420*/  VIADD R2, R4, 0x98 ;  /* 0x0000009804027836 */ /* 0x000fe20000000000 */
[----:B------:R-:W-:Y:S01]  /*9430*/  @!PT LDS RZ, [RZ] ;  /* 0x00000000fffff984 */ /* 0x000fe20000000800 */
[----:B------:R-:W-:Y:S01]  /*9440*/  @!PT LDS RZ, [RZ] ;  /* 0x00000000fffff984 */ /* 0x000fe20000000800 */
[----:B------:R-:W-:Y:S01]  /*9450*/  @!PT LDS RZ, [RZ] ;  /* 0x00000000fffff984 */ /* 0x000fe20000000800 */
[----:B------:R-:W-:Y:S01]  /*9460*/  @!PT LDS RZ, [RZ] ;  /* 0x00000000fffff984 */ /* 0x000fe20000000800 */
[----:B------:R1:W-:Y:S06]  /*9470*/  MEMBAR.ALL.CTA ;  /* 0x0000000000007992 */ /* 0x0003ec0000008000 */
[----:B-1----:R-:W1:Y:S01]  /*9480*/  FENCE.VIEW.ASYNC.S ;  /* 0x00000000000073c6 */ /* 0x002e620000000000 */
[----:B------:R-:W-:-:S02]  /*9490*/  PRMT R2, RZ, 0x654, R2 ;  /* 0x00000654ff027816 */ /* 0x000fc40000000002 */
[----:B---3--:R-:W-:Y:S02]  /*94a0*/  ISETP.NE.AND P0, PT, R0, 0x1, PT ;  /* 0x000000010000780c */ /* 0x008fe40003f05270 */
[----:B-1----:R1:W-:Y:S01]  /*94b0*/  SYNCS.ARRIVE.TRANS64.RED.A1T0 RZ, [R2+URZ], RZ ;  /* 0x000000ff02ff79a7 */ /* 0x0023e200081004ff */
[----:B--2---:R-:W-:-:S13]  /*94c0*/  LOP3.LUT P6, RZ, R34, 0x1, RZ, 0xc0, !PT ;  /* 0x0000000122ff7812 */ /* 0x004fda00078cc0ff */
[----:B------:R-:W-:Y:S02]  /*94d0*/  @P6 MOV R17, R32 ;  /* 0x0000002000116202 */ /* 0x000fe40000000f00 */
[----:B------:R-:W-:Y:S01]  /*94e0*/  @P6 LOP3.LUT R15, R33, 0xffff, RZ, 0xc0, !PT ;  /* 0x0000ffff210f6812 */ /* 0x000fe200078ec0ff */
[----:B------:R-:W-:Y:S06]  /*94f0*/  @!P3 BRA `(.L_x_37) ;  /* 0x0000000000b8b947 */ /* 0x000fec0003800000 */
[----:B------:R-:W2:Y:S01]  /*9500*/  LDC.64 R6, c[0x0][0xc18] ;  /* 0x00030600ff067b82 */ /* 0x000ea20000000a00 */
[----:B------:R-:W-:-:S07]  /*9510*/  ISETP.NE.AND P5, PT, R26, 0x1, PT ;  /* 0x000000011a00780c */ /* 0x000fce0003fa5270 */
[----:B------:R-:W3:Y:S08]  /*9520*/  LDC.64 R8, c[0x0][0xc10] ;  /* 0x00030400ff087b82 */ /* 0x000ef00000000a00 */
[----:B------:R-:W5:Y:S08]  /*9530*/  LDC R0, c[0x0][0xc20] ;  /* 0x00030800ff007b82 */ /* 0x000f700000000800 */
[----:B------:R-:W4:Y:S01]  /*9540*/  LDC R16, c[0x0][0xc0c] ;  /* 0x00030300ff107b82 */ /* 0x000f220000000800 */
[----:B--2---:R-:W-:Y:S01]  /*9550*/  IMAD.HI.U32 R5, R12, R7, RZ ;  /* 0x000000070c057227 */ /* 0x004fe200078e00ff */
[----:B------:R-:W-:-:S03]  /*9560*/  ISETP.NE.AND P3, PT, R6, 0x1, PT ;  /* 0x000000010600780c */ /* 0x000fc60003f65270 */
[----:B------:R-:W-:-:S03]  /*9570*/  IMAD.HI.U32 R7, R15, R7, RZ ;  /* 0x000000070f077227 */ /* 0x000fc600078e00ff */
[----:B-1----:R-:W1:Y:S01]  /*9580*/  LDC.64 R2, c[0x0][0xc28] ;  /* 0x00030a00ff027b82 */ /* 0x002e620000000a00 */
[----:B---3--:R-:W-:-:S04]  /*9590*/  IMAD.HI.U32 R30, R13, R8, RZ ;  /* 0x000000080d1e7227 */ /* 0x008fc800078e00ff */
[----:B------:R-:W-:Y:S01]  /*95a0*/  IMAD.HI.U32 R32, R17, R8, RZ ;  /* 0x0000000811207227 */ /* 0x000fe200078e00ff */
[----:B------:R-:W-:Y:S02]  /*95b0*/  SHF.R.U32.HI R30, RZ, R9, R30 ;  /* 0x00000009ff1e7219 */ /* 0x000fe4000001161e */
[-C--:B-----5:R-:W-:Y:S02]  /*95c0*/  SHF.R.U32.HI R5, RZ, R0.reuse, R5 ;  /* 0x00000000ff057219 */ /* 0x0a0fe40000011605 */
[----:B------:R-:W-:Y:S02]  /*95d0*/  SHF.R.U32.HI R0, RZ, R0, R7 ;  /* 0x00000000ff007219 */ /* 0x000fe40000011607 */
[----:B------:R-:W-:Y:S02]  /*95e0*/  SEL R5, R12, R5, !P3 ;  /* 0x000000050c057207 */ /* 0x000fe40005800000 */
[----:B------:R-:W-:Y:S02]  /*95f0*/  SHF.R.U32.HI R32, RZ, R9, R32 ;  /* 0x00000009ff207219 */ /* 0x000fe40000011620 */
[----:B----4-:R-:W-:-:S02]  /*9600*/  ISETP.NE.AND P4, PT, R16, 0x1, PT ;  /* 0x000000011000780c */ /* 0x010fc40003f85270 */
[----:B------:R-:W-:Y:S02]  /*9610*/  SEL R7, R15, R0, !P3 ;  /* 0x000000000f077207 */ /* 0x000fe40005800000 */
[----:B------:R-:W-:Y:S02]  /*9620*/  SEL R19, R13, R30, !P4 ;  /* 0x0000001e0d137207 */ /* 0x000fe40006000000 */
[----:B------:R-:W-:Y:S01]  /*9630*/  SEL R9, R17, R32, !P4 ;  /* 0x0000002011097207 */ /* 0x000fe20006000000 */
[----:B-1----:R-:W-:-:S04]  /*9640*/  IMAD.HI.U32 R30, R5, R2, RZ ;  /* 0x00000002051e7227 */ /* 0x002fc800078e00ff */
[----:B------:R-:W-:Y:S01]  /*9650*/  IMAD.HI.U32 R8, R19, R2, RZ ;  /* 0x0000000213087227 */ /* 0x000fe200078e00ff */
[----:B------:R-:W-:-:S04]  /*9660*/  @P5 SHF.R.U32.HI R5, RZ, R3, R30 ;  /* 0x00000003ff055219 */ /* 0x000fc8000001161e */
[----:B------:R-:W-:Y:S01]  /*9670*/  @P5 SHF.R.U32.HI R19, RZ, R3, R8 ;  /* 0x00000003ff135219 */ /* 0x000fe20000011608 */
[----:B------:R-:W-:-:S04]  /*9680*/  IMAD R5, R26, R5, RZ ;  /* 0x000000051a057224 */ /* 0x000fc800078e02ff */
[----:B------:R-:W-:Y:S01]  /*9690*/  IMAD R0, R26, R19, RZ ;  /* 0x000000131a007224 */ /* 0x000fe200078e02ff */
[C---:B------:R-:W-:Y:S02]  /*96a0*/  ISETP.GE.AND P3, PT, R7.reuse, R5, PT ;  /* 0x000000050700720c */ /* 0x040fe40003f66270 */
[----:B------:R-:W-:Y:S02]  /*96b0*/  IADD3 R5, PT, PT, -R7, RZ, RZ ;  /* 0x000000ff07057210 */ /* 0x000fe40007ffe1ff */
[----:B------:R-:W-:Y:S01]  /*96c0*/  ISETP.GE.OR P3, PT, R9, R0, P3 ;  /* 0x000000000900720c */ /* 0x000fe20001f66670 */
[----:B------:R-:W-:-:S04]  /*96d0*/  IMAD.HI.U32 R0, R7, R2, RZ ;  /* 0x0000000207007227 */ /* 0x000fc800078e00ff */
[----:B------:R-:W-:Y:S01]  /*96e0*/  IMAD R5, R6, R5, R15 ;  /* 0x0000000506057224 */ /* 0x000fe200078e020f */
[----:B------:R-:W-:-:S04]  /*96f0*/  SHF.R.U32.HI R0, RZ, R3, R0 ;  /* 0x00000003ff007219 */ /* 0x000fc80000011600 */
[----:B------:R-:W-:-:S03]  /*9700*/  SEL R0, R7, R0, !P5 ;  /* 0x0000000007007207 */ /* 0x000fc60006800000 */
[----:B------:R-:W-:-:S04]  /*9710*/  @!P3 IMAD.HI.U32 R8, R9, R2, RZ ;  /* 0x000000020908b227 */ /* 0x000fc800078e00ff */
[----:B------:R-:W-:Y:S01]  /*9720*/  IMAD.MOV R2, RZ, RZ, -R0 ;  /* 0x000000ffff027224 */ /* 0x000fe200078e0a00 */
[----:B------:R-:W-:-:S03]  /*9730*/  @!P3 SHF.R.U32.HI R8, RZ, R3, R8 ;  /* 0x00000003ff08b219 */ /* 0x000fc60000011608 */
[----:B------:R-:W-:Y:S01]  /*9740*/  IMAD R2, R26, R2, R7 ;  /* 0x000000021a027224 */ /* 0x000fe200078e0207 */
[----:B------:R-:W-:-:S05]  /*9750*/  @!P3 SEL R3, R9, R8, !P5 ;  /* 0x000000080903b207 */ /* 0x000fca0006800000 */
[--C-:B------:R-:W-:Y:S02]  /*9760*/  @!P3 IMAD.IADD R0, R0, 0x1, -R3.reuse ;  /* 0x000000010000b824 */ /* 0x100fe400078e0a03 */
[----:B------:R-:W-:Y:S01]  /*9770*/  @!P3 IMAD R3, R2, R19, R3 ;  /* 0x000000130203b224 */ /* 0x000fe200078e0203 */
[----:B------:R-:W-:Y:S01]  /*9780*/  IADD3 R2, PT, PT, -R9, RZ, RZ ;  /* 0x000000ff09027210 */ /* 0x000fe20007ffe1ff */
[----:B------:R-:W-:Y:S02]  /*9790*/  @!P3 IMAD R7, R26, R0, R9 ;  /* 0x000000001a07b224 */ /* 0x000fe400078e0209 */
[----:B------:R-:W-:Y:S02]  /*97a0*/  @!P3 IMAD.MOV.U32 R9, RZ, RZ, R3 ;  /* 0x000000ffff09b224 */ /* 0x000fe400078e0003 */
[----:B------:R-:W-:Y:S02]  /*97b0*/  IMAD R2, R16, R2, R17 ;  /* 0x0000000210027224 */ /* 0x000fe400078e0211 */
[----:B------:R-:W-:-:S02]  /*97c0*/  IMAD R15, R7, R6, R5 ;  /* 0x00000006070f7224 */ /* 0x000fc400078e0205 */
[----:B------:R-:W-:Y:S02]  /*97d0*/  IMAD R17, R9, R16, R2 ;  /* 0x0000001009117224 */ /* 0x000fe400078e0202 */
.L_x_37:
[----:B------:R-:W-:Y:S05]  /*97e0*/  @P0 BRA `(.L_x_38) ;  /* 0x0000000000400947 */ /* 0x000fea0003800000 */
[----:B------:R-:W2:Y:S08]  /*97f0*/  LDC.64 R6, c[0x0][0xc10] ;  /* 0x00030400ff067b82 */ /* 0x000eb00000000a00 */
[----:B-1----:R-:W1:Y:S08]  /*9800*/  LDC.64 R2, c[0x0][0xc18] ;  /* 0x00030600ff027b82 */ /* 0x002e700000000a00 */
[----:B------:R-:W3:Y:S08]  /*9810*/  LDC R0, c[0x0][0xc20] ;  /* 0x00030800ff007b82 */ /* 0x000ef00000000800 */
[----:B------:R-:W5:Y:S01]  /*9820*/  LDC R8, c[0x0][0xc0c] ;  /* 0x00030300ff087b82 */ /* 0x000f620000000800 */
[----:B--2---:R-:W-:-:S05]  /*9830*/  IMAD.HI.U32 R6, R17, R6, RZ ;  /* 0x0000000611067227 */ /* 0x004fca00078e00ff */
[----:B------:R-:W-:Y:S01]  /*9840*/  SHF.R.U32.HI R6, RZ, R7, R6 ;  /* 0x00000007ff067219 */ /* 0x000fe20000011606 */
[----:B-1----:R-:W-:Y:S01]  /*9850*/  IMAD.HI.U32 R3, R15, R3, RZ ;  /* 0x000000030f037227 */ /* 0x002fe200078e00ff */
[----:B------:R-:W-:-:S04]  /*9860*/  ISETP.NE.AND P0, PT, R2, 0x1, PT ;  /* 0x000000010200780c */ /* 0x000fc80003f05270 */
[----:B---3--:R-:W-:-:S04]  /*9870*/  SHF.R.U32.HI R0, RZ, R0, R3 ;  /* 0x00000000ff007219 */ /* 0x008fc80000011603 */
[----:B------:R-:W-:Y:S02]  /*9880*/  SEL R0, R15, R0, !P0 ;  /* 0x000000000f007207 */ /* 0x000fe40004000000 */
[----:B-----5:R-:W-:-:S04]  /*9890*/  ISETP.NE.AND P3, PT, R8, 0x1, PT ;  /* 0x000000010800780c */ /* 0x020fc80003f65270 */
[----:B------:R-:W-:-:S05]  /*98a0*/  SEL R3, R17, R6, !P3 ;  /* 0x0000000611037207 */ /* 0x000fca0005800000 */
[----:B------:R-:W-:Y:S02]  /*98b0*/  IMAD.IADD R5, R0, 0x1, -R3 ;  /* 0x0000000100057824 */ /* 0x000fe400078e0a03 */
[----:B------:R-:W-:Y:S02]  /*98c0*/  IMAD.IADD R0, R3, 0x1, -R0 ;  /* 0x0000000103007824 */ /* 0x000fe400078e0a00 */
[----:B------:R-:W-:Y:S02]  /*98d0*/  IMAD R17, R5, R8, R17 ;  /* 0x0000000805117224 */ /* 0x000fe400078e0211 */
[----:B------:R-:W-:-:S07]  /*98e0*/  IMAD R15, R0, R2, R15 ;  /* 0x00000002000f7224 */ /* 0x000fce00078e020f */
.L_x_38:
[----:B------:R-:W-:Y:S01]  /*98f0*/  PLOP3.LUT P3, PT, PT, PT, PT, 0x80, 0x8 ;  /* 0x000000000008781c */ /* 0x000fe20003f6f070 */
[----:B------:R-:W-:Y:S01]  /*9900*/  IMAD.IADD R19, R17, 0x1, R86 ;  /* 0x0000000111137824 */ /* 0x000fe200078e0256 */
[----:B------:R-:W-:Y:S01]  /*9910*/  LOP3.LUT R18, R18, 0x1, RZ, 0x3c, !PT ;  /* 0x0000000112127812 */ /* 0x000fe200078e3cff */
[----:B------:R-:W-:Y:S01]  /*9920*/  IMAD.MOV.U32 R25, RZ, RZ, R14 ;  /* 0x000000ffff197224 */ /* 0x000fe200078e000e */
[----:B------:R-:W-:Y:S01]  /*9930*/  IADD3 R16, PT, PT, R15, R84, RZ ;  /* 0x000000540f107210 */ /* 0x000fe20007ffe0ff */
[----:B------:R-:W-:Y:S08]  /*9940*/  @P6 BRA `(.L_x_39) ;  /* 0xffffff7c00746947 */ /* 0x000ff0000383ffff */
[----:B------:R-:W-:Y:S01]  /*9950*/  VIADD R4, R4, 0x20 ;  /* 0x0000002004047836 */ /* 0x000fe20000000000 */
[----:B------:R-:W-:Y:S01]  /*9960*/  SHF.L.U32 R0, R20, 0x1f, RZ ;  /* 0x0000001f14007819 */ /* 0x000fe200000006ff */
[C---:B------:R-:W-:Y:S02]  /*9970*/  VIADD R5, R103.reuse, 0x1 ;  /* 0x0000000167057836 */ /* 0x040fe40000000000 */
[----:B------:R-:W-:-:S03]  /*9980*/  IMAD R3, R103, 0x8, R4 ;  /* 0x0000000867037824 */ /* 0x000fc600078e0204 */
[C---:B------:R-:W-:Y:S01]  /*9990*/  ISETP.NE.AND P0, PT, R5.reuse, 0x4, PT ;  /* 0x000000040500780c */ /* 0x040fe20003f05270 */
[----:B------:R-:W2:Y:S03]  /*99a0*/  SYNCS.PHASECHK.TRANS64.TRYWAIT P1, [R3+URZ], R0 ;  /* 0x00000000030075a7 */ /* 0x000ea600080211ff */
[----:B------:R-:W-:Y:S02]  /*99b0*/  SEL R7, RZ, 0x1, P0 ;  /* 0x00000001ff077807 */ /* 0x000fe40000000000 */
[----:B------:R-:W-:Y:S02]  /*99c0*/  SEL R5, R5, RZ, P0 ;  /* 0x000000ff05057207 */ /* 0x000fe40000000000 */
[----:B------:R-:W-:-:S03]  /*99d0*/  LOP3.LUT R20, R20, R7, RZ, 0x3c, !PT ;  /* 0x0000000714147212 */ /* 0x000fc600078e3cff */
[----:B-1----:R-:W-:Y:S01]  /*99e0*/  IMAD R2, R5, 0x8, R4 ;  /* 0x0000000805027824 */ /* 0x002fe200078e0204 */
[----:B------:R-:W-:Y:S01]  /*99f0*/  SHF.L.U32 R7, R20, 0x1f, RZ ;  /* 0x0000001f14077819 */ /* 0x000fe200000006ff */
[----:B--2---:R-:W-:Y:S06]  /*9a00*/  @!P1 BRA `(.L_x_40) ;  /* 0x0000009400ac9947 */ /* 0x004fec0003800000 */
.L_x_179:
[----:B------:R-:W2:Y:S01]  /*9a10*/  SYNCS.PHASECHK.TRANS64.TRYWAIT P1, [R2+URZ], R7 ;  /* 0x00000007020075a7 */ /* 0x000ea200080211ff */
[----:B-1----:R-:W-:-:S05]  /*9a20*/  VIADD R3, R5, 0x1 ;  /* 0x0000000105037836 */ /* 0x002fca0000000000 */
[----:B------:R-:W-:-:S04]  /*9a30*/  ISETP.NE.AND P0, PT, R3, 0x4, PT ;  /* 0x000000040300780c */ /* 0x000fc80003f05270 */
[----:B------:R-:W-:Y:S02]  /*9a40*/  SEL R5, RZ, 0x1, P0 ;  /* 0x00000001ff057807 */ /* 0x000fe40000000000 */
[----:B------:R-:W-:Y:S02]  /*9a50*/  SEL R3, R3, RZ, P0 ;  /* 0x000000ff03037207 */ /* 0x000fe40000000000 */
[----:B------:R-:W-:-:S03]  /*9a60*/  LOP3.LUT R20, R20, R5, RZ, 0x3c, !PT ;  /* 0x0000000514147212 */ /* 0x000fc600078e3cff */
[----:B------:R-:W-:Y:S01]  /*9a70*/  IMAD R0, R3, 0x8, R4 ;  /* 0x0000000803007824 */ /* 0x000fe200078e0204 */
[----:B------:R-:W-:Y:S01]  /*9a80*/  SHF.L.U32 R5, R20, 0x1f, RZ ;  /* 0x0000001f14057819 */ /* 0x000fe200000006ff */
[----:B--2---:R-:W-:Y:S06]  /*9a90*/  @!P1 BRA `(.L_x_41) ;  /* 0x00000094009c9947 */ /* 0x004fec0003800000 */
.L_x_180:
[----:B------:R-:W2:Y:S01]  /*9aa0*/  SYNCS.PHASECHK.TRANS64.TRYWAIT P1, [R0+URZ], R5 ;  /* 0x00000005000075a7 */ /* 0x000ea200080211ff */
[----:B-1----:R-:W-:-:S05]  /*9ab0*/  VIADD R7, R3, 0x1 ;  /* 0x0000000103077836 */ /* 0x002fca0000000000 */
[----:B------:R-:W-:-:S04]  /*9ac0*/  ISETP.NE.AND P0, PT, R7, 0x4, PT ;  /* 0x000000040700780c */ /* 0x000fc80003f05270 */
[----:B------:R-:W-:Y:S02]  /*9ad0*/  SEL R3, RZ, 0x1, P0 ;  /* 0x00000001ff037807 */ /* 0x000fe40000000000 */
[----:B------:R-:W-:Y:S02]  /*9ae0*/  SEL R7, R7, RZ, P0 ;  /* 0x000000ff07077207 */ /* 0x000fe40000000000 */
[----:B------:R-:W-:Y:S01]  /*9af0*/  LOP3.LUT R3, R20, R3, RZ, 0x3c, !PT ;  /* 0x0000000314037212 */ /* 0x000fe200078e3cff */
[----:B--2---:R-:W-:Y:S06]  /*9b00*/  @!P1 BRA `(.L_x_42) ;  /* 0x0000009400949947 */ /* 0x004fec0003800000 */
.L_x_181:
[----:B------:R-:W-:Y:S02]  /*9b10*/  LEA R7, R7, R4, 0x3 ;  /* 0x0000000407077211 */ /* 0x000fe400078e18ff */
[----:B-1----:R-:W-:-:S07]  /*9b20*/  SHF.L.U32 R0, R3, 0x1f, RZ ;  /* 0x0000001f03007819 */ /* 0x002fce00000006ff */
.L_x_43:
[----:B-1----:R1:W2:Y:S02]  /*9b30*/  SYNCS.PHASECHK.TRANS64.TRYWAIT P0, [R7+URZ], R0 ;  /* 0x00000000070075a7 */ /* 0x0022a400080011ff */
[----:B--2---:R-:W-:Y:S05]  /*9b40*/  @!P0 NANOSLEEP.SYNCS 0x989680 ;  /* 0x009896800000895d */ /* 0x004fea0003900000 */
[----:B------:R-:W2:Y:S02]  /*9b50*/  @!P0 SYNCS.PHASECHK.TRANS64 P0, [R7+URZ], R0 ;  /* 0x00000000070085a7 */ /* 0x000ea400080010ff */
[----:B--2---:R-:W-:Y:S05]  /*9b60*/  @P0 EXIT ;  /* 0x000000000000094d */ /* 0x004fea0003800000 */
[----:B------:R-:W-:Y:S05]  /*9b70*/  BRA `(.L_x_43) ;  /* 0xfffffffc00ec7947 */ /* 0x000fea000383ffff */
.L_x_21:
[----:B------:R-:W-:-:S04]  /*9b80*/  ISETP.NE.AND P0, PT, R85, RZ, PT ;  /* 0x000000ff5500720c */ /* 0x000fc80003f05270 */
[----:B------:R-:W-:-:S13]  /*9b90*/  ISETP.NE.OR P0, PT, R0, 0x1, P0 ;  /* 0x000000010000780c */ /* 0x000fda0000705670 */
[----:B------:R-:W-:Y:S05]  /*9ba0*/  @P0 BRA `(.L_x_44) ;  /* 0x0000000000b40947 */ /* 0x000fea0003800000 */
[----:B------:R-:W1:Y:S01]  /*9bb0*/  S2UR UR6, SR_CgaCtaId ;  /* 0x00000000000679c3 */ /* 0x000e620000008800 */
[----:B------:R-:W-:Y:S01]  /*9bc0*/  MOV R0, 0x400 ;  /* 0x0000040000007802 */ /* 0x000fe20000000f00 */
[----:B------:R-:W-:Y:S01]  /*9bd0*/  IMAD.MOV.U32 R5, RZ, RZ, RZ ;  /* 0x000000ffff057224 */ /* 0x000fe200078e00ff */
[----:B------:R-:W-:Y:S01]  /*9be0*/  ISETP.GE.U32.AND P0, PT, R6, 0x2, PT ;  /* 0x000000020600780c */ /* 0x000fe20003f06070 */
[----:B------:R-:W-:Y:S01]  /*9bf0*/  IMAD.MOV.U32 R4, RZ, RZ, 0x1 ;  /* 0x00000001ff047424 */ /* 0x000fe200078e00ff */
[----:B------:R-:W-:-:S13]  /*9c00*/  R2UR UR4, R0 ;  /* 0x00000000000472ca */ /* 0x000fda00000e0000 */
[----:B-1----:R-:W-:-:S06]  /*9c10*/  ULEA UR6, UR6, UR4, 0x18 ;  /* 0x0000000406067291 */ /* 0x002fcc000f8ec0ff */
[----:B------:R-:W-:-:S04]  /*9c20*/  IMAD.U32 R0, RZ, RZ, UR6 ;  /* 0x00000006ff007e24 */ /* 0x000fc8000f8e00ff */
[----:B------:R-:W-:-:S05]  /*9c30*/  VIADD R2, R0, 0x98 ;  /* 0x0000009800027836 */ /* 0x000fca0000000000 */
[----:B------:R-:W-:-:S07]  /*9c40*/  PRMT R2, RZ, 0x654, R2 ;  /* 0x00000654ff027816 */ /* 0x000fce0000000002 */
.L_x_47:
[----:B-1----:R-:W-:Y:S01]  /*9c50*/  SHF.L.U32 R7, R4, 0x1f, RZ ;  /* 0x0000001f04077819 */ /* 0x002fe200000006ff */
[----:B------:R-:W-:Y:S02]  /*9c60*/  VIADD R9, R0, 0x90 ;  /* 0x0000009000097836 */ /* 0x000fe40000000000 */
[----:B------:R-:W-:Y:S01]  /*9c70*/  @!P0 IMAD.MOV.U32 R8, RZ, RZ, 0x10 ;  /* 0x00000010ff088424 */ /* 0x000fe200078e00ff */
[----:B------:R-:W1:Y:S02]  /*9c80*/  SYNCS.PHASECHK.TRANS64.TRYWAIT P1, [UR6+0x98], R7 ;  /* 0x00009807ff0075a7 */ /* 0x000e640008021106 */
[----:B------:R-:W-:-:S04]  /*9c90*/  PRMT R10, R6, 0x654, R9 ;  /* 0x00000654060a7816 */ /* 0x000fc80000000009 */
[----:B------:R-:W-:Y:S01]  /*9ca0*/  SEL R3, R10, R3, !P0 ;  /* 0x000000030a037207 */ /* 0x000fe20004000000 */
[----:B-1----:R-:W-:Y:S06]  /*9cb0*/  @!P1 BRA `(.L_x_45) ;  /* 0x00000094003c9947 */ /* 0x002fec0003800000 */
.L_x_182:
[----:B------:R-:W-:Y:S01]  /*9cc0*/  UIADD3 UR4, UPT, UPT, UR6, 0xd0, URZ ;  /* 0x000000d006047890 */ /* 0x000fe2000fffe0ff */
[----:B-1----:R-:W-:Y:S01]  /*9cd0*/  SHF.L.U32 R7, R5, 0x1f, RZ ;  /* 0x0000001f05077819 */ /* 0x002fe200000006ff */
[----:B------:R-:W-:Y:S01]  /*9ce0*/  UIADD3 UR5, UPT, UPT, UR6, 0x90, URZ ;  /* 0x0000009006057890 */ /* 0x000fe2000fffe0ff */
[----:B------:R1:W-:Y:S01]  /*9cf0*/  @!P0 SYNCS.ARRIVE.TRANS64.RED RZ, [R3+URZ], R8 ;  /* 0x0000000803ff89a7 */ /* 0x0003e200080004ff */
[----:B------:R-:W-:-:S07]  /*9d00*/  LOP3.LUT R4, R4, 0x1, RZ, 0x3c, !PT ;  /* 0x0000000104047812 */ /* 0x000fce00078e3cff */
[----:B------:R-:W-:Y:S06]  /*9d10*/  UGETNEXTWORKID.BROADCAST [UR4], [UR5] ;  /* 0x00000000040073ca */ /* 0x000fec0008000100 */
[----:B------:R-:W2:Y:S02]  /*9d20*/  SYNCS.PHASECHK.TRANS64.TRYWAIT P1, [UR6+0x90], R7 ;  /* 0x00009007ff0075a7 */ /* 0x000ea40008021106 */
[----:B-12---:R-:W-:Y:S05]  /*9d30*/  @!P1 BRA `(.L_x_46) ;  /* 0x0000009400309947 */ /* 0x006fea0003800000 */
.L_x_183:
[----:B------:R-:W2:Y:S01]  /*9d40*/  LDS.128 R8, [UR6+0xd0] ;  /* 0x0000d006ff087984 */ /* 0x000ea20008000c00 */
[----:B------:R-:W-:Y:S01]  /*9d50*/  LOP3.LUT R5, R5, 0x1, RZ, 0x3c, !PT ;  /* 0x0000000105057812 */ /* 0x000fe200078e3cff */
[----:B------:R-:W-:Y:S01]  /*9d60*/  @!PT LDS RZ, [RZ] ;  /* 0x00000000fffff984 */ /* 0x000fe20000000800 */
[----:B------:R-:W-:Y:S01]  /*9d70*/  @!PT LDS RZ, [RZ] ;  /* 0x00000000fffff984 */ /* 0x000fe20000000800 */
[----:B------:R-:W-:Y:S01]  /*9d80*/  @!PT LDS RZ, [RZ] ;  /* 0x00000000fffff984 */ /* 0x000fe20000000800 */
[----:B------:R-:W-:Y:S01]  /*9d90*/  @!PT LDS RZ, [RZ] ;  /* 0x00000000fffff984 */ /* 0x000fe20000000800 */
[----:B------:R3:W-:Y:S06]  /*9da0*/  MEMBAR.ALL.CTA ;  /* 0x0000000000007992 */ /* 0x0007ec0000008000 */
[----:B---3--:R-:W3:Y:S02]  /*9db0*/  FENCE.VIEW.ASYNC.S ;  /* 0x00000000000073c6 */ /* 0x008ee40000000000 */
[----:B---3--:R3:W-:Y:S01]  /*9dc0*/  SYNCS.ARRIVE.TRANS64.RED.A1T0 RZ, [R2+URZ], RZ ;  /* 0x000000ff02ff79a7 */ /* 0x0087e200081004ff */
[----:B--2---:R-:W-:-:S13]  /*9dd0*/  LOP3.LUT P1, RZ, R10, 0x1, RZ, 0xc0, !PT ;  /* 0x000000010aff7812 */ /* 0x004fda000782c0ff */
[----:B---3--:R-:W-:Y:S05]  /*9de0*/  @P1 BRA `(.L_x_47) ;  /* 0xfffffffc00981947 */ /* 0x008fea000383ffff */
[----:B------:R-:W-:-:S04]  /*9df0*/  SHF.L.U32 R2, R4, 0x1f, RZ ;  /* 0x0000001f04027819 */ /* 0x000fc800000006ff */
[----:B------:R-:W2:Y:S02]  /*9e00*/  SYNCS.PHASECHK.TRANS64 P0, [UR6+0x98], R2 ;  /* 0x00009802ff0075a7 */ /* 0x000ea40008001006 */
[----:B--2---:R-:W-:Y:S05]  /*9e10*/  @P0 EXIT ;  /* 0x000000000000094d */ /* 0x004fea0003800000 */
.L_x_48:
[----:B--2---:R-:W-:-:S04]  /*9e20*/  SHF.L.U32 R3, R4, 0x1f, RZ ;  /* 0x0000001f04037819 */ /* 0x004fc800000006ff */
[----:B------:R2:W3:Y:S03]  /*9e30*/  SYNCS.PHASECHK.TRANS64.TRYWAIT P0, [R0+URZ+0x98], R3 ;  /* 0x00009803000075a7 */ /* 0x0004e600080011ff */
[----:B---3--:R-:W-:Y:S05]  /*9e40*/  @!P0 NANOSLEEP.SYNCS 0x989680 ;  /* 0x009896800000895d */ /* 0x008fea0003900000 */
[----:B------:R-:W3:Y:S02]  /*9e50*/  @!P0 SYNCS.PHASECHK.TRANS64 P0, [R0+URZ+0x98], R3 ;  /* 0x00009803000085a7 */ /* 0x000ee400080010ff */
[----:B---3--:R-:W-:Y:S05]  /*9e60*/  @P0 EXIT ;  /* 0x000000000000094d */ /* 0x008fea0003800000 */
[----:B------:R-:W-:Y:S05]  /*9e70*/  BRA `(.L_x_48) ;  /* 0xfffffffc00e87947 */ /* 0x000fea000383ffff */
.L_x_44:
[----:B------:R-:W-:Y:S05]  /*9e80*/  @P4 BRA `(.L_x_49) ;  /* 0x00000018001c4947 */ /* 0x000fea0003800000 */
[----:B------:R-:W-:Y:S01]  /*9e90*/  MOV R0, 0x40 ;  /* 0x0000004000007802 */ /* 0x000fe20000000f00 */
[----:B------:R-:W-:-:S03]  /*9ea0*/  NOP ;  /* 0x0000000000007918 */ /* 0x000fc60000000000 */
[----:B------:R-:W-:-:S05]  /*9eb0*/  LEA R0, R85, R0, 0x18 ;  /* 0x0000000055007211 */ /* 0x000fca00078ec0ff */
[----:B------:R-:W1:Y:S02]  /*9ec0*/  LDS.U8 R2, [R0+0x1c] ;  /* 0x00001c0000027984 */ /* 0x000e640000000000 */
[----:B-1----:R-:W-:Y:S02]  /*9ed0*/  ISETP.NE.AND P0, PT, R2, RZ, PT ;  /* 0x000000ff0200720c */ /* 0x002fe40003f05270 */
[----:B------:R-:W-:-:S04]  /*9ee0*/  MOV R2, 0x400 ;  /* 0x0000040000027802 */ /* 0x000fc80000000f00 */
[----:B------:R-:W-:-:S07]  /*9ef0*/  LEA R85, R85, R2, 0x18 ;  /* 0x0000000255557211 */ /* 0x000fce00078ec0ff */
[----:B------:R-:W-:Y:S05]  /*9f00*/  @P0 BRA `(.L_x_50) ;  /* 0x0000000000fc0947 */ /* 0x000fea0003800000 */
[----:B------:R-:W-:Y:S02]  /*9f10*/  ISETP.NE.U32.AND P0, PT, R11, 0x1, PT ;  /* 0x000000010b00780c */ /* 0x000fe40003f05070 */
[----:B------:R-:W-:-:S11]  /*9f20*/  IADD3 R5, PT, PT, R0, 0x8, RZ ;  /* 0x0000000800057810 */ /* 0x000fd60007ffe0ff */
[----:B------:R-:W-:Y:S05]  /*9f30*/  @!P0 BRA `(.L_x_51) ;  /* 0x0000000000908947 */ /* 0x000fea0003800000 */
[----:B------:R-:W-:Y:S01]  /*9f40*/  ELECT P1, URZ, PT ;  /* 0x0000000000ff782f */ /* 0x000fe20003820000 */
[----:B------:R-:W-:-:S12]  /*9f50*/  BSSY B0, `(.L_x_51) ;  /* 0x0000022000007945 */ /* 0x000fd80003800000 */
[----:B------:R-:W-:Y:S05]  /*9f60*/  @!P1 BRA `(.L_x_52) ;  /* 0x0000000000809947 */ /* 0x000fea0003800000 */
[----:B------:R-:W-:-:S05]  /*9f70*/  UMOV UR4, 0x10 ;  /* 0x0000001000047882 */ /* 0x000fca0000000000 */
[----:B------:R-:W-:Y:S04]  /*9f80*/  DEPBAR.LE SB1, 0x36 ;  /* 0x00009d800000791a */ /* 0x000fe80000000000 */
[----:B------:R-:W1:Y:S02]  /*9f90*/  UTCATOMSWS.2CTA.FIND_AND_SET.ALIGN UP0, UR4, UR4 ;  /* 0x00000004000475e3 */ /* 0x000e640008200800 */
[----:B-1----:R-:W-:Y:S01]  /*9fa0*/  MOV R12, UR4 ;  /* 0x00000004000c7c02 */ /* 0x002fe20008000f00 */
[----:B------:R-:W-:Y:S06]  /*9fb0*/  BRA.U UP0, `(.L_x_53) ;  /* 0x0000000100187547 */ /* 0x000fec000b800000 */
.L_x_54:
[----:B------:R-:W-:Y:S05]  /*9fc0*/  NANOSLEEP 0x64 ;  /* 0x000000640000795d */ /* 0x000fea0003800000 */
[----:B------:R-:W-:-:S05]  /*9fd0*/  UMOV UR4, 0x10 ;  /* 0x0000001000047882 */ /* 0x000fca0000000000 */
[----:B------:R-:W-:Y:S04]  /*9fe0*/  DEPBAR.LE SB1, 0x36 ;  /* 0x00009d800000791a */ /* 0x000fe80000000000 */
[----:B------:R-:W1:Y:S02]  /*9ff0*/  UTCATOMSWS.2CTA.FIND_AND_SET.ALIGN UP0, UR4, UR4 ;  /* 0x00000004000475e3 */ /* 0x000e640008200800 */
[----:B-1----:R-:W-:Y:S01]  /*a000*/  MOV R12, UR4 ;  /* 0x00000004000c7c02 */ /* 0x002fe20008000f00 */
[----:B------:R-:W-:Y:S05]  /*a010*/  BRA.U !UP0, `(.L_x_54) ;  /* 0xfffffffd08e87547 */ /* 0x000fea000b83ffff */
.L_x_53:
[----:B------:R-:W1:Y:S01]  /*a020*/  LDS R3, [R0+0x10] ;  /* 0x0000100000037984 */ /* 0x000e620000000800 */
[----:B------:R-:W-:Y:S02]  /*a030*/  HFMA2 R4, -RZ, RZ, 0, 2.384185791015625e-07 ;  /* 0x00000004ff047431 */ /* 0x000fe400000001ff */
[----:B------:R-:W-:Y:S01]  /*a040*/  VIADD R13, R85, 0xe0 ;  /* 0x000000e0550d7836 */ /* 0x000fe20000000000 */
[----:B-1----:R-:W-:-:S04]  /*a050*/  SHF.L.U32 R3, R3, 0x1f, RZ ;  /* 0x0000001f03037819 */ /* 0x002fc800000006ff */
[----:B------:R-:W1:Y:S02]  /*a060*/  SYNCS.PHASECHK.TRANS64.TRYWAIT P1, [R0+URZ+0x8], R3 ;  /* 0x00000803000075a7 */ /* 0x000e6400080211ff */
[----:B-1----:R-:W-:Y:S05]  /*a070*/  @P1 BRA `(.L_x_55) ;  /* 0x0000000000081947 */ /* 0x002fea0003800000 */
[----:B------:R-:W1:Y:S02]  /*a080*/  SYNCS.PHASECHK.TRANS64.TRYWAIT P1, [R0+URZ+0x8], R3 ;  /* 0x00000803000075a7 */ /* 0x000e6400080211ff */
[----:B-1----:R-:W-:Y:S05]  /*a090*/  @!P1 BRA `(.L_x_56) ;  /* 0x00000090006c9947 */ /* 0x002fea0003800000 */
.L_x_55:
[----:B------:R-:W-:Y:S01]  /*a0a0*/  IMAD.MOV.U32 R15, RZ, RZ, 0xffff ;  /* 0x0000ffffff0f7424 */ /* 0x000fe200078e00ff */
[C---:B-1----:R-:W-:Y:S01]  /*a0b0*/  PRMT R3, R10.reuse, 0x654, R5 ;  /* 0x000006540a037816 */ /* 0x042fe20000000005 */
[----:B------:R-:W-:Y:S01]  /*a0c0*/  IMAD.MOV.U32 R7, RZ, RZ, 0x1 ;  /* 0x00000001ff077424 */ /* 0x000fe200078e00ff */
[----:B------:R-:W-:Y:S01]  /*a0d0*/  PRMT R2, R10, 0x654, R13 ;  /* 0x000006540a027816 */ /* 0x000fe2000000000d */
[----:B------:R-:W-:Y:S01]  /*a0e0*/  IMAD.SHL.U32 R6, R12, 0x20, RZ ;  /* 0x000000200c067824 */ /* 0x000fe200078e00ff */
[-C--:B------:R-:W-:Y:S01]  /*a0f0*/  SHF.L.U32 R15, R15, R12.reuse, RZ ;  /* 0x0000000c0f0f7219 */ /* 0x080fe200000006ff */
[----:B------:R1:W-:Y:S01]  /*a100*/  SYNCS.ARRIVE.TRANS64.RED RZ, [R3+URZ], R4 ;  /* 0x0000000403ff79a7 */ /* 0x0003e200080004ff */
[----:B------:R-:W-:Y:S02]  /*a110*/  SHF.L.U32 R13, R7, R12, RZ ;  /* 0x0000000c070d7219 */ /* 0x000fe400000006ff */
[----:B------:R1:W-:Y:S04]  /*a120*/  STS [R85+0xe0], R6 ;  /* 0x0000e00655007388 */ /* 0x0003e80000000800 */
[----:B------:R1:W-:Y:S04]  /*a130*/  STAS [R2.64], R12 ;  /* 0x0000000c02007dbd */ /* 0x0003e8000c0008ff */
[----:B------:R1:W-:Y:S04]  /*a140*/  ATOMS.OR RZ, [R0+0x14], R15 ;  /* 0x0000140f00ff738c */ /* 0x0003e80003000000 */
[----:B------:R1:W-:Y:S04]  /*a150*/  ATOMS.OR RZ, [R0+0x18], R13 ;  /* 0x0000180d00ff738c */ /* 0x0003e80003000000 */
[----:B------:R1:W-:Y:S02]  /*a160*/  ATOMS.XOR RZ, [R0+0x10], R7 ;  /* 0x0000100700ff738c */ /* 0x0003e40003800000 */
.L_x_52:
[----:B------:R-:W-:Y:S05]  /*a170*/  BSYNC B0 ;  /* 0x0000000000007941 */ /* 0x000fea0003800000 */
.L_x_51:
[----:B------:R-:W-:Y:S05]  /*a180*/  @P0 BRA `(.L_x_57) ;  /* 0x00000000006c0947 */ /* 0x000fea0003800000 */
[----:B------:R-:W-:-:S03]  /*a190*/  UMOV UR4, 0xffffffff ;  /* 0xffffffff00047882 */ /* 0x000fc60000000000 */
[----:B------:R-:W-:Y:S05]  /*a1a0*/  BRA.DIV UR4, `(.L_x_58) ;  /* 0x00000092043c7947 */ /* 0x000fea000b800000 */
[----:B------:R-:W-:-:S13]  /*a1b0*/  ELECT P6, URZ, PT ;  /* 0x0000000000ff782f */ /* 0x000fda00038c0000 */
.L_x_186:
[----:B------:R-:W-:Y:S05]  /*a1c0*/  @!P6 BRA `(.L_x_57) ;  /* 0x00000000005ce947 */ /* 0x000fea0003800000 */
[----:B-1----:R-:W1:Y:S02]  /*a1d0*/  LDS R3, [R0+0x10] ;  /* 0x0000100000037984 */ /* 0x002e640000000800 */
[----:B-1----:R-:W-:-:S04]  /*a1e0*/  SHF.L.U32 R3, R3, 0x1f, RZ ;  /* 0x0000001f03037819 */ /* 0x002fc800000006ff */
[----:B------:R-:W1:Y:S02]  /*a1f0*/  SYNCS.PHASECHK.TRANS64.TRYWAIT P0, [R0+URZ+0x8], R3 ;  /* 0x00000803000075a7 */ /* 0x000e6400080011ff */
[----:B-1----:R-:W-:Y:S05]  /*a200*/  @P0 BRA `(.L_x_59) ;  /* 0x0000000000080947 */ /* 0x002fea0003800000 */
[----:B------:R-:W1:Y:S02]  /*a210*/  SYNCS.PHASECHK.TRANS64.TRYWAIT P0, [R0+URZ+0x8], R3 ;  /* 0x00000803000075a7 */ /* 0x000e6400080011ff */
[----:B-1----:R-:W-:Y:S05]  /*a220*/  @!P0 BRA `(.L_x_60) ;  /* 0x00000090003c8947 */ /* 0x002fea0003800000 */
.L_x_59:
[----:B------:R-:W2:Y:S01]  /*a230*/  LDS R4, [R85+0xe0] ;  /* 0x0000e00055047984 */ /* 0x000ea20000000800 */
[----:B------:R-:W-:Y:S01]  /*a240*/  IMAD.MOV.U32 R13, RZ, RZ, 0xffff ;  /* 0x0000ffffff0d7424 */ /* 0x000fe200078e00ff */
[----:B------:R-:W-:Y:S01]  /*a250*/  PRMT R5, R10, 0x654, R5 ;  /* 0x000006540a057816 */ /* 0x000fe20000000005 */
[----:B-1----:R-:W-:Y:S02]  /*a260*/  IMAD.MOV.U32 R3, RZ, RZ, 0x1 ;  /* 0x00000001ff037424 */ /* 0x002fe400078e00ff */
[----:B--2---:R-:W-:Y:S01]  /*a270*/  IMAD.SHL.U32 R2, R4, 0x20, RZ ;  /* 0x0000002004027824 */ /* 0x004fe200078e00ff */
[-C--:B------:R-:W-:Y:S02]  /*a280*/  SHF.L.U32 R13, R13, R4.reuse, RZ ;  /* 0x000000040d0d7219 */ /* 0x080fe400000006ff */
[----:B------:R-:W-:Y:S02]  /*a290*/  SHF.L.U32 R7, R3, R4, RZ ;  /* 0x0000000403077219 */ /* 0x000fe400000006ff */
[----:B------:R2:W-:Y:S04]  /*a2a0*/  STS [R85+0xe0], R2 ;  /* 0x0000e00255007388 */ /* 0x0005e80000000800 */
[----:B------:R2:W-:Y:S04]  /*a2b0*/  ATOMS.OR RZ, [R0+0x14], R13 ;  /* 0x0000140d00ff738c */ /* 0x0005e80003000000 */
[----:B------:R2:W-:Y:S01]  /*a2c0*/  ATOMS.OR RZ, [R0+0x18], R7 ;  /* 0x0000180700ff738c */ /* 0x0005e20003000000 */
[----:B------:R2:W-:Y:S03]  /*a2d0*/  SYNCS.ARRIVE.TRANS64.RED.A1T0 RZ, [R5+URZ], RZ ;  /* 0x000000ff05ff79a7 */ /* 0x0005e600081004ff */
[----:B------:R2:W-:Y:S01]  /*a2e0*/  ATOMS.XOR RZ, [R0+0x10], R3 ;  /* 0x0000100300ff738c */ /* 0x0005e20003800000 */
[----:B------:R-:W-:Y:S05]  /*a2f0*/  BRA `(.L_x_57) ;  /* 0x0000000000107947 */ /* 0x000fea0003800000 */
.L_x_50:
[----:B------:R-:W-:Y:S02]  /*a300*/  MOV R0, 0xffffffff ;  /* 0xffffffff00007802 */ /* 0x000fe40000000f00 */
[----:B------:R-:W-:-:S03]  /*a310*/  MOV R2, 0xa340 ;  /* 0x0000a34000027802 */ /* 0x000fc60000000f00 */
[----:B------:R1:W-:Y:S04]  /*a320*/  STS [R85+0xe0], R0 ;  /* 0x0000e00055007388 */ /* 0x0003e80000000800 */
[----:B-1---5:R-:W-:Y:S05]  /*a330*/  CALL.REL.NOINC `($__internal_1_$__cuda_sm10x_tcgen05_guardrail_trap_phase_invalid_during_alloc) ;  /* 0x0000009800487944 */ /* 0x022fea0003c00000 */
.L_x_57:
[----:B------:R-:W-:Y:S05]  /*a340*/  WARPSYNC.ALL ;  /* 0x0000000000007948 */ /* 0x000fea0003800000 */
[----:B-12---:R-:W1:Y:S01]  /*a350*/  S2R R0, SR_CgaCtaId ;  /* 0x0000000000007919 */ /* 0x006e620000008800 */
[----:B------:R-:W-:Y:S01]  /*a360*/  MOV R3, 0x400 ;  /* 0x0000040000037802 */ /* 0x000fe20000000f00 */
[----:B------:R-:W-:Y:S01]  /*a370*/  NOP ;  /* 0x0000000000007918 */ /* 0x000fe20000000000 */
[----:B------:R-:W-:Y:S08]  /*a380*/  BAR.ARV 0x6, 0xa0 ;  /* 0x0182800000007b1d */ /* 0x000ff00000002000 */
[----:B------:R-:W2:Y:S01]  /*a390*/  LDC.64 R6, c[0x0][0x388] ;  /* 0x0000e200ff067b82 */ /* 0x000ea20000000a00 */
[----:B------:R-:W-:Y:S01]  /*a3a0*/  LOP3.LUT R9, R9, 0xffff, RZ, 0xc0, !PT ;  /* 0x0000ffff09097812 */ /* 0x000fe200078ec0ff */
[----:B------:R-:W-:Y:S01]  /*a3b0*/  IMAD.MOV.U32 R16, RZ, RZ, 0x1 ;  /* 0x00000001ff107424 */ /* 0x000fe200078e00ff */
[----:B------:R-:W-:-:S02]  /*a3c0*/  LOP3.LUT R8, R8, 0xffff, RZ, 0xc0, !PT ;  /* 0x0000ffff08087812 */ /* 0x000fc400078ec0ff */
[----:B------:R-:W-:Y:S02]  /*a3d0*/  CS2R R14, SRZ ;  /* 0x00000000000e7805 */ /* 0x000fe4000001ff00 */
[----:B------:R-:W-:Y:S01]  /*a3e0*/  R2UR UR7, R9 ;  /* 0x00000000090772ca */ /* 0x000fe200000e0000 */
[----:B------:R-:W-:Y:S01]  /*a3f0*/  UMOV UR22, 0x0 ;  /* 0x0000000000167882 */ /* 0x000fe20000000000 */
[----:B------:R-:W-:Y:S01]  /*a400*/  R2UR UR6, R8 ;  /* 0x00000000080672ca */ /* 0x000fe200000e0000 */
[----:B------:R-:W3:Y:S01]  /*a410*/  LDC.64 R4, c[0x0][0x390] ;  /* 0x0000e400ff047b82 */ /* 0x000ee20000000a00 */
[----:B------:R-:W-:Y:S01]  /*a420*/  UMOV UR23, 0x10200910 ;  /* 0x1020091000177882 */ /* 0x000fe20000000000 */
        /* <DEDUP_REMOVED lines=8> */
[----:B-1----:R-:W-:Y:S01]  /*a4b0*/  LEA R0, R0, R3, 0x18 ;  /* 0x0000000300007211 */ /* 0x002fe200078ec0ff */
[----:B------:R-:W-:Y:S01]  /*a4c0*/  UMOV UR12, 0x0 ;  /* 0x00000000000c7882 */ /* 0x000fe20000000000 */
[----:B------:R-:W-:Y:S01]  /*a4d0*/  UMOV UR13, 0x10200910 ;  /* 0x10200910000d7882 */ /* 0x000fe20000000000 */
[----:B------:R-:W-:Y:S01]  /*a4e0*/  UMOV UR10, 0x0 ;  /* 0x00000000000a7882 */ /* 0x000fe20000000000 */
[----:B------:R-:W-:Y:S01]  /*a4f0*/  UMOV UR11, 0x10200910 ;  /* 0x10200910000b7882 */ /* 0x000fe20000000000 */
[----:B------:R-:W1:Y:S01]  /*a500*/  LDS R2, [R0+0xe0] ;  /* 0x0000e00000027984 */ /* 0x000e620000000800 */
[----:B--2---:R-:W-:Y:S01]  /*a510*/  VIADD R6, R6, 0x3f ;  /* 0x0000003f06067836 */ /* 0x004fe20000000000 */
[----:B------:R-:W-:Y:S01]  /*a520*/  UMOV UR8, 0x0 ;  /* 0x0000000000087882 */ /* 0x000fe20000000000 */
[C---:B------:R-:W-:Y:S01]  /*a530*/  VIADD R8, R0.reuse, 0x8400 ;  /* 0x0000840000087836 */ /* 0x040fe20000000000 */
[----:B------:R-:W-:Y:S01]  /*a540*/  UMOV UR9, 0x10200910 ;  /* 0x1020091000097882 */ /* 0x000fe20000000000 */
[----:B------:R-:W-:Y:S01]  /*a550*/  VIADD R9, R0, 0x28400 ;  /* 0x0002840000097836 */ /* 0x000fe20000000000 */
[----:B------:R-:W-:-:S02]  /*a560*/  SHF.R.S32.HI R3, RZ, 0x1f, R6 ;  /* 0x0000001fff037819 */ /* 0x000fc40000011406 */
[----:B------:R-:W-:Y:S02]  /*a570*/  SHF.R.U32.HI R8, RZ, 0x4, R8 ;  /* 0x00000004ff087819 */ /* 0x000fe40000011608 */
[----:B------:R-:W-:Y:S02]  /*a580*/  LEA.HI R6, R3, R6, RZ, 0x6 ;  /* 0x0000000603067211 */ /* 0x000fe400078f30ff */
[----:B------:R-:W-:Y:S02]  /*a590*/  SHF.R.U32.HI R9, RZ, 0x4, R9 ;  /* 0x00000004ff097819 */ /* 0x000fe40000011609 */
[----:B------:R-:W-:Y:S02]  /*a5a0*/  SHF.R.S32.HI R6, RZ, 0x6, R6 ;  /* 0x00000006ff067819 */ /* 0x000fe40000011406 */
[----:B------:R-:W-:Y:S02]  /*a5b0*/  LOP3.LUT R8, R8, 0x3fff, RZ, 0xc0, !PT ;  /* 0x00003fff08087812 */ /* 0x000fe400078ec0ff */
[----:B------:R-:W-:Y:S01]  /*a5c0*/  LOP3.LUT R9, R9, 0x3fff, RZ, 0xc0, !PT ;  /* 0x00003fff09097812 */ /* 0x000fe200078ec0ff */
[----:B------:R-:W-:Y:S01]  /*a5d0*/  IMAD R3, R6, R7, RZ ;  /* 0x0000000706037224 */ /* 0x000fe200078e02ff */
[----:B------:R-:W-:-:S02]  /*a5e0*/  LOP3.LUT R8, R8, 0x10000, RZ, 0xfc, !PT ;  /* 0x0001000008087812 */ /* 0x000fc400078efcff */
[----:B------:R-:W-:Y:S01]  /*a5f0*/  LOP3.LUT R9, R9, 0x10000, RZ, 0xfc, !PT ;  /* 0x0001000009097812 */ /* 0x000fe200078efcff */
[----:B---3--:R-:W-:-:S04]  /*a600*/  IMAD R4, R3, R4, RZ ;  /* 0x0000000403047224 */ /* 0x008fc800078e02ff */
[----:B------:R-:W-:-:S04]  /*a610*/  IMAD R3, R4, R5, RZ ;  /* 0x0000000504037224 */ /* 0x000fc800078e02ff */
[----:B------:R-:W-:Y:S02]  /*a620*/  VIADD R17, R3, 0xffffffff ;  /* 0xffffffff03117836 */ /* 0x000fe40000000000 */
[C---:B-1----:R-:W-:Y:S01]  /*a630*/  VIADD R12, R2.reuse, 0x80 ;  /* 0x00000080020c7836 */ /* 0x042fe20000000000 */
[----:B------:R-:W-:-:S04]  /*a640*/  LOP3.LUT R6, R2, 0xffff, RZ, 0xc0, !PT ;  /* 0x0000ffff02067812 */ /* 0x000fc800078ec0ff */
[----:B------:R-:W-:Y:S02]  /*a650*/  LOP3.LUT R7, R12, 0xffff, RZ, 0xc0, !PT ;  /* 0x0000ffff0c077812 */ /* 0x000fe400078ec0ff */
[----:B------:R-:W-:-:S03]  /*a660*/  CS2R R12, SRZ ;  /* 0x00000000000c7805 */ /* 0x000fc6000001ff00 */
[----:B------:R1:W-:Y:S04]  /*a670*/  STL.64 [R1], R6 ;  /* 0x0000000601007387 */ /* 0x0003e80000100a00 */
.L_x_69:
[----:B------:R-:W-:-:S04]  /*a680*/  SHF.L.U32 R5, R14, 0x1f, RZ ;  /* 0x0000001f0e057819 */ /* 0x000fc800000006ff */
[----:B--2---:R-:W2:Y:S02]  /*a690*/  SYNCS.PHASECHK.TRANS64.TRYWAIT P0, [R0+URZ+0x90], R5 ;  /* 0x00009005000075a7 */ /* 0x004ea400080011ff */
[----:B--2---:R-:W-:Y:S05]  /*a6a0*/  @!P0 BRA `(.L_x_61) ;  /* 0x0000008c00308947 */ /* 0x004fea0003800000 */
.L_x_187:
[----:B-12---:R-:W1:Y:S01]  /*a6b0*/  LDS.128 R4, [R0+0xd0] ;  /* 0x0000d00000047984 */ /* 0x006e620000000c00 */
[----:B------:R-:W-:Y:S01]  /*a6c0*/  ISETP.NE.AND P0, PT, R11, RZ, PT ;  /* 0x000000ff0b00720c */ /* 0x000fe20003f05270 */
[----:B------:R-:W-:Y:S01]  /*a6d0*/  VIADD R18, R0, 0x98 ;  /* 0x0000009800127836 */ /* 0x000fe20000000000 */
[----:B------:R-:W-:Y:S01]  /*a6e0*/  @!PT LDS RZ, [RZ] ;  /* 0x00000000fffff984 */ /* 0x000fe20000000800 */
[----:B------:R-:W-:Y:S01]  /*a6f0*/  @!PT LDS RZ, [RZ] ;  /* 0x00000000fffff984 */ /* 0x000fe20000000800 */
[----:B------:R-:W-:Y:S01]  /*a700*/  @!PT LDS RZ, [RZ] ;  /* 0x00000000fffff984 */ /* 0x000fe20000000800 */
[----:B------:R-:W-:Y:S01]  /*a710*/  @!PT LDS RZ, [RZ] ;  /* 0x00000000fffff984 */ /* 0x000fe20000000800 */
[----:B------:R2:W-:Y:S06]  /*a720*/  MEMBAR.ALL.CTA ;  /* 0x0000000000007992 */ /* 0x0005ec0000008000 */
[----:B--2---:R-:W2:Y:S01]  /*a730*/  FENCE.VIEW.ASYNC.S ;  /* 0x00000000000073c6 */ /* 0x004ea20000000000 */
[----:B------:R-:W-:Y:S01]  /*a740*/  IMAD R20, R15, 0x8, R0 ;  /* 0x000000080f147824 */ /* 0x000fe200078e0200 */
[----:B------:R-:W-:-:S04]  /*a750*/  PRMT R18, RZ, 0x654, R18 ;  /* 0x00000654ff127816 */ /* 0x000fc80000000012 */
[----:B--2---:R2:W-:Y:S01]  /*a760*/  SYNCS.ARRIVE.TRANS64.RED.A1T0 RZ, [R18+URZ], RZ ;  /* 0x000000ff12ff79a7 */ /* 0x0045e200081004ff */
[----:B-1----:R-:W-:Y:S01]  /*a770*/  LOP3.LUT P4, RZ, R6, 0x1, RZ, 0xc0, !PT ;  /* 0x0000000106ff7812 */ /* 0x002fe2000788c0ff */
[----:B--2---:R-:W-:-:S12]  /*a780*/  @P0 BRA `(.L_x_62) ;  /* 0x00000000000c0947 */ /* 0x004fd80003800000 */
[----:B------:R-:W-:-:S04]  /*a790*/  SHF.L.U32 R5, R16, 0x1f, RZ ;  /* 0x0000001f10057819 */ /* 0x000fc800000006ff */
[----:B------:R-:W1:Y:S02]  /*a7a0*/  SYNCS.PHASECHK.TRANS64.TRYWAIT P1, [R20+URZ+0xb0], R5 ;  /* 0x0000b005140075a7 */ /* 0x000e6400080211ff */
[----:B-1----:R-:W-:Y:S05]  /*a7b0*/  @!P1 BRA `(.L_x_63) ;  /* 0x0000008c00009947 */ /* 0x002fea0003800000 */
.L_x_62:
[----:B------:R-:W-:Y:S05]  /*a7c0*/  @P0 BRA `(.L_x_64) ;  /* 0x00000008007c0947 */ /* 0x000fea0003800000 */
[----:B------:R-:W-:-:S13]  /*a7d0*/  ISETP.GE.AND P0, PT, R3, 0x1, PT ;  /* 0x000000010300780c */ /* 0x000fda0003f06270 */
[----:B------:R-:W-:Y:S05]  /*a7e0*/  @!P0 BRA `(.L_x_65) ;  /* 0x0000000800608947 */ /* 0x000fea0003800000 */
[----:B------:R-:W-:Y:S01]  /*a7f0*/  IMAD R19, R15, 0x4, R1 ;  /* 0x000000040f137824 */ /* 0x000fe200078e0201 */
[----:B-1----:R-:W-:Y:S02]  /*a800*/  LEA R5, R13, R0, 0x3 ;  /* 0x000000000d057211 */ /* 0x002fe400078e18ff */
[----:B------:R-:W-:-:S03]  /*a810*/  SHF.L.U32 R4, R12, 0x1f, RZ ;  /* 0x0000001f0c047819 */ /* 0x000fc600000006ff */
[----:B------:R-:W5:Y:S01]  /*a820*/  LDL R19, [R19] ;  /* 0x0000000013137983 */ /* 0x000f620000100800 */
[----:B------:R1:W2:Y:S01]  /*a830*/  SYNCS.PHASECHK.TRANS64.TRYWAIT P3, [R5+URZ], R4 ;  /* 0x00000004050075a7 */ /* 0x0002a200080611ff */
[----:B------:R-:W-:Y:S01]  /*a840*/  IMAD.MOV.U32 R21, RZ, RZ, R17 ;  /* 0x000000ffff157224 */ /* 0x000fe200078e0011 */
[----:B------:R-:W-:-:S11]  /*a850*/  UPLOP3.LUT UP0, UPT, UPT, UPT, UPT, 0x40, 0x4 ;  /* 0x000000000004789c */ /* 0x000fd60003f0e870 */
.L_x_68:
[----:B------:R-:W-:Y:S01]  /*a860*/  ISETP.NE.AND P0, PT, R21, RZ, PT ;  /* 0x000000ff1500720c */ /* 0x000fe20003f05270 */
[C---:B-1----:R-:W-:Y:S01]  /*a870*/  VIADD R4, R13.reuse, 0x1 ;  /* 0x000000010d047836 */ /* 0x042fe20000000000 */
[C---:B------:R-:W-:Y:S01]  /*a880*/  LEA R7, R13.reuse, R8, 0xb ;  /* 0x000000080d077211 */ /* 0x040fe200078e58ff */
[C---:B------:R-:W-:Y:S02]  /*a890*/  IMAD R6, R13.reuse, 0x400, R9 ;  /* 0x000004000d067824 */ /* 0x040fe400078e0209 */
[----:B------:R-:W-:Y:S01]  /*a8a0*/  IMAD R18, R13, 0x8, R0 ;  /* 0x000000080d127824 */ /* 0x000fe200078e0200 */
[----:B------:R-:W-:Y:S01]  /*a8b0*/  ISETP.NE.AND P1, PT, R4, 0x4, PT ;  /* 0x000000040400780c */ /* 0x000fe20003f25270 */
[----:B------:R-:W-:Y:S01]  /*a8c0*/  @!UPT UIADD3 URZ, UPT, UPT, URZ, URZ, URZ ;  /* 0x000000fffffff290 */ /* 0x000fe2000fffe0ff */
[----:B--2-4-:R-:W-:Y:S11]  /*a8d0*/  @P3 BRA `(.L_x_66) ;  /* 0x00000000000c3947 */ /* 0x014ff60003800000 */
[----:B------:R-:W-:Y:S04]  /*a8e0*/  SHF.L.U32 R5, R12, 0x1f, RZ ;  /* 0x0000001f0c057819 */ /* 0x000fe800000006ff */
[----:B------:R-:W1:Y:S02]  /*a8f0*/  SYNCS.PHASECHK.TRANS64.TRYWAIT P2, [R18+URZ], R5 ;  /* 0x00000005120075a7 */ /* 0x000e6400080411ff */
[----:B-1----:R-:W-:Y:S05]  /*a900*/  @!P2 BRA `(.L_x_67) ;  /* 0x0000008800c0a947 */ /* 0x002fea0003800000 */
.L_x_66:
[----:B------:R-:W-:Y:S02]  /*a910*/  R2UR UR5, R6 ;  /* 0x00000000060572ca */ /* 0x000fe400000e0000 */
[----:B------:R-:W-:Y:S02]  /*a920*/  ELECT P2, URZ, PT ;  /* 0x0000000000ff782f */ /* 0x000fe40003840000 */
[----:B------:R-:W-:Y:S02]  /*a930*/  R2UR UR4, R7 ;  /* 0x00000000070472ca */ /* 0x000fe400000e0000 */
[----:B------:R-:W-:Y:S02]  /*a940*/  SEL R23, RZ, 0x1, P1 ;  /* 0x00000001ff177807 */ /* 0x000fe40000800000 */
[----:B------:R-:W-:Y:S02]  /*a950*/  PLOP3.LUT P3, PT, PT, PT, PT, 0x80, 0x8 ;  /* 0x000000000008781c */ /* 0x000fe40003f6f070 */
[----:B------:R-:W-:Y:S02]  /*a960*/  SEL R13, R4, RZ, P1 ;  /* 0x000000ff040d7207 */ /* 0x000fe40000800000 */
[----:B------:R-:W-:Y:S03]  /*a970*/  LOP3.LUT R12, R12, R23, RZ, 0x3c, !PT ;  /* 0x000000170c0c7212 */ /* 0x000fe600078e3cff */
[----:B-----5:R-:W-:Y:S01]  /*a980*/  @P2 R2UR.BROADCAST UR24, R19 ;  /* 0x00000000131822ca */ /* 0x020fe200008e0000 */
[----:B------:R-:W-:Y:S01]  /*a990*/  IMAD.U32 R24, RZ, RZ, UR5 ;  /* 0x00000005ff187e24 */ /* 0x000fe2000f8e00ff */
[----:B------:R-:W-:Y:S01]  /*a9a0*/  @P0 SHF.L.U32 R4, R12, 0x1f, RZ ;  /* 0x0000001f0c040819 */ /* 0x000fe200000006ff */
[----:B------:R-:W-:Y:S02]  /*a9b0*/  IMAD.U32 R22, RZ, RZ, UR4 ;  /* 0x00000004ff167e24 */ /* 0x000fe4000f8e00ff */
[----:B------:R-:W-:Y:S01]  /*a9c0*/  @P2 IMAD.MOV.U32 R25, RZ, RZ, 0x40004080 ;  /* 0x40004080ff192424 */ /* 0x000fe200078e00ff */
[----:B------:R-:W-:Y:S01]  /*a9d0*/  @P2 R2UR UR28, R24 ;  /* 0x00000000181c22ca */ /* 0x000fe200000e0000 */
[----:B------:R-:W-:Y:S01]  /*a9e0*/  @P2 IMAD.MOV.U32 R23, RZ, RZ, 0x40004080 ;  /* 0x40004080ff172424 */ /* 0x000fe200078e00ff */
[----:B------:R-:W-:Y:S01]  /*a9f0*/  @P2 R2UR UR26, R22 ;  /* 0x00000000161a22ca */ /* 0x000fe200000e0000 */
[----:B-1----:R-:W-:Y:S01]  /*aa00*/  @P0 IMAD R5, R13, 0x8, R0 ;  /* 0x000000080d050824 */ /* 0x002fe200078e0200 */
[----:B------:R-:W-:Y:S02]  /*aa10*/  @P2 R2UR UR29, R25 ;  /* 0x00000000191d22ca */ /* 0x000fe400000e0000 */
[----:B------:R-:W-:Y:S01]  /*aa20*/  @P2 R2UR UR27, R23 ;  /* 0x00000000171b22ca */ /* 0x000fe200000e0000 */
[----:B------:R1:W3:Y:S01]  /*aa30*/  @P0 SYNCS.PHASECHK.TRANS64.TRYWAIT P3, [R5+URZ], R4 ;  /* 0x00000004050005a7 */ /* 0x0002e200080611ff */
[----:B------:R-:W-:Y:S11]  /*aa40*/  ELECT P0, URZ, PT ;  /* 0x0000000000ff782f */ /* 0x000ff60003800000 */
[----:B------:R2:W-:Y:S01]  /*aa50*/  UTCHMMA.2CTA gdesc[UR26], gdesc[UR28], tmem[UR24], tmem[UR22], idesc[UR23], UP0 ;  /* 0x00ff161c1a0075ea */ /* 0x0005e20008200018 */
[----:B------:R-:W-:Y:S01]  /*aa60*/  UPLOP3.LUT UP0, UPT, UPT, UPT, UPT, 0x80, 0x8 ;  /* 0x000000000008789c */ /* 0x000fe20003f0f070 */
[----:B------:R-:W-:Y:S02]  /*aa70*/  @P0 VIADD R23, R6, 0x2 ;  /* 0x0000000206170836 */ /* 0x000fe40000000000 */
[----:B------:R-:W-:Y:S02]  /*aa80*/  @P0 VIADD R22, R7, 0x2 ;  /* 0x0000000207160836 */ /* 0x000fe40000000000 */
[----:B------:R-:W-:Y:S01]  /*aa90*/  @P0 IMAD.MOV.U32 R25, RZ, RZ, 0x40004080 ;  /* 0x40004080ff190424 */ /* 0x000fe200078e00ff */
[----:B------:R-:W-:Y:S01]  /*aaa0*/  @P0 R2UR UR5, R23 ;  /* 0x00000000170502ca */ /* 0x000fe200000e0000 */
[----:B------:R-:W-:Y:S01]  /*aab0*/  @P0 IMAD.MOV.U32 R23, RZ, RZ, 0x40004080 ;  /* 0x40004080ff170424 */ /* 0x000fe200078e00ff */
[----:B------:R-:W-:Y:S11]  /*aac0*/  @P0 R2UR UR4, R22 ;  /* 0x00000000160402ca */ /* 0x000ff600000e0000 */
[----:B------:R-:W-:Y:S02]  /*aad0*/  IMAD.U32 R24, RZ, RZ, UR5 ;  /* 0x00000005ff187e24 */ /* 0x000fe4000f8e00ff */
[----:B------:R-:W-:Y:S03]  /*aae0*/  IMAD.U32 R22, RZ, RZ, UR4 ;  /* 0x00000004ff167e24 */ /* 0x000fe6000f8e00ff */
[----:B--2---:R-:W-:Y:S02]  /*aaf0*/  @P0 R2UR UR28, R24 ;  /* 0x00000000181c02ca */ /* 0x004fe400000e0000 */
[----:B------:R-:W-:Y:S02]  /*ab00*/  @P0 R2UR UR29, R25 ;  /* 0x00000000191d02ca */ /* 0x000fe400000e0000 */
[----:B------:R-:W-:Y:S02]  /*ab10*/  @P0 R2UR UR26, R22 ;  /* 0x00000000161a02ca */ /* 0x000fe400000e0000 */
[----:B------:R-:W-:Y:S02]  /*ab20*/  @P0 R2UR UR27, R23 ;  /* 0x00000000171b02ca */ /* 0x000fe400000e0000 */
[----:B------:R-:W-:Y:S02]  /*ab30*/  @P0 R2UR.BROADCAST UR24, R19 ;  /* 0x00000000131802ca */ /* 0x000fe400008e0000 */
[----:B------:R-:W-:Y:S11]  /*ab40*/  ELECT P0, URZ, PT ;  /* 0x0000000000ff782f */ /* 0x000ff60003800000 */
[----:B------:R2:W-:Y:S02]  /*ab50*/  UTCHMMA.2CTA gdesc[UR26], gdesc[UR28], tmem[UR24], tmem[UR20], idesc[UR21], UPT ;  /* 0x00ff141c1a0075ea */ /* 0x0005e4000ba00018 */
        /* <DEDUP_REMOVED lines=17> */
[----:B-1----:R-:W-:Y:S01]  /*ac70*/  @P0 IMAD.MOV.U32 R5, RZ, RZ, 0x40004080 ;  /* 0x40004080ff050424 */ /* 0x002fe200078e00ff */
        /* <DEDUP_REMOVED lines=20> */
[----:B-1----:R-:W-:Y:S02]  /*adc0*/  @P0 R2UR UR28, R22 ;  /* 0x00000000161c02ca */ /* 0x002fe400000e0000 */
        /* <DEDUP_REMOVED lines=26> */
[----:B------:R-:W-:Y:S01]  /*af70*/  @P0 R2UR UR4, R4 ;  /* 0x00000000040402ca */ /* 0x000fe200000e0000 */
[----:B------:R-:W-:Y:S01]  /*af80*/  VIADD R6, R6, 0x46 ;  /* 0x0000004606067836 */ /* 0x000fe20000000000 */
[----:B------:R-:W-:Y:S01]  /*af90*/  @P0 R2UR UR33, R23 ;  /* 0x00000000172102ca */ /* 0x000fe200000e0000 */
[----:B------:R-:W-:Y:S01]  /*afa0*/  VIADD R7, R7, 0x46 ;  /* 0x0000004607077836 */ /* 0x000fe20000000000 */
[----:B------:R-:W-:Y:S07]  /*afb0*/  @P0 R2UR UR31, R5 ;  /* 0x00000000051f02ca */ /* 0x000fee00000e0000 */
[----:B------:R-:W-:Y:S01]  /*afc0*/  IMAD.U32 R22, RZ, RZ, UR5 ;  /* 0x00000005ff167e24 */ /* 0x000fe2000f8e00ff */
[----:B------:R-:W-:Y:S01]  /*afd0*/  R2UR UR5, R6 ;  /* 0x00000000060572ca */ /* 0x000fe200000e0000 */
[----:B------:R-:W-:Y:S01]  /*afe0*/  IMAD.U32 R4, RZ, RZ, UR4 ;  /* 0x00000004ff047e24 */ /* 0x000fe2000f8e00ff */
[----:B------:R-:W-:Y:S02]  /*aff0*/  R2UR UR4, R7 ;  /* 0x00000000070472ca */ /* 0x000fe400000e0000 */
[----:B------:R-:W-:Y:S02]  /*b000*/  @P0 R2UR UR32, R22 ;  /* 0x00000000162002ca */ /* 0x000fe400000e0000 */
[----:B------:R-:W-:Y:S02]  /*b010*/  @P0 R2UR UR30, R4 ;  /* 0x00000000041e02ca */ /* 0x000fe400000e0000 */
[C---:B-1----:R-:W-:Y:S02]  /*b020*/  @P0 R2UR.BROADCAST UR24, R19.reuse ;  /* 0x00000000131802ca */ /* 0x042fe400008e0000 */
[----:B------:R-:W-:Y:S03]  /*b030*/  ELECT P0, URZ, PT ;  /* 0x0000000000ff782f */ /* 0x000fe60003800000 */
[----:B------:R-:W-:Y:S10]  /*b040*/  IMAD.U32 R6, RZ, RZ, UR5 ;  /* 0x00000005ff067e24 */ /* 0x000ff4000f8e00ff */
[----:B------:R-:W-:Y:S01]  /*b050*/  @P0 R2UR.BROADCAST UR5, R19 ;  /* 0x00000000130502ca */ /* 0x000fe200008e0000 */
[----:B------:R-:W-:Y:S01]  /*b060*/  IMAD.U32 R4, RZ, RZ, UR4 ;  /* 0x00000004ff047e24 */ /* 0x000fe2000f8e00ff */
[----:B------:R4:W-:Y:S01]  /*b070*/  UTCHMMA.2CTA gdesc[UR30], gdesc[UR32], tmem[UR24], tmem[UR10], idesc[UR11], UPT ;  /* 0x00ff0a201e0075ea */ /* 0x0009e2000ba00018 */
[----:B------:R-:W-:Y:S01]  /*b080*/  @P0 R2UR UR28, R6 ;  /* 0x00000000061c02ca */ /* 0x000fe200000e0000 */
[----:B------:R-:W-:Y:S02]  /*b090*/  @P0 IMAD.MOV.U32 R7, RZ, RZ, 0x40004080 ;  /* 0x40004080ff070424 */ /* 0x000fe400078e00ff */
[----:B------:R-:W-:Y:S01]  /*b0a0*/  @P0 R2UR UR26, R4 ;  /* 0x00000000041a02ca */ /* 0x000fe200000e0000 */
[----:B------:R-:W-:Y:S02]  /*b0b0*/  @P0 IMAD.MOV.U32 R5, RZ, RZ, 0x40004080 ;  /* 0x40004080ff050424 */ /* 0x000fe400078e00ff */
[----:B------:R-:W-:Y:S01]  /*b0c0*/  VIADD R4, R21, 0x1 ;  /* 0x0000000115047836 */ /* 0x000fe20000000000 */
[----:B------:R-:W-:Y:S01]  /*b0d0*/  @P0 R2UR UR29, R7 ;  /* 0x00000000071d02ca */ /* 0x000fe200000e0000 */
[----:B------:R-:W-:Y:S01]  /*b0e0*/  VIADD R21, R21, 0xffffffff ;  /* 0xffffffff15157836 */ /* 0x000fe20000000000 */
[----:B------:R-:W-:Y:S02]  /*b0f0*/  @P0 R2UR UR27, R5 ;  /* 0x00000000051b02ca */ /* 0x000fe400000e0000 */
[----:B------:R-:W-:Y:S11]  /*b100*/  ELECT P0, URZ, PT ;  /* 0x0000000000ff782f */ /* 0x000ff60003800000 */
[----:B------:R4:W-:Y:S02]  /*b110*/  UTCHMMA.2CTA gdesc[UR26], gdesc[UR28], tmem[UR5], tmem[UR8], idesc[UR9], UPT ;  /* 0x00ff081c1a0075ea */ /* 0x0009e4000ba00005 */
[----:B------:R-:W-:Y:S05]  /*b120*/  @P0 VIADD R18, R18, 0x20 ;  /* 0x0000002012120836 */ /* 0x000fea0000000000 */
[----:B------:R-:W-:Y:S02]  /*b130*/  @P0 R2UR UR4, R18 ;  /* 0x00000000120402ca */ /* 0x000fe400000e0000 */
[----:B------:R-:W-:Y:S11]  /*b140*/  ISETP.GT.U32.AND P0, PT, R4, 0x1, PT ;  /* 0x000000010400780c */ /* 0x000ff60003f04070 */
[----:B------:R4:W-:Y:S02]  /*b150*/  UTCBAR.2CTA.MULTICAST [UR4], URZ, UR7 ;  /* 0x000000ff040073e9 */ /* 0x0009e40008200807 */
[----:B---3--:R-:W-:Y:S05]  /*b160*/  @P0 BRA `(.L_x_68) ;  /* 0xfffffff400bc0947 */ /* 0x008fea000383ffff */
.L_x_65:
[----:B------:R-:W-:-:S13]  /*b170*/  ELECT P0, URZ, PT ;  /* 0x0000000000ff782f */ /* 0x000fda0003800000 */
[----:B-1----:R-:W-:-:S05]  /*b180*/  @P0 VIADD R20, R20, 0xa0 ;  /* 0x000000a014140836 */ /* 0x002fca0000000000 */
[----:B----4-:R-:W-:-:S13]  /*b190*/  @P0 R2UR UR4, R20 ;  /* 0x00000000140402ca */ /* 0x010fda00000e0000 */
[----:B------:R2:W-:Y:S01]  /*b1a0*/  UTCBAR.2CTA.MULTICAST [UR4], URZ, UR6 ;  /* 0x000000ff040073e9 */ /* 0x0005e20008200806 */
[----:B------:R-:W-:Y:S01]  /*b1b0*/  NOP ;  /* 0x0000000000007918 */ /* 0x000fe20000000000 */
.L_x_64:
[----:B------:R-:W-:Y:S01]  /*b1c0*/  VIADD R15, R15, 0x1 ;  /* 0x000000010f0f7836 */ /* 0x000fe20000000000 */
[----:B------:R-:W-:-:S04]  /*b1d0*/  LOP3.LUT R14, R14, 0x1, RZ, 0x3c, !PT ;  /* 0x000000010e0e7812 */ /* 0x000fc800078e3cff */
[----:B------:R-:W-:-:S04]  /*b1e0*/  ISETP.NE.AND P0, PT, R15, 0x2, PT ;  /* 0x000000020f00780c */ /* 0x000fc80003f05270 */
[----:B-1----:R-:W-:Y:S02]  /*b1f0*/  SEL R5, RZ, 0x1, P0 ;  /* 0x00000001ff057807 */ /* 0x002fe40000000000 */
[----:B------:R-:W-:Y:S02]  /*b200*/  SEL R15, R15, RZ, P0 ;  /* 0x000000ff0f0f7207 */ /* 0x000fe40000000000 */
[----:B------:R-:W-:Y:S01]  /*b210*/  LOP3.LUT R16, R16, R5, RZ, 0x3c, !PT ;  /* 0x0000000510107212 */ /* 0x000fe200078e3cff */
[----:B------:R-:W-:Y:S06]  /*b220*/  @P4 BRA `(.L_x_69) ;  /* 0xfffffff400144947 */ /* 0x000fec000383ffff */
[----:B------:R-:W1:Y:S01]  /*b230*/  S2R R3, SR_CgaCtaId ;  /* 0x0000000000037919 */ /* 0x000e620000008800 */
[----:B------:R-:W-:Y:S02]  /*b240*/  ELECT P0, URZ, PT ;  /* 0x0000000000ff782f */ /* 0x000fe40003800000 */
[----:B------:R-:W-:Y:S01]  /*b250*/  MOV R6, 0x40 ;  /* 0x0000004000067802 */ /* 0x000fe20000000f00 */
[----:B------:R-:W-:Y:S01]  /*b260*/  IMAD.MOV.U32 R4, RZ, RZ, 0x1 ;  /* 0x00000001ff047424 */ /* 0x000fe200078e00ff */
[----:B------:R-:W-:Y:S02]  /*b270*/  UVIRTCOUNT.DEALLOC.SMPOOL 0x80 ;  /* 0x000000800000784c */ /* 0x000fe40000000000 */
[----:B-1----:R-:W-:-:S07]  /*b280*/  LEA R3, R3, R6, 0x18 ;  /* 0x0000000603037211 */ /* 0x002fce00078ec0ff */
[----:B------:R1:W-:Y:S01]  /*b290*/  @P0 STS.U8 [R3+0x1c], R4 ;  /* 0x00001c0403000388 */ /* 0x0003e20000000000 */
[----:B------:R-:W-:-:S13]  /*b2a0*/  ISETP.NE.AND P0, PT, R11, RZ, PT ;  /* 0x000000ff0b00720c */ /* 0x000fda0003f05270 */
[----:B------:R-:W-:Y:S05]  /*b2b0*/  @P0 BRA `(.L_x_70) ;  /* 0x0000000000540947 */ /* 0x000fea0003800000 */
[----:B------:R-:W-:Y:S01]  /*b2c0*/  VIADD R6, R0, 0xb0 ;  /* 0x000000b000067836 */ /* 0x000fe20000000000 */
[----:B------:R-:W-:Y:S01]  /*b2d0*/  SHF.L.U32 R5, R16, 0x1f, RZ ;  /* 0x0000001f10057819 */ /* 0x000fe200000006ff */
[C---:B------:R-:W-:Y:S02]  /*b2e0*/  VIADD R9, R15.reuse, 0x1 ;  /* 0x000000010f097836 */ /* 0x040fe40000000000 */
[----:B-1----:R-:W-:-:S03]  /*b2f0*/  IMAD R4, R15, 0x8, R6 ;  /* 0x000000080f047824 */ /* 0x002fc600078e0206 */
[C---:B------:R-:W-:Y:S01]  /*b300*/  ISETP.NE.AND P1, PT, R9.reuse, 0x2, PT ;  /* 0x000000020900780c */ /* 0x040fe20003f25270 */
[----:B------:R-:W1:Y:S03]  /*b310*/  SYNCS.PHASECHK.TRANS64.TRYWAIT P2, [R4+URZ], R5 ;  /* 0x00000005040075a7 */ /* 0x000e6600080411ff */
[----:B------:R-:W-:Y:S02]  /*b320*/  SEL R7, RZ, 0x1, P1 ;  /* 0x00000001ff077807 */ /* 0x000fe40000800000 */
[----:B------:R-:W-:Y:S02]  /*b330*/  SEL R9, R9, RZ, P1 ;  /* 0x000000ff09097207 */ /* 0x000fe40000800000 */
[----:B------:R-:W-:-:S03]  /*b340*/  LOP3.LUT R7, R16, R7, RZ, 0x3c, !PT ;  /* 0x0000000710077212 */ /* 0x000fc600078e3cff */
[----:B------:R-:W-:Y:S01]  /*b350*/  IMAD R9, R9, 0x8, R6 ;  /* 0x0000000809097824 */ /* 0x000fe200078e0206 */
[----:B------:R-:W-:Y:S01]  /*b360*/  SHF.L.U32 R6, R7, 0x1f, RZ ;  /* 0x0000001f07067819 */ /* 0x000fe200000006ff */
[----:B-1----:R-:W-:Y:S06]  /*b370*/  @!P2 BRA `(.L_x_71) ;  /* 0x000000800038a947 */ /* 0x002fec0003800000 */
.L_x_188:
[----:B------:R3:W4:Y:S02]  /*b380*/  SYNCS.PHASECHK.TRANS64.TRYWAIT P1, [R9+URZ], R6 ;  /* 0x00000006090075a7 */ /* 0x00072400080211ff */
[----:B----4-:R-:W-:Y:S05]  /*b390*/  @!P1 NANOSLEEP.SYNCS 0x989680 ;  /* 0x009896800000995d */ /* 0x010fea0003900000 */
[----:B------:R-:W4:Y:S02]  /*b3a0*/  @!P1 SYNCS.PHASECHK.TRANS64 P1, [R9+URZ], R6 ;  /* 0x00000006090095a7 */ /* 0x000f2400080210ff */
[----:B----4-:R-:W-:Y:S05]  /*b3b0*/  @P1 BRA `(.L_x_72) ;  /* 0x0000000000201947 */ /* 0x010fea0003800000 */
.L_x_73:
[----:B----4-:R4:W1:Y:S02]  /*b3c0*/  SYNCS.PHASECHK.TRANS64.TRYWAIT P1, [R9+URZ], R6 ;  /* 0x00000006090075a7 */ /* 0x01086400080211ff */
[----:B-1----:R-:W-:Y:S05]  /*b3d0*/  @!P1 NANOSLEEP.SYNCS 0x989680 ;  /* 0x009896800000995d */ /* 0x002fea0003900000 */
[----:B------:R-:W1:Y:S02]  /*b3e0*/  @!P1 SYNCS.PHASECHK.TRANS64 P1, [R9+URZ], R6 ;  /* 0x00000006090095a7 */ /* 0x000e6400080210ff */
[----:B-1----:R-:W-:Y:S05]  /*b3f0*/  @!P1 BRA `(.L_x_73) ;  /* 0xfffffffc00f09947 */ /* 0x002fea000383ffff */
[----:B------:R-:W-:Y:S05]  /*b400*/  BRA `(.L_x_72) ;  /* 0x00000000000c7947 */ /* 0x000fea0003800000 */
.L_x_70:
[----:B------:R-:W-:-:S04]  /*b410*/  IADD3 R5, PT, PT, R0, 0xc0, RZ ;  /* 0x000000c000057810 */ /* 0x000fc80007ffe0ff */
[----:B-1----:R-:W-:-:S04]  /*b420*/  PRMT R4, R10, 0x654, R5 ;  /* 0x000006540a047816 */ /* 0x002fc80000000005 */
[----:B------:R1:W-:Y:S03]  /*b430*/  SYNCS.ARRIVE.TRANS64.RED.A1T0 RZ, [R4+URZ], RZ ;  /* 0x000000ff04ff79a7 */ /* 0x0003e600081004ff */
.L_x_72:
[----:B------:R-:W-:Y:S01]  /*b440*/  SHF.L.U32 R7, RZ, 0x1f, RZ ;  /* 0x0000001fff077819 */ /* 0x000fe200000006ff */
[----:B-1----:R-:W-:-:S03]  /*b450*/  VIADD R5, R0, 0xc0 ;  /* 0x000000c000057836 */ /* 0x002fc60000000000 */
[----:B------:R-:W1:Y:S02]  /*b460*/  SYNCS.PHASECHK.TRANS64.TRYWAIT P1, [R0+URZ+0xc0], R7 ;  /* 0x0000c007000075a7 */ /* 0x000e6400080211ff */
[----:B------:R-:W-:Y:S01]  /*b470*/  @!P0 PRMT R5, R10, 0x654, R5 ;  /* 0x000006540a058816 */ /* 0x000fe20000000005 */
[----:B-1----:R-:W-:Y:S06]  /*b480*/  @!P1 BRA `(.L_x_74) ;  /* 0x0000008000089947 */ /* 0x002fec0003800000 */
.L_x_189:
[----:B------:R1:W-:Y:S01]  /*b490*/  @!P0 SYNCS.ARRIVE.TRANS64.RED.A1T0 RZ, [R5+URZ], RZ ;  /* 0x000000ff05ff89a7 */ /* 0x0003e200081004ff */
[----:B------:R-:W-:Y:S01]  /*b4a0*/  NOP ;  /* 0x0000000000007918 */ /* 0x000fe20000000000 */
[----:B------:R-:W2:Y:S01]  /*b4b0*/  LDS R0, [R3+0x14] ;  /* 0x0000140003007984 */ /* 0x000ea20000000800 */
[----:B------:R-:W-:Y:S01]  /*b4c0*/  LOP3.LUT R2, R2, 0xffff, RZ, 0xc0, !PT ;  /* 0x0000ffff02027812 */ /* 0x000fe200078ec0ff */
[----:B------:R-:W-:-:S03]  /*b4d0*/  IMAD.MOV.U32 R7, RZ, RZ, 0x1 ;  /* 0x00000001ff077424 */ /* 0x000fc600078e00ff */
[----:B------:R-:W-:-:S04]  /*b4e0*/  SHF.R.U32.HI R2, RZ, 0x5, R2 ;  /* 0x00000005ff027819 */ /* 0x000fc80000011602 */
[----:B------:R-:W-:Y:S01]  /*b4f0*/  SHF.L.U32 R7, R7, R2, RZ ;  /* 0x0000000207077219 */ /* 0x000fe200000006ff */
[----:B-1----:R-:W-:-:S05]  /*b500*/  IMAD.MOV.U32 R5, RZ, RZ, 0xffff ;  /* 0x0000ffffff057424 */ /* 0x002fca00078e00ff */
[----:B------:R-:W-:-:S04]  /*b510*/  SHF.L.U32 R5, R5, R2, RZ ;  /* 0x0000000205057219 */ /* 0x000fc800000006ff */
[----:B--2---:R-:W-:-:S04]  /*b520*/  LOP3.LUT R0, R0, R5, RZ, 0xc0, !PT ;  /* 0x0000000500007212 */ /* 0x004fc800078ec0ff */
[----:B------:R-:W-:-:S13]  /*b530*/  ISETP.NE.AND P0, PT, R0, R5, PT ;  /* 0x000000050000720c */ /* 0x000fda0003f05270 */
[----:B------:R-:W-:Y:S05]  /*b540*/  @P0 BRA `(.L_x_75) ;  /* 0x00000000005c0947 */ /* 0x000fea0003800000 */
[----:B------:R-:W1:Y:S02]  /*b550*/  LDS R0, [R3+0x18] ;  /* 0x0000180003007984 */ /* 0x000e640000000800 */
[----:B-1----:R-:W-:-:S04]  /*b560*/  LOP3.LUT R0, R0, R7, RZ, 0xc0, !PT ;  /* 0x0000000700007212 */ /* 0x002fc800078ec0ff */
[----:B------:R-:W-:-:S13]  /*b570*/  ISETP.NE.AND P0, PT, R0, R7, PT ;  /* 0x000000070000720c */ /* 0x000fda0003f05270 */
[----:B------:R-:W-:Y:S05]  /*b580*/  @P0 BRA `(.L_x_76) ;  /* 0x0000000000400947 */ /* 0x000fea0003800000 */
[----:B------:R-:W-:Y:S01]  /*b590*/  R2UR UR6, R5 ;  /* 0x00000000050672ca */ /* 0x000fe200000e0000 */
[----:B------:R-:W1:Y:S01]  /*b5a0*/  S2R R2, SR_LANEID ;  /* 0x0000000000027919 */ /* 0x000e620000000000 */
[----:B------:R-:W-:Y:S02]  /*b5b0*/  LOP3.LUT R7, RZ, R7, RZ, 0x33, !PT ;  /* 0x00000007ff077212 */ /* 0x000fe400078e33ff */
[----:B------:R-:W-:Y:S02]  /*b5c0*/  VOTE.ANY R4, PT, PT ;  /* 0x0000000000047806 */ /* 0x000fe400038e0100 */
[----:B------:R-:W2:Y:S02]  /*b5d0*/  REDUX UR4, R7 ;  /* 0x00000000070473c4 */ /* 0x000ea40000000000 */
[----:B------:R-:W1:Y:S05]  /*b5e0*/  FLO.U32 R5, R4 ;  /* 0x0000000400057300 */ /* 0x000e6a00000e0000 */
[----:B------:R-:W-:-:S06]  /*b5f0*/  ULOP3.LUT UR6, URZ, UR6, URZ, 0x33, !UPT ;  /* 0x00000006ff067292 */ /* 0x000fcc000f8e33ff */
[----:B------:R-:W-:-:S04]  /*b600*/  IMAD.U32 R0, RZ, RZ, UR6 ;  /* 0x00000006ff007e24 */ /* 0x000fc8000f8e00ff */
[----:B------:R-:W3:Y:S02]  /*b610*/  REDUX UR5, R0 ;  /* 0x00000000000573c4 */ /* 0x000ee40000000000 */
[----:B------:R1:W-:Y:S02]  /*b620*/  UTCATOMSWS.AND URZ, UR6 ;  /* 0x0000000600ff79e3 */ /* 0x0003e40008000000 */
[----:B-1----:R-:W-:Y:S01]  /*b630*/  ISETP.EQ.U32.AND P0, PT, R5, R2, PT ;  /* 0x000000020500720c */ /* 0x002fe20003f02070 */
[----:B--2---:R-:W-:Y:S02]  /*b640*/  IMAD.U32 R2, RZ, RZ, UR4 ;  /* 0x00000004ff027e24 */ /* 0x004fe4000f8e00ff */
[----:B---34-:R-:W-:-:S10]  /*b650*/  IMAD.U32 R6, RZ, RZ, UR5 ;  /* 0x00000005ff067e24 */ /* 0x018fd4000f8e00ff */
[----:B------:R1:W-:Y:S04]  /*b660*/  @P0 ATOMS.AND RZ, [R3+0x14], R6 ;  /* 0x0000140603ff038c */ /* 0x0003e80002800000 */
[----:B------:R1:W-:Y:S01]  /*b670*/  @P0 ATOMS.AND RZ, [R3+0x18], R2 ;  /* 0x0000180203ff038c */ /* 0x0003e20002800000 */
[----:B------:R-:W-:Y:S05]  /*b680*/  BRA `(.L_x_77) ;  /* 0x0000000000147947 */ /* 0x000fea0003800000 */
.L_x_76:
[----:B------:R-:W-:Y:S02]  /*b690*/  MOV R2, 0xb6b0 ;  /* 0x0000b6b000027802 */ /* 0x000fe40000000f00 */
[----:B---345:R-:W-:Y:S05]  /*b6a0*/  CALL.REL.NOINC `($__internal_0_$__cuda_sm10x_tcgen05_guardrail_trap_col_being_dealloced_not_returned_by_alloc) ;  /* 0x0000008400607944 */ /* 0x038fea0003c00000 */
[----:B------:R-:W-:Y:S05]  /*b6b0*/  BRA `(.L_x_77) ;  /* 0x0000000000087947 */ /* 0x000fea0003800000 */
.L_x_75:
[----:B------:R-:W-:Y:S02]  /*b6c0*/  MOV R2, 0xb6e0 ;  /* 0x0000b6e000027802 */ /* 0x000fe40000000f00 */
[----:B---345:R-:W-:Y:S05]  /*b6d0*/  CALL.REL.NOINC `($__internal_2_$__cuda_sm10x_tcgen05_guardrail_trap_unallocated_columns_being_dealloced) ;  /* 0x00000084006c7944 */ /* 0x038fea0003c00000 */
.L_x_77:
[----:B------:R-:W-:Y:S01]  /*b6e0*/  NOP ;  /* 0x0000000000007918 */ /* 0x000fe20000000000 */
[----:B------:R-:W-:Y:S05]  /*b6f0*/  EXIT ;  /* 0x000000000000794d */ /* 0x000fea0003800000 */
.L_x_49:
[----:B------:R-:W-:-:S04]  /*b700*/  ISETP.NE.AND P0, PT, R12, RZ, PT ;  /* 0x000000ff0c00720c */ /* 0x000fc80003f05270 */
[----:B------:R-:W-:-:S13]  /*b710*/  ISETP.NE.OR P0, PT, R0, 0x3, !P0 ;  /* 0x000000030000780c */ /* 0x000fda0004705670 */
[----:B------:R-:W-:Y:S05]  /*b720*/  @P0 BRA `(.L_x_78) ;  /* 0x0000001800900947 */ /* 0x000fea0003800000 */
[----:B------:R-:W1:Y:S01]  /*b730*/  LDC.64 R2, c[0x0][0x988] ;  /* 0x00026200ff027b82 */ /* 0x000e620000000a00 */
[----:B------:R-:W-:Y:S01]  /*b740*/  MOV R4, 0x400 ;  /* 0x0000040000047802 */ /* 0x000fe20000000f00 */
[----:B------:R-:W-:Y:S01]  /*b750*/  IMAD.MOV.U32 R42, RZ, RZ, RZ ;  /* 0x000000ffff2a7224 */ /* 0x000fe200078e00ff */
[----:B------:R-:W-:Y:S02]  /*b760*/  PLOP3.LUT P6, PT, PT, PT, PT, 0x8, 0x80 ;  /* 0x000000000080781c */ /* 0x000fe40003fce170 */
[----:B------:R-:W-:-:S03]  /*b770*/  LEA R27, R85, R4, 0x18 ;  /* 0x00000004551b7211 */ /* 0x000fc600078ec0ff */
[----:B-----5:R-:W2:Y:S01]  /*b780*/  LDC.64 R32, c[0x0][0xa98] ;  /* 0x0002a600ff207b82 */ /* 0x020ea20000000a00 */
[C---:B------:R-:W-:Y:S02]  /*b790*/  R2UR UR7, R27.reuse ;  /* 0x000000001b0772ca */ /* 0x040fe400000e0000 */
[C---:B------:R-:W-:Y:S02]  /*b7a0*/  R2UR UR33, R27.reuse ;  /* 0x000000001b2172ca */ /* 0x040fe400000e0000 */
[C---:B------:R-:W-:Y:S02]  /*b7b0*/  R2UR UR25, R27.reuse ;  /* 0x000000001b1972ca */ /* 0x040fe400000e0000 */
[----:B------:R-:W-:Y:S01]  /*b7c0*/  R2UR UR17, R27 ;  /* 0x000000001b1172ca */ /* 0x000fe200000e0000 */
[----:B------:R-:W3:Y:S06]  /*b7d0*/  LDC.64 R30, c[0x0][0xa80] ;  /* 0x0002a000ff1e7b82 */ /* 0x000eec0000000a00 */
[----:B------:R-:W-:-:S02]  /*b7e0*/  UIADD3 UR7, UPT, UPT, UR7, 0x40, URZ ;  /* 0x0000004007077890 */ /* 0x000fc4000fffe0ff */
[----:B------:R-:W4:Y:S01]  /*b7f0*/  LDC.64 R28, c[0x0][0xa88] ;  /* 0x0002a200ff1c7b82 */ /* 0x000f220000000a00 */
[----:B-1----:R-:W-:Y:S01]  /*b800*/  ISETP.NE.U32.AND P4, PT, R2, RZ, PT ;  /* 0x000000ff0200720c */ /* 0x002fe20003f85070 */
[----:B------:R-:W-:Y:S02]  /*b810*/  UIADD3 UR33, UPT, UPT, UR33, 0x48, URZ ;  /* 0x0000004821217890 */ /* 0x000fe4000fffe0ff */
[----:B------:R-:W-:Y:S01]  /*b820*/  UIADD3 UR25, UPT, UPT, UR25, 0x50, URZ ;  /* 0x0000005019197890 */ /* 0x000fe2000fffe0ff */
[----:B------:R-:W-:Y:S01]  /*b830*/  ISETP.NE.AND.EX P4, PT, R3, RZ, PT, P4 ;  /* 0x000000ff0300720c */ /* 0x000fe20003f85340 */
[----:B------:R-:W-:Y:S02]  /*b840*/  UIADD3 UR17, UPT, UPT, UR17, 0x58, URZ ;  /* 0x0000005811117890 */ /* 0x000fe4000fffe0ff */
[----:B------:R-:W1:Y:S01]  /*b850*/  LDC R0, c[0x0][0xc30] ;  /* 0x00030c00ff007b82 */ /* 0x000e620000000800 */
[C---:B--2---:R-:W-:Y:S02]  /*b860*/  ISETP.NE.AND P0, PT, R32.reuse, 0x1, PT ;  /* 0x000000012000780c */ /* 0x044fe40003f05270 */
[----:B------:R-:W-:Y:S01]  /*b870*/  R2UR UR4, R32 ;  /* 0x00000000200472ca */ /* 0x000fe200000e0000 */
[----:B------:R-:W-:-:S04]  /*b880*/  IMAD.MOV.U32 R32, RZ, RZ, 0x2000 ;  /* 0x00002000ff207424 */ /* 0x000fc800078e00ff */
[----:B------:R-:W2:Y:S01]  /*b890*/  LDC R43, c[0x0][0x370] ;  /* 0x0000dc00ff2b7b82 */ /* 0x000ea20000000800 */
[----:B---3--:R-:W-:-:S05]  /*b8a0*/  R2UR UR6, R30 ;  /* 0x000000001e0672ca */ /* 0x008fca00000e0000 */
[----:B------:R-:W-:Y:S02]  /*b8b0*/  VOTEU.ANY UP2, P0 ;  /* 0x0000000000ff7886 */ /* 0x000fe40000040100 */
[----:B------:R-:W3:Y:S01]  /*b8c0*/  LDC R2, c[0x0][0xc0c] ;  /* 0x00030300ff027b82 */ /* 0x000ee20000000800 */
[----:B----4-:R-:W-:-:S07]  /*b8d0*/  R2UR UR5, R29 ;  /* 0x000000001d0572ca */ /* 0x010fce00000e0000 */
[----:B------:R-:W4:Y:S01]  /*b8e0*/  LDC R18, c[0x0][0xc20] ;  /* 0x00030800ff127b82 */ /* 0x000f220000000800 */
[----:B-1----:R-:W-:-:S07]  /*b8f0*/  ISETP.NE.AND P1, PT, R0, 0x1, PT ;  /* 0x000000010000780c */ /* 0x002fce0003f25270 */
[----:B------:R-:W1:Y:S08]  /*b900*/  LDC R34, c[0x0][0xaa0] ;  /* 0x0002a800ff227b82 */ /* 0x000e700000000800 */
[----:B------:R-:W1:Y:S08]  /*b910*/  LDC.64 R44, c[0x0][0x348] ;  /* 0x0000d200ff2c7b82 */ /* 0x000e700000000a00 */
[----:B------:R-:W1:Y:S08]  /*b920*/  LDC.64 R22, c[0x0][0xc10] ;  /* 0x00030400ff167b82 */ /* 0x000e700000000a00 */
[----:B------:R-:W1:Y:S08]  /*b930*/  LDC.64 R6, c[0x0][0xc18] ;  /* 0x00030600ff067b82 */ /* 0x000e700000000a00 */
[----:B------:R-:W1:Y:S08]  /*b940*/  LDC.64 R4, c[0x0][0xc28] ;  /* 0x00030a00ff047b82 */ /* 0x000e700000000a00 */
[----:B------:R-:W1:Y:S08]  /*b950*/  LDC.64 R20, c[0x0][0x990] ;  /* 0x00026400ff147b82 */ /* 0x000e700000000a00 */
[----:B------:R-:W1:Y:S08]  /*b960*/  LDC.64 R24, c[0x0][0xa90] ;  /* 0x0002a400ff187b82 */ /* 0x000e700000000a00 */
[----:B--234-:R-:W1:Y:S02]  /*b970*/  LDC R40, c[0x0][0x374] ;  /* 0x0000dd00ff287b82 */ /* 0x01ce640000000800 */
.L_x_93:
[----:B------:R-:W-:Y:S04]  /*b980*/  SHF.L.U32 R0, R42, 0x1f, RZ ;  /* 0x0000001f2a007819 */ /* 0x000fe800000006ff */
[----:B------:R-:W2:Y:S02]  /*b990*/  SYNCS.PHASECHK.TRANS64.TRYWAIT P0, [R27+URZ+0x90], R0 ;  /* 0x000090001b0075a7 */ /* 0x000ea400080011ff */
[----:B--2---:R-:W-:Y:S05]  /*b9a0*/  @!P0 BRA `(.L_x_79) ;  /* 0x0000007800d48947 */ /* 0x004fea0003800000 */
.L_x_190:
[----:B------:R-:W-:Y:S01]  /*b9b0*/  ISETP.GE.AND P0, PT, R26, 0x1, PT ;  /* 0x000000011a00780c */ /* 0x000fe20003f06270 */
[----:B------:R-:W3:Y:S01]  /*b9c0*/  LDS.128 R36, [R27+0xd0] ;  /* 0x0000d0001b247984 */ /* 0x000ee20000000c00 */
[----:B--2---:R-:W-:Y:S01]  /*b9d0*/  VIADD R0, R27, 0x98 ;  /* 0x000000981b007836 */ /* 0x004fe20000000000 */
[----:B------:R-:W-:Y:S01]  /*b9e0*/  @!PT LDS RZ, [RZ] ;  /* 0x00000000fffff984 */ /* 0x000fe20000000800 */
[----:B------:R-:W-:Y:S01]  /*b9f0*/  @!PT LDS RZ, [RZ] ;  /* 0x00000000fffff984 */ /* 0x000fe20000000800 */
[----:B------:R-:W-:Y:S01]  /*ba00*/  @!PT LDS RZ, [RZ] ;  /* 0x00000000fffff984 */ /* 0x000fe20000000800 */
[----:B------:R-:W-:Y:S01]  /*ba10*/  @!PT LDS RZ, [RZ] ;  /* 0x00000000fffff984 */ /* 0x000fe20000000800 */
[----:B------:R2:W-:Y:S06]  /*ba20*/  MEMBAR.ALL.CTA ;  /* 0x0000000000007992 */ /* 0x0005ec0000008000 */
[----:B--2---:R-:W2:Y:S01]  /*ba30*/  FENCE.VIEW.ASYNC.S ;  /* 0x00000000000073c6 */ /* 0x004ea20000000000 */
[----:B------:R-:W-:Y:S04]  /*ba40*/  PRMT R0, RZ, 0x654, R0 ;  /* 0x00000654ff007816 */ /* 0x000fe80000000000 */
[----:B--2---:R2:W-:Y:S01]  /*ba50*/  SYNCS.ARRIVE.TRANS64.RED.A1T0 RZ, [R0+URZ], RZ ;  /* 0x000000ff00ff79a7 */ /* 0x0045e200081004ff */
[----:B---3--:R-:W-:Y:S11]  /*ba60*/  LOP3.LUT P5, RZ, R38, 0x1, RZ, 0xc0, !PT ;  /* 0x0000000126ff7812 */ /* 0x008ff600078ac0ff */
[----:B------:R-:W-:Y:S02]  /*ba70*/  @!UPT UIADD3 URZ, UPT, UPT, URZ, URZ, URZ ;  /* 0x000000fffffff290 */ /* 0x000fe4000fffe0ff */
[----:B------:R-:W-:Y:S02]  /*ba80*/  @P5 MOV R13, R36 ;  /* 0x00000024000d5202 */ /* 0x000fe40000000f00 */
[----:B------:R-:W-:Y:S01]  /*ba90*/  @P5 LOP3.LUT R8, R37, 0xffff, RZ, 0xc0, !PT ;  /* 0x0000ffff25085812 */ /* 0x000fe200078ec0ff */
[----:B--2---:R-:W-:Y:S06]  /*baa0*/  @!P0 BRA `(.L_x_80) ;  /* 0x0000000000a88947 */ /* 0x004fec0003800000 */
[-C--:B-1----:R-:W-:Y:S01]  /*bab0*/  IMAD.HI.U32 R49, R40, R7.reuse, RZ ;  /* 0x0000000728317227 */ /* 0x082fe200078e00ff */
[----:B------:R-:W-:Y:S02]  /*bac0*/  ISETP.NE.AND P0, PT, R6, 0x1, PT ;  /* 0x000000010600780c */ /* 0x000fe40003f05270 */
[----:B------:R-:W-:Y:S01]  /*bad0*/  ISETP.NE.AND P2, PT, R26, 0x1, PT ;  /* 0x000000011a00780c */ /* 0x000fe20003f45270 */
[----:B------:R-:W-:Y:S01]  /*bae0*/  IMAD.HI.U32 R47, R8, R7, RZ ;  /* 0x00000007082f7227 */ /* 0x000fe200078e00ff */
[----:B------:R-:W-:Y:S03]  /*baf0*/  SHF.R.U32.HI R49, RZ, R18, R49 ;  /* 0x00000012ff317219 */ /* 0x000fe60000011631 */
[----:B------:R-:W-:Y:S01]  /*bb00*/  IMAD.HI.U32 R46, R43, R22, RZ ;  /* 0x000000162b2e7227 */ /* 0x000fe200078e00ff */
[----:B------:R-:W-:Y:S02]  /*bb10*/  SHF.R.U32.HI R47, RZ, R18, R47 ;  /* 0x00000012ff2f7219 */ /* 0x000fe4000001162f */
[----:B------:R-:W-:Y:S01]  /*bb20*/  SEL R3, R40, R49, !P0 ;  /* 0x0000003128037207 */ /* 0x000fe20004000000 */
[----:B------:R-:W-:Y:S01]  /*bb30*/  IMAD.HI.U32 R50, R13, R22, RZ ;  /* 0x000000160d327227 */ /* 0x000fe200078e00ff */
[----:B------:R-:W-:Y:S02]  /*bb40*/  SEL R9, R8, R47, !P0 ;  /* 0x0000002f08097207 */ /* 0x000fe40004000000 */
[----:B------:R-:W-:Y:S02]  /*bb50*/  ISETP.NE.AND P0, PT, R2, 0x1, PT ;  /* 0x000000010200780c */ /* 0x000fe40003f05270 */
[-C--:B------:R-:W-:Y:S01]  /*bb60*/  SHF.R.U32.HI R46, RZ, R23.reuse, R46 ;  /* 0x00000017ff2e7219 */ /* 0x080fe2000001162e */
[----:B------:R-:W-:Y:S01]  /*bb70*/  IMAD.HI.U32 R14, R9, R4, RZ ;  /* 0x00000004090e7227 */ /* 0x000fe200078e00ff */
[----:B------:R-:W-:Y:S02]  /*bb80*/  SHF.R.U32.HI R50, RZ, R23, R50 ;  /* 0x00000017ff327219 */ /* 0x000fe40000011632 */
[----:B------:R-:W-:Y:S01]  /*bb90*/  SEL R11, R43, R46, !P0 ;  /* 0x0000002e2b0b7207 */ /* 0x000fe20004000000 */
[-C--:B------:R-:W-:Y:S01]  /*bba0*/  IMAD.HI.U32 R46, R3, R4.reuse, RZ ;  /* 0x00000004032e7227 */ /* 0x080fe200078e00ff */
[-C--:B------:R-:W-:Y:S03]  /*bbb0*/  SHF.R.U32.HI R14, RZ, R5.reuse, R14 ;  /* 0x00000005ff0e7219 */ /* 0x080fe6000001160e */
[----:B------:R-:W-:Y:S01]  /*bbc0*/  IMAD.HI.U32 R48, R11, R4, RZ ;  /* 0x000000040b307227 */ /* 0x000fe200078e00ff */
[-C--:B------:R-:W-:Y:S02]  /*bbd0*/  @P2 SHF.R.U32.HI R3, RZ, R5.reuse, R46 ;  /* 0x00000005ff032219 */ /* 0x080fe4000001162e */
[----:B------:R-:W-:Y:S02]  /*bbe0*/  SEL R15, R9, R14, !P2 ;  /* 0x0000000e090f7207 */ /* 0x000fe40005000000 */
[----:B------:R-:W-:Y:S01]  /*bbf0*/  @P2 SHF.R.U32.HI R11, RZ, R5, R48 ;  /* 0x00000005ff0b2219 */ /* 0x000fe20000011630 */
[C---:B------:R-:W-:Y:S01]  /*bc00*/  IMAD R10, R26.reuse, R3, RZ ;  /* 0x000000031a0a7224 */ /* 0x040fe200078e02ff */
[----:B------:R-:W-:Y:S01]  /*bc10*/  SEL R3, R13, R50, !P0 ;  /* 0x000000320d037207 */ /* 0x000fe20004000000 */
[----:B------:R-:W-:Y:S02]  /*bc20*/  IMAD.MOV R14, RZ, RZ, -R15 ;  /* 0x000000ffff0e7224 */ /* 0x000fe400078e0a0f */
[C---:B------:R-:W-:Y:S01]  /*bc30*/  IMAD R12, R26.reuse, R11, RZ ;  /* 0x0000000b1a0c7224 */ /* 0x040fe200078e02ff */
[----:B------:R-:W-:Y:S01]  /*bc40*/  ISETP.GE.AND P0, PT, R9, R10, PT ;  /* 0x0000000a0900720c */ /* 0x000fe20003f06270 */
[----:B------:R-:W-:Y:S03]  /*bc50*/  IMAD R14, R26, R14, R9 ;  /* 0x0000000e1a0e7224 */ /* 0x000fe600078e0209 */
[C---:B------:R-:W-:Y:S11]  /*bc60*/  ISETP.GE.OR P0, PT, R3.reuse, R12, P0 ;  /* 0x0000000c0300720c */ /* 0x040ff60000706670 */
[----:B------:R-:W-:Y:S02]  /*bc70*/  @!UPT UIADD3 URZ, UPT, UPT, URZ, URZ, URZ ;  /* 0x000000fffffff290 */ /* 0x000fe4000fffe0ff */
[C---:B------:R-:W-:Y:S05]  /*bc80*/  @!P0 IMAD.HI.U32 R10, R3.reuse, R4, RZ ;  /* 0x00000004030a8227 */ /* 0x040fea00078e00ff */
[----:B------:R-:W-:Y:S04]  /*bc90*/  @!P0 SHF.R.U32.HI R10, RZ, R5, R10 ;  /* 0x00000005ff0a8219 */ /* 0x000fe8000001160a */
[----:B------:R-:W-:Y:S01]  /*bca0*/  @!P0 SEL R0, R3, R10, !P2 ;  /* 0x0000000a03008207 */ /* 0x000fe20005000000 */
[----:B------:R-:W-:Y:S03]  /*bcb0*/  IMAD.MOV R10, RZ, RZ, -R3 ;  /* 0x000000ffff0a7224 */ /* 0x000fe600078e0a03 */
[----:B------:R-:W-:Y:S01]  /*bcc0*/  @!P0 IADD3 R15, PT, PT, R15, -R0, RZ ;  /* 0x800000000f0f8210 */ /* 0x000fe20007ffe0ff */
[----:B------:R-:W-:Y:S01]  /*bcd0*/  @!P0 IMAD R0, R11, R14, R0 ;  /* 0x0000000e0b008224 */ /* 0x000fe200078e0200 */
[----:B------:R-:W-:Y:S01]  /*bce0*/  IADD3 R11, PT, PT, -R9, RZ, RZ ;  /* 0x000000ff090b7210 */ /* 0x000fe20007ffe1ff */
[----:B------:R-:W-:Y:S02]  /*bcf0*/  IMAD R13, R2, R10, R13 ;  /* 0x0000000a020d7224 */ /* 0x000fe400078e020d */
[----:B------:R-:W-:Y:S02]  /*bd00*/  @!P0 IMAD R9, R15, R26, R3 ;  /* 0x0000001a0f098224 */ /* 0x000fe400078e0203 */
[----:B------:R-:W-:Y:S02]  /*bd10*/  @!P0 IMAD.MOV.U32 R3, RZ, RZ, R0 ;  /* 0x000000ffff038224 */ /* 0x000fe400078e0000 */
[----:B------:R-:W-:Y:S02]  /*bd20*/  IMAD R8, R6, R11, R8 ;  /* 0x0000000b06087224 */ /* 0x000fe400078e0208 */
[----:B------:R-:W-:Y:S02]  /*bd30*/  IMAD R13, R3, R2, R13 ;  /* 0x00000002030d7224 */ /* 0x000fe400078e020d */
[----:B------:R-:W-:Y:S02]  /*bd40*/  IMAD R8, R9, R6, R8 ;  /* 0x0000000609087224 */ /* 0x000fe400078e0208 */
.L_x_80:
[----:B------:R-:W-:Y:S05]  /*bd50*/  @P6 BRA `(.L_x_81) ;  /* 0x00000000000c6947 */ /* 0x000fea0003800000 */
[----:B------:R-:W-:Y:S04]  /*bd60*/  SHF.L.U32 R0, R17, 0x1f, RZ ;  /* 0x0000001f11007819 */ /* 0x000fe800000006ff */
[----:B------:R-:W2:Y:S02]  /*bd70*/  SYNCS.PHASECHK.TRANS64.TRYWAIT P0, [R27+URZ+0x88], R0 ;  /* 0x000088001b0075a7 */ /* 0x000ea400080011ff */
[----:B--2---:R-:W-:Y:S05]  /*bd80*/  @!P0 BRA `(.L_x_82) ;  /* 0x0000007400f08947 */ /* 0x004fea0003800000 */
.L_x_81:
[----:B-1----:R-:W-:Y:S01]  /*bd90*/  ISETP.NE.U32.AND P2, PT, R20, RZ, PT ;  /* 0x000000ff1400720c */ /* 0x002fe20003f45070 */
[----:B------:R-:W-:Y:S01]  /*bda0*/  IMAD.MOV.U32 R46, RZ, RZ, 0x1 ;  /* 0x00000001ff2e7424 */ /* 0x000fe200078e00ff */
[----:B------:R-:W-:Y:S02]  /*bdb0*/  R2UR UR15, R16 ;  /* 0x00000000100f72ca */ /* 0x000fe400000e0000 */
[C---:B------:R-:W-:Y:S02]  /*bdc0*/  ISETP.NE.AND.EX P2, PT, R21.reuse, RZ, PT, P2 ;  /* 0x000000ff1500720c */ /* 0x040fe40003f45320 */
[----:B------:R-:W-:Y:S02]  /*bdd0*/  ISETP.NE.U32.AND P0, PT, R20, RZ, PT ;  /* 0x000000ff1400720c */ /* 0x000fe40003f05070 */
[----:B------:R-:W-:Y:S02]  /*bde0*/  SHF.L.U32 R46, R46, 0x1f, RZ ;  /* 0x0000001f2e2e7819 */ /* 0x000fe400000006ff */
[----:B------:R-:W-:Y:S05]  /*bdf0*/  ISETP.NE.AND.EX P0, PT, R21, RZ, PT, P0 ;  /* 0x000000ff1500720c */ /* 0x000fea0003f05300 */
[----:B------:R-:W-:Y:S02]  /*be00*/  USHF.L.U32 UR15, UR15, 0x7, URZ ;  /* 0x000000070f0f7899 */ /* 0x000fe400080006ff */
[----:B------:R-:W-:Y:S10]  /*be10*/  @!P2 BRA `(.L_x_83) ;  /* 0x000000000030a947 */ /* 0x000ff40003800000 */
[----:B------:R-:W-:Y:S01]  /*be20*/  PLOP3.LUT P3, PT, P4, PT, PT, 0x80, 0x8 ;  /* 0x000000000008781c */ /* 0x000fe2000276f070 */
[----:B------:R-:W-:Y:S11]  /*be30*/  IMAD.MOV.U32 R87, RZ, RZ, 0x1 ;  /* 0x00000001ff577424 */ /* 0x000ff600078e00ff */
[----:B------:R-:W-:Y:S01]  /*be40*/  @!UPT UIADD3 URZ, UPT, UPT, URZ, URZ, URZ ;  /* 0x000000fffffff290 */ /* 0x000fe2000fffe0ff */
[----:B------:R-:W1:Y:S01]  /*be50*/  @P3 LDC.64 R10, c[0x0][0x988] ;  /* 0x00026200ff0a3b82 */ /* 0x000e620000000a00 */
[----:B------:R-:W-:Y:S01]  /*be60*/  @P3 R2UR UR8, R88 ;  /* 0x00000000580832ca */ /* 0x000fe200000e0000 */
[----:B--2---:R-:W-:Y:S01]  /*be70*/  @P3 IMAD R0, R41, R20, RZ ;  /* 0x0000001429003224 */ /* 0x004fe200078e02ff */
[----:B------:R-:W-:Y:S03]  /*be80*/  @P3 R2UR UR9, R89 ;  /* 0x00000000590932ca */ /* 0x000fe600000e0000 */
[----:B-1----:R-:W-:Y:S04]  /*be90*/  @P3 IMAD.WIDE R10, R0, 0x4, R10 ;  /* 0x00000004000a3825 */ /* 0x002fe800078e020a */
[----:B------:R-:W-:Y:S06]  /*bea0*/  IMAD.MOV.U32 R0, RZ, RZ, 0x1 ;  /* 0x00000001ff007424 */ /* 0x000fec00078e00ff */
[----:B------:R1:W5:Y:S01]  /*beb0*/  @P3 LDG.E R35, desc[UR8][R10.64] ;  /* 0x000000080a233981 */ /* 0x000362000c1e1900 */
[----:B------:R-:W-:Y:S01]  /*bec0*/  @!P3 PRMT R87, R0, 0x7610, R87 ;  /* 0x000076100057b816 */ /* 0x000fe20000000057 */
[----:B-1----:R-:W3:Y:S06]  /*bed0*/  @!P3 LDC R35, c[0x0][0x980] ;  /* 0x00026000ff23bb82 */ /* 0x002eec0000000800 */
.L_x_83:
[----:B---3-5:R-:W-:Y:S01]  /*bee0*/  @!P0 FSETP.EQ.AND P2, PT, R35, RZ, PT ;  /* 0x000000ff2300820b */ /* 0x028fe20003f42000 */
[----:B------:R-:W-:Y:S01]  /*bef0*/  @!UPT UIADD3 URZ, UPT, UPT, URZ, URZ, URZ ;  /* 0x000000fffffff290 */ /* 0x000fe2000fffe0ff */
[----:B------:R-:W-:Y:S11]  /*bf00*/  @!P0 BRA `(.L_x_84) ;  /* 0x0000000000108947 */ /* 0x000ff60003800000 */
[----:B------:R-:W-:Y:S02]  /*bf10*/  LOP3.LUT P0, RZ, R87, 0xff, RZ, 0xc0, !PT ;  /* 0x000000ff57ff7812 */ /* 0x000fe4000780c0ff */
[----:B------:R-:W-:Y:S11]  /*bf20*/  PLOP3.LUT P2, PT, P3, PT, PT, 0x8, 0x80 ;  /* 0x000000000080781c */ /* 0x000ff60001f4e170 */
[----:B------:R-:W-:Y:S11]  /*bf30*/  @P0 FSETP.EQ.AND P2, PT, R35, RZ, PT ;  /* 0x000000ff2300020b */ /* 0x000ff60003f42000 */
[----:B------:R-:W-:Y:S02]  /*bf40*/  @!UPT UIADD3 URZ, UPT, UPT, URZ, URZ, URZ ;  /* 0x000000fffffff290 */ /* 0x000fe4000fffe0ff */
.L_x_84:
[----:B------:R-:W-:Y:S01]  /*bf50*/  ISETP.NE.AND P0, PT, R30, 0x1, PT ;  /* 0x000000011e00780c */ /* 0x000fe20003f05270 */
[----:B------:R-:W1:Y:S01]  /*bf60*/  SYNCS.PHASECHK.TRANS64.TRYWAIT P6, [R27+URZ+0x60], R46 ;  /* 0x0000602e1b0075a7 */ /* 0x000e6200080c11ff */
[----:B------:R-:W-:Y:S04]  /*bf70*/  IMAD.SHL.U32 R12, R19, 0x80, RZ ;  /* 0x00000080130c7824 */ /* 0x000fe800078e00ff */
[C---:B------:R-:W-:Y:S01]  /*bf80*/  IMAD.HI.U32 R3, R12.reuse, R31, RZ ;  /* 0x0000001f0c037227 */ /* 0x040fe200078e00ff */
[C---:B------:R-:W-:Y:S04]  /*bf90*/  R2UR UR11, R12.reuse ;  /* 0x000000000c0b72ca */ /* 0x040fe800000e0000 */
[----:B------:R-:W-:Y:S04]  /*bfa0*/  SHF.R.U32.HI R3, RZ, R28, R3 ;  /* 0x0000001cff037219 */ /* 0x000fe80000011603 */
[----:B------:R-:W-:Y:S02]  /*bfb0*/  SEL R3, R12, R3, !P0 ;  /* 0x000000030c037207 */ /* 0x000fe40004000000 */
[----:B------:R-:W-:Y:S02]  /*bfc0*/  ISETP.NE.AND P0, PT, R29, 0x1, PT ;  /* 0x000000011d00780c */ /* 0x000fe40003f05270 */
[C---:B------:R-:W-:Y:S01]  /*bfd0*/  R2UR UR12, R3.reuse ;  /* 0x00000000030c72ca */ /* 0x040fe200000e0000 */
[C---:B------:R-:W-:Y:S05]  /*bfe0*/  IMAD.HI.U32 R10, R3.reuse, R24, RZ ;  /* 0x00000018030a7227 */ /* 0x040fea00078e00ff */
[----:B------:R-:W-:Y:S04]  /*bff0*/  SHF.R.U32.HI R10, RZ, R25, R10 ;  /* 0x00000019ff0a7219 */ /* 0x000fe8000001160a */
[----:B------:R-:W-:Y:S02]  /*c000*/  SEL R10, R3, R10, !P0 ;  /* 0x0000000a030a7207 */ /* 0x000fe40004000000 */
[----:B------:R-:W-:Y:S02]  /*c010*/  ELECT P0, URZ, PT ;  /* 0x0000000000ff782f */ /* 0x000fe40003800000 */
[C---:B------:R-:W-:Y:S01]  /*c020*/  R2UR UR8, R10.reuse ;  /* 0x000000000a0872ca */ /* 0x040fe200000e0000 */
[C---:B------:R-:W-:Y:S01]  /*c030*/  IMAD.HI.U32 R9, R10.reuse, R33, RZ ;  /* 0x000000210a097227 */ /* 0x040fe200078e00ff */
[----:B------:R-:W-:Y:S02]  /*c040*/  PLOP3.LUT P2, PT, P2, P0, PT, 0xf2, 0x2f ;  /* 0x00000000002f781c */ /* 0x000fe40001741e72 */
[----:B------:R-:W-:Y:S02]  /*c050*/  R2UR UR13, R10 ;  /* 0x000000000a0d72ca */ /* 0x000fe400000e0000 */
[----:B--2---:R-:W-:Y:S04]  /*c060*/  SHF.R.U32.HI R0, RZ, R34, R9 ;  /* 0x00000022ff007219 */ /* 0x004fe80000011609 */
[----:B------:R-:W-:Y:S01]  /*c070*/  R2UR UR14, R0 ;  /* 0x00000000000e72ca */ /* 0x000fe200000e0000 */
[----:B------:R-:W-:Y:S04]  /*c080*/  IMAD.MOV R0, RZ, RZ, -R3 ;  /* 0x000000ffff007224 */ /* 0x000fe800078e0a03 */
[----:B------:R-:W-:Y:S01]  /*c090*/  @!P2 IMAD.MOV.U32 R9, RZ, 0x20, RZ ;  /* 0x00000020ff09a824 */ /* 0x000fe200078e00ff */
[----:B------:R-:W-:Y:S01]  /*c0a0*/  R2UR UR10, R0 ;  /* 0x00000000000a72ca */ /* 0x000fe200000e0000 */
[----:B------:R-:W-:Y:S02]  /*c0b0*/  IMAD.MOV R0, RZ, RZ, -R10 ;  /* 0x000000ffff007224 */ /* 0x000fe400078e0a0a */
[----:B------:R-:W-:Y:S03]  /*c0c0*/  @!P2 IMAD.MOV.U32 R9, RZ, 0x400, R9 ;  /* 0x00000400ff09a824 */ /* 0x000fe600078e0009 */
[----:B------:R-:W-:Y:S01]  /*c0d0*/  R2UR UR9, R0 ;  /* 0x00000000000972ca */ /* 0x000fe200000e0000 */
[----:B------:R-:W-:Y:S06]  /*c0e0*/  USEL UR14, UR8, UR14, !UP2 ;  /* 0x0000000e080e7287 */ /* 0x000fec000d000000 */
[----:B------:R-:W-:Y:S01]  /*c0f0*/  UIMAD UR11, UR6, UR10, UR11 ;  /* 0x0000000a060b72a4 */ /* 0x000fe2000f8e020b */
[----:B------:R-:W-:Y:S05]  /*c100*/  IMAD R3, RZ, RZ, -UR14 ;  /* 0x8000000eff037e24 */ /* 0x000fea000f8e02ff */
[----:B------:R-:W-:Y:S01]  /*c110*/  UIMAD UR12, UR5, UR9, UR12 ;  /* 0x00000009050c72a4 */ /* 0x000fe2000f8e020c */
[----:B------:R-:W-:Y:S02]  /*c120*/  R2UR UR8, R3 ;  /* 0x00000000030872ca */ /* 0x000fe400000e0000 */
[----:B------:R-:W-:Y:S05]  /*c130*/  @!P2 IADD3 R3, P0, PT, R44, 0x680, RZ ;  /* 0x000006802c03a810 */ /* 0x000fea0007f1e0ff */
[----:B------:R-:W-:Y:S06]  /*c140*/  @!P2 IMAD.X R0, RZ, RZ, R45, P0 ;  /* 0x000000ffff00a224 */ /* 0x000fec00000e062d */
[----:B------:R-:W-:Y:S01]  /*c150*/  UIMAD UR13, UR4, UR8, UR13 ;  /* 0x00000008040d72a4 */ /* 0x000fe2000f8e020d */
[----:B-1----:R-:W-:Y:S11]  /*c160*/  @!P6 BRA `(.L_x_85) ;  /* 0x00000074000ce947 */ /* 0x002ff60003800000 */
.L_x_191:
[----:B------:R-:W-:Y:S01]  /*c170*/  @!P2 R2UR UR10, R9 ;  /* 0x00000000090aa2ca */ /* 0x000fe200000e0000 */
[----:B------:R-:W-:Y:S01]  /*c180*/  VOTEU.ALL UP0, P2 ;  /* 0x0000000000ff7886 */ /* 0x000fe20001000000 */
[----:B------:R-:W-:Y:S01]  /*c190*/  @!P2 R2UR UR9, R3 ;  /* 0x000000000309a2ca */ /* 0x000fe200000e0000 */
[----:B------:R-:W-:Y:S01]  /*c1a0*/  @!P2 IMAD.MOV.U32 R9, RZ, 0x20, RZ ;  /* 0x00000020ff09a824 */ /* 0x000fe200078e00ff */
[----:B------:R-:W-:Y:S01]  /*c1b0*/  @!P2 R2UR UR8, R0 ;  /* 0x000000000008a2ca */ /* 0x000fe200000e0000 */
[----:B------:R-:W-:Y:S02]  /*c1c0*/  @!P2 VIADD R0, R27, 0x200 ;  /* 0x000002001b00a836 */ /* 0x000fe40000000000 */
[----:B------:R-:W-:Y:S06]  /*c1d0*/  @!P2 IMAD.MOV.U32 R9, RZ, 0x400, R9 ;  /* 0x00000400ff09a824 */ /* 0x000fec00078e0009 */
[----:B------:R-:W-:Y:S01]  /*c1e0*/  IMAD.U32 R3, RZ, RZ, UR10 ;  /* 0x0000000aff037e24 */ /* 0x000fe2000f8e00ff */
[----:B------:R-:W-:Y:S01]  /*c1f0*/  @!UP0 UMOV UR10, UR15 ;  /* 0x0000000f000a8c82 */ /* 0x000fe20008000000 */
[----:B------:R-:W-:Y:S01]  /*c200*/  IMAD.U32 R10, RZ, RZ, UR9 ;  /* 0x00000009ff0a7e24 */ /* 0x000fe2000f8e00ff */
[----:B------:R-:W-:Y:S01]  /*c210*/  @!UP0 UMOV UR9, UR7 ;  /* 0x0000000700098c82 */ /* 0x000fe20008000000 */
[----:B------:R-:W-:Y:S01]  /*c220*/  IMAD.U32 R11, RZ, RZ, UR8 ;  /* 0x00000008ff0b7e24 */ /* 0x000fe2000f8e00ff */
[----:B------:R-:W-:Y:S02]  /*c230*/  @!P2 PRMT R3, R3, 0x5410, RZ ;  /* 0x000054100303a816 */ /* 0x000fe400000000ff */
[----:B------:R-:W-:Y:S01]  /*c240*/  @!P2 R2UR UR8, R0 ;  /* 0x000000000008a2ca */ /* 0x000fe200000e0000 */
[----:B------:R-:W-:Y:S01]  /*c250*/  IMAD.U32 R0, RZ, RZ, UR7 ;  /* 0x00000007ff007e24 */ /* 0x000fe2000f8e00ff */
[----:B------:R-:W-:Y:S02]  /*c260*/  @!P2 R2UR UR18, R10 ;  /* 0x000000000a12a2ca */ /* 0x000fe400000e0000 */
[----:B------:R-:W-:Y:S02]  /*c270*/  @!P2 R2UR UR19, R11 ;  /* 0x000000000b13a2ca */ /* 0x000fe400000e0000 */
[----:B------:R-:W-:Y:S02]  /*c280*/  @!P2 R2UR UR16, R3 ;  /* 0x000000000310a2ca */ /* 0x000fe400000e0000 */
[----:B------:R-:W-:Y:S01]  /*c290*/  PRMT R11, R85, 0x654, R0 ;  /* 0x00000654550b7816 */ /* 0x000fe20000000000 */
[----:B------:R-:W-:Y:S01]  /*c2a0*/  @!P2 IMAD.MOV.U32 R0, RZ, RZ, 0x2000 ;  /* 0x00002000ff00a424 */ /* 0x000fe200078e00ff */
[----:B------:R-:W-:Y:S09]  /*c2b0*/  @!P2 IADD3 R3, P0, PT, R44, 0x680, RZ ;  /* 0x000006802c03a810 */ /* 0x000ff20007f1e0ff */
[----:B------:R2:W-:Y:S01]  /*c2c0*/  @!UP0 UTMALDG.5D.IM2COL [UR8], [UR18], UR16 ;  /* 0x00000008120083b4 */ /* 0x0005e20008060010 */
[----:B------:R3:W-:Y:S01]  /*c2d0*/  @!P2 SYNCS.ARRIVE.TRANS64.RED.A0TR RZ, [R27+URZ+0x40], R0 ;  /* 0x000040001bffa9a7 */ /* 0x0007e200083004ff */
[----:B------:R2:W-:Y:S01]  /*c2e0*/  SYNCS.ARRIVE.TRANS64.RED.A1T0 RZ, [R11+URZ], RZ ;  /* 0x000000ff0bff79a7 */ /* 0x0005e200081004ff */
[----:B------:R-:W4:Y:S01]  /*c2f0*/  SYNCS.PHASECHK.TRANS64.TRYWAIT P6, [R27+URZ+0x68], R46 ;  /* 0x0000682e1b0075a7 */ /* 0x000f2200080c11ff */
[----:B---3--:R-:W-:Y:S01]  /*c300*/  @!P2 IMAD.X R0, RZ, RZ, R45, P0 ;  /* 0x000000ffff00a224 */ /* 0x008fe200000e062d */
[----:B--2-4-:R-:W-:Y:S06]  /*c310*/  @!P6 BRA `(.L_x_86) ;  /* 0x0000007000b4e947 */ /* 0x014fec0003800000 */
.L_x_192:
[----:B------:R-:W-:Y:S01]  /*c320*/  @!P2 R2UR UR10, R9 ;  /* 0x00000000090aa2ca */ /* 0x000fe200000e0000 */
[----:B------:R-:W-:Y:S01]  /*c330*/  VOTEU.ALL UP0, P2 ;  /* 0x0000000000ff7886 */ /* 0x000fe20001000000 */
[----:B------:R-:W-:Y:S01]  /*c340*/  @!P2 R2UR UR8, R0 ;  /* 0x000000000008a2ca */ /* 0x000fe200000e0000 */
[----:B------:R-:W-:Y:S01]  /*c350*/  @!P2 VIADD R0, R27, 0x2200 ;  /* 0x000022001b00a836 */ /* 0x000fe20000000000 */
[----:B------:R-:W-:Y:S01]  /*c360*/  @!P2 R2UR UR9, R3 ;  /* 0x000000000309a2ca */ /* 0x000fe200000e0000 */
[----:B------:R-:W-:Y:S01]  /*c370*/  UMOV UR35, UR11 ;  /* 0x0000000b00237c82 */ /* 0x000fe20008000000 */
[----:B------:R-:W-:Y:S01]  /*c380*/  @!UP0 UIADD3 UR34, UPT, UPT, UR15, 0x10, URZ ;  /* 0x000000100f228890 */ /* 0x000fe2000fffe0ff */
[----:B------:R-:W-:Y:S01]  /*c390*/  IMAD.U32 R10, RZ, RZ, UR33 ;  /* 0x00000021ff0a7e24 */ /* 0x000fe2000f8e00ff */
[----:B------:R-:W-:Y:S01]  /*c3a0*/  @!P2 R2UR UR32, R0 ;  /* 0x000000000020a2ca */ /* 0x000fe200000e0000 */
[----:B------:R-:W-:Y:S01]  /*c3b0*/  VOTEU.ALL UP0, P2 ;  /* 0x0000000000ff7886 */ /* 0x000fe20001000000 */
[----:B------:R-:W-:Y:S01]  /*c3c0*/  @!P2 IMAD.MOV.U32 R0, RZ, RZ, 0x2000 ;  /* 0x00002000ff00a424 */ /* 0x000fe200078e00ff */
[----:B------:R-:W-:Y:S01]  /*c3d0*/  UMOV UR36, UR12 ;  /* 0x0000000c00247c82 */ /* 0x000fe20008000000 */
[----:B------:R-:W-:Y:S01]  /*c3e0*/  UMOV UR37, UR13 ;  /* 0x0000000d00257c82 */ /* 0x000fe20008000000 */
[----:B------:R-:W-:Y:S01]  /*c3f0*/  IMAD.U32 R3, RZ, RZ, UR10 ;  /* 0x0000000aff037e24 */ /* 0x000fe2000f8e00ff */
[----:B------:R-:W-:Y:S01]  /*c400*/  UMOV UR38, UR14 ;  /* 0x0000000e00267c82 */ /* 0x000fe20008000000 */
[----:B------:R-:W-:Y:S01]  /*c410*/  IMAD.U32 R15, RZ, RZ, UR8 ;  /* 0x00000008ff0f7e24 */ /* 0x000fe2000f8e00ff */
[----:B------:R-:W-:Y:S01]  /*c420*/  PRMT R10, R85, 0x654, R10 ;  /* 0x00000654550a7816 */ /* 0x000fe2000000000a */
[----:B------:R-:W-:Y:S01]  /*c430*/  IMAD.U32 R14, RZ, RZ, UR9 ;  /* 0x00000009ff0e7e24 */ /* 0x000fe2000f8e00ff */
[----:B------:R-:W-:Y:S01]  /*c440*/  @!P2 PRMT R3, R3, 0x5410, RZ ;  /* 0x000054100303a816 */ /* 0x000fe200000000ff */
[----:B------:R-:W-:Y:S01]  /*c450*/  @!P2 IMAD.MOV.U32 R9, RZ, 0x20, RZ ;  /* 0x00000020ff09a824 */ /* 0x000fe200078e00ff */
[----:B------:R-:W-:Y:S02]  /*c460*/  @!P2 R2UR UR19, R15 ;  /* 0x000000000f13a2ca */ /* 0x000fe400000e0000 */
[----:B------:R-:W-:Y:S01]  /*c470*/  @!P2 R2UR UR18, R14 ;  /* 0x000000000e12a2ca */ /* 0x000fe200000e0000 */
[----:B------:R-:W-:Y:S01]  /*c480*/  @!P2 IMAD.MOV.U32 R9, RZ, 0x400, R9 ;  /* 0x00000400ff09a824 */ /* 0x000fe200078e0009 */
[----:B------:R-:W-:Y:S02]  /*c490*/  @!P2 R2UR UR8, R3 ;  /* 0x000000000308a2ca */ /* 0x000fe400000e0000 */
[----:B------:R-:W-:Y:S11]  /*c4a0*/  @!P2 IADD3 R3, P0, PT, R44, 0x680, RZ ;  /* 0x000006802c03a810 */ /* 0x000ff60007f1e0ff */
[----:B------:R3:W-:Y:S01]  /*c4b0*/  @!UP0 UTMALDG.5D.IM2COL [UR32], [UR18], UR8 ;  /* 0x00000020120083b4 */ /* 0x0007e20008060008 */
[----:B------:R4:W-:Y:S01]  /*c4c0*/  @!P2 SYNCS.ARRIVE.TRANS64.RED.A0TR RZ, [R27+URZ+0x48], R0 ;  /* 0x000048001bffa9a7 */ /* 0x0009e200083004ff */
[----:B------:R3:W-:Y:S01]  /*c4d0*/  SYNCS.ARRIVE.TRANS64.RED.A1T0 RZ, [R10+URZ], RZ ;  /* 0x000000ff0aff79a7 */ /* 0x0007e200081004ff */
[----:B------:R-:W5:Y:S01]  /*c4e0*/  SYNCS.PHASECHK.TRANS64.TRYWAIT P6, [R27+URZ+0x70], R46 ;  /* 0x0000702e1b0075a7 */ /* 0x000f6200080c11ff */
[----:B----4-:R-:W-:Y:S01]  /*c4f0*/  @!P2 IMAD.X R0, RZ, RZ, R45, P0 ;  /* 0x000000ffff00a224 */ /* 0x010fe200000e062d */
[----:B---3-5:R-:W-:Y:S06]  /*c500*/  @!P6 BRA `(.L_x_87) ;  /* 0x00000070004ce947 */ /* 0x028fec0003800000 */
.L_x_193:
[----:B------:R-:W-:Y:S01]  /*c510*/  @!P2 R2UR UR10, R9 ;  /* 0x00000000090aa2ca */ /* 0x000fe200000e0000 */
[----:B------:R-:W-:Y:S01]  /*c520*/  VOTEU.ALL UP0, P2 ;  /* 0x0000000000ff7886 */ /* 0x000fe20001000000 */
[----:B------:R-:W-:Y:S01]  /*c530*/  @!P2 R2UR UR8, R0 ;  /* 0x000000000008a2ca */ /* 0x000fe200000e0000 */
[----:B------:R-:W-:Y:S01]  /*c540*/  @!P2 VIADD R0, R27, 0x4200 ;  /* 0x000042001b00a836 */ /* 0x000fe20000000000 */
[----:B------:R-:W-:Y:S01]  /*c550*/  @!P2 R2UR UR9, R3 ;  /* 0x000000000309a2ca */ /* 0x000fe200000e0000 */
[----:B------:R-:W-:Y:S01]  /*c560*/  UMOV UR27, UR11 ;  /* 0x0000000b001b7c82 */ /* 0x000fe20008000000 */
[----:B------:R-:W-:Y:S01]  /*c570*/  @!UP0 UIADD3 UR26, UPT, UPT, UR15, 0x20, URZ ;  /* 0x000000200f1a8890 */ /* 0x000fe2000fffe0ff */
[----:B------:R-:W-:Y:S01]  /*c580*/  @!P2 IMAD.MOV.U32 R9, RZ, 0x20, RZ ;  /* 0x00000020ff09a824 */ /* 0x000fe200078e00ff */
[----:B------:R-:W-:Y:S01]  /*c590*/  @!P2 R2UR UR24, R0 ;  /* 0x000000000018a2ca */ /* 0x000fe200000e0000 */
[----:B------:R-:W-:Y:S01]  /*c5a0*/  IMAD.U32 R0, RZ, RZ, UR25 ;  /* 0x00000019ff007e24 */ /* 0x000fe2000f8e00ff */
[----:B------:R-:W-:Y:S01]  /*c5b0*/  VOTEU.ALL UP0, P2 ;  /* 0x0000000000ff7886 */ /* 0x000fe20001000000 */
[----:B------:R-:W-:Y:S01]  /*c5c0*/  UMOV UR28, UR12 ;  /* 0x0000000c001c7c82 */ /* 0x000fe20008000000 */
[----:B------:R-:W-:Y:S01]  /*c5d0*/  UMOV UR29, UR13 ;  /* 0x0000000d001d7c82 */ /* 0x000fe20008000000 */
[----:B------:R-:W-:Y:S01]  /*c5e0*/  IMAD.U32 R3, RZ, RZ, UR10 ;  /* 0x0000000aff037e24 */ /* 0x000fe2000f8e00ff */
[----:B------:R-:W-:Y:S01]  /*c5f0*/  PRMT R47, R85, 0x654, R0 ;  /* 0x00000654552f7816 */ /* 0x000fe20000000000 */
[----:B------:R-:W-:Y:S01]  /*c600*/  IMAD.U32 R15, RZ, RZ, UR8 ;  /* 0x00000008ff0f7e24 */ /* 0x000fe2000f8e00ff */
[----:B------:R-:W-:Y:S01]  /*c610*/  UMOV UR30, UR14 ;  /* 0x0000000e001e7c82 */ /* 0x000fe20008000000 */
[----:B------:R-:W-:Y:S01]  /*c620*/  IMAD.U32 R14, RZ, RZ, UR9 ;  /* 0x00000009ff0e7e24 */ /* 0x000fe2000f8e00ff */
[----:B------:R-:W-:Y:S01]  /*c630*/  @!P2 PRMT R3, R3, 0x5410, RZ ;  /* 0x000054100303a816 */ /* 0x000fe200000000ff */
[----:B------:R-:W-:Y:S01]  /*c640*/  @!P2 IMAD.MOV.U32 R0, RZ, RZ, 0x2000 ;  /* 0x00002000ff00a424 */ /* 0x000fe200078e00ff */
[----:B------:R-:W-:Y:S01]  /*c650*/  @!P2 R2UR UR19, R15 ;  /* 0x000000000f13a2ca */ /* 0x000fe200000e0000 */
[----:B------:R-:W-:Y:S01]  /*c660*/  @!P2 IMAD.MOV.U32 R9, RZ, 0x400, R9 ;  /* 0x00000400ff09a824 */ /* 0x000fe200078e0009 */
[----:B------:R-:W-:Y:S02]  /*c670*/  @!P2 R2UR UR18, R14 ;  /* 0x000000000e12a2ca */ /* 0x000fe400000e0000 */
[----:B------:R-:W-:Y:S02]  /*c680*/  @!P2 R2UR UR8, R3 ;  /* 0x000000000308a2ca */ /* 0x000fe400000e0000 */
[----:B------:R-:W-:Y:S11]  /*c690*/  @!P2 IADD3 R3, P0, PT, R44, 0x680, RZ ;  /* 0x000006802c03a810 */ /* 0x000ff60007f1e0ff */
[----:B------:R4:W-:Y:S01]  /*c6a0*/  @!UP0 UTMALDG.5D.IM2COL [UR24], [UR18], UR8 ;  /* 0x00000018120083b4 */ /* 0x0009e20008060008 */
[----:B------:R5:W-:Y:S01]  /*c6b0*/  @!P2 SYNCS.ARRIVE.TRANS64.RED.A0TR RZ, [R27+URZ+0x50], R0 ;  /* 0x000050001bffa9a7 */ /* 0x000be200083004ff */
[----:B------:R4:W-:Y:S01]  /*c6c0*/  SYNCS.ARRIVE.TRANS64.RED.A1T0 RZ, [R47+URZ], RZ ;  /* 0x000000ff2fff79a7 */ /* 0x0009e200081004ff */
[----:B------:R-:W1:Y:S01]  /*c6d0*/  SYNCS.PHASECHK.TRANS64.TRYWAIT P6, [R27+URZ+0x78], R46 ;  /* 0x0000782e1b0075a7 */ /* 0x000e6200080c11ff */
[----:B-----5:R-:W-:Y:S01]  /*c6e0*/  @!P2 IMAD.X R0, RZ, RZ, R45, P0 ;  /* 0x000000ffff00a224 */ /* 0x020fe200000e062d */
[----:B-1--4-:R-:W-:Y:S06]  /*c6f0*/  @!P6 BRA `(.L_x_88) ;  /* 0x0000006c00e4e947 */ /* 0x012fec0003800000 */
.L_x_194:
[----:B------:R-:W-:Y:S01]  /*c700*/  @!P2 R2UR UR10, R9 ;  /* 0x00000000090aa2ca */ /* 0x000fe200000e0000 */
[----:B------:R-:W-:Y:S01]  /*c710*/  VOTEU.ALL UP0, P2 ;  /* 0x0000000000ff7886 */ /* 0x000fe20001000000 */
[----:B------:R-:W-:Y:S01]  /*c720*/  @!P2 R2UR UR8, R0 ;  /* 0x000000000008a2ca */ /* 0x000fe200000e0000 */
[----:B------:R-:W-:Y:S01]  /*c730*/  @!P2 VIADD R0, R27, 0x6200 ;  /* 0x000062001b00a836 */ /* 0x000fe20000000000 */
[----:B------:R-:W-:Y:S01]  /*c740*/  @!P2 R2UR UR9, R3 ;  /* 0x000000000309a2ca */ /* 0x000fe200000e0000 */
[----:B------:R-:W-:Y:S01]  /*c750*/  UMOV UR19, UR11 ;  /* 0x0000000b00137c82 */ /* 0x000fe20008000000 */
[----:B------:R-:W-:Y:S01]  /*c760*/  @!UP0 UIADD3 UR18, UPT, UPT, UR15, 0x30, URZ ;  /* 0x000000300f128890 */ /* 0x000fe2000fffe0ff */
[----:B------:R-:W-:Y:S01]  /*c770*/  SHF.L.U32 R16, RZ, 0x1f, RZ ;  /* 0x0000001fff107819 */ /* 0x000fe200000006ff */
[----:B------:R-:W-:Y:S01]  /*c780*/  VOTEU.ALL UP0, P2 ;  /* 0x0000000000ff7886 */ /* 0x000fe20001000000 */
[----:B------:R-:W-:Y:S01]  /*c790*/  @!P2 R2UR UR16, R0 ;  /* 0x000000000010a2ca */ /* 0x000fe200000e0000 */
[----:B------:R-:W-:Y:S01]  /*c7a0*/  IMAD.U32 R0, RZ, RZ, UR17 ;  /* 0x00000011ff007e24 */ /* 0x000fe2000f8e00ff */
        /* <DEDUP_REMOVED lines=8> */
[----:B------:R-:W-:Y:S01]  /*c830*/  @!P2 IMAD.MOV.U32 R0, RZ, RZ, 0x2000 ;  /* 0x00002000ff00a424 */ /* 0x000fe200078e00ff */
[----:B------:R-:W-:Y:S01]  /*c840*/  @!P2 R2UR UR27, R15 ;  /* 0x000000000f1ba2ca */ /* 0x000fe200000e0000 */
[----:B------:R-:W-:Y:S01]  /*c850*/  @!P2 IMAD.MOV.U32 R9, RZ, 0x20, RZ ;  /* 0x00000020ff09a824 */ /* 0x000fe200078e00ff */
[----:B------:R-:W-:Y:S02]  /*c860*/  @!P2 R2UR UR26, R14 ;  /* 0x000000000e1aa2ca */ /* 0x000fe400000e0000 */
[----:B------:R-:W-:Y:S01]  /*c870*/  @!P2 R2UR UR8, R3 ;  /* 0x000000000308a2ca */ /* 0x000fe200000e0000 */
[----:B------:R-:W-:Y:S01]  /*c880*/  @!P2 IMAD.MOV.U32 R9, RZ, 0x400, R9 ;  /* 0x00000400ff09a824 */ /* 0x000fe200078e0009 */
[----:B------:R-:W-:Y:S11]  /*c890*/  @!P2 IADD3 R3, P0, PT, R44, 0x680, RZ ;  /* 0x000006802c03a810 */ /* 0x000ff60007f1e0ff */
[----:B------:R4:W-:Y:S01]  /*c8a0*/  @!UP0 UTMALDG.5D.IM2COL [UR16], [UR26], UR8 ;  /* 0x000000101a0083b4 */ /* 0x0009e20008060008 */
[----:B------:R5:W-:Y:S01]  /*c8b0*/  @!P2 SYNCS.ARRIVE.TRANS64.RED.A0TR RZ, [R27+URZ+0x58], R0 ;  /* 0x000058001bffa9a7 */ /* 0x000be200083004ff */
[----:B------:R4:W-:Y:S01]  /*c8c0*/  SYNCS.ARRIVE.TRANS64.RED.A1T0 RZ, [R19+URZ], RZ ;  /* 0x000000ff13ff79a7 */ /* 0x0009e200081004ff */
[----:B------:R-:W1:Y:S01]  /*c8d0*/  SYNCS.PHASECHK.TRANS64.TRYWAIT P6, [R27+URZ+0x60], R16 ;  /* 0x000060101b0075a7 */ /* 0x000e6200080c11ff */
[----:B-----5:R-:W-:Y:S01]  /*c8e0*/  @!P2 IMAD.X R0, RZ, RZ, R45, P0 ;  /* 0x000000ffff00a224 */ /* 0x020fe200000e062d */
[----:B-1--4-:R-:W-:Y:S06]  /*c8f0*/  @!P6 BRA `(.L_x_89) ;  /* 0x0000006c0078e947 */ /* 0x012fec0003800000 */
.L_x_195:
[----:B------:R-:W-:Y:S01]  /*c900*/  @!P2 R2UR UR10, R9 ;  /* 0x00000000090aa2ca */ /* 0x000fe200000e0000 */
[----:B------:R-:W-:Y:S01]  /*c910*/  VOTEU.ALL UP1, P2 ;  /* 0x0000000000ff7886 */ /* 0x000fe20001020000 */
[----:B------:R-:W-:Y:S01]  /*c920*/  @!P2 R2UR UR9, R3 ;  /* 0x000000000309a2ca */ /* 0x000fe200000e0000 */
[----:B------:R-:W-:Y:S01]  /*c930*/  VOTEU.ALL UP0, P2 ;  /* 0x0000000000ff7886 */ /* 0x000fe20001000000 */
[----:B------:R-:W-:Y:S01]  /*c940*/  @!P2 R2UR UR8, R0 ;  /* 0x000000000008a2ca */ /* 0x000fe200000e0000 */
[----:B------:R-:W-:Y:S02]  /*c950*/  @!P2 VIADD R0, R27, 0x200 ;  /* 0x000002001b00a836 */ /* 0x000fe40000000000 */
[----:B------:R-:W-:Y:S04]  /*c960*/  @!P2 IMAD.MOV.U32 R9, RZ, 0x20, RZ ;  /* 0x00000020ff09a824 */ /* 0x000fe800078e00ff */
[----:B------:R-:W-:Y:S02]  /*c970*/  @!P2 IMAD.MOV.U32 R9, RZ, 0x400, R9 ;  /* 0x00000400ff09a824 */ /* 0x000fe400078e0009 */
[----:B------:R-:W-:Y:S01]  /*c980*/  IMAD.U32 R3, RZ, RZ, UR10 ;  /* 0x0000000aff037e24 */ /* 0x000fe2000f8e00ff */
[----:B------:R-:W-:Y:S01]  /*c990*/  @!UP1 UIADD3 UR10, UPT, UPT, UR15, 0x40, URZ ;  /* 0x000000400f0a9890 */ /* 0x000fe2000fffe0ff */
[----:B------:R-:W-:Y:S01]  /*c9a0*/  IMAD.U32 R14, RZ, RZ, UR9 ;  /* 0x00000009ff0e7e24 */ /* 0x000fe2000f8e00ff */
[----:B------:R-:W-:Y:S01]  /*c9b0*/  @!UP0 UMOV UR9, UR7 ;  /* 0x0000000700098c82 */ /* 0x000fe20008000000 */
[----:B------:R-:W-:Y:S01]  /*c9c0*/  IMAD.U32 R15, RZ, RZ, UR8 ;  /* 0x00000008ff0f7e24 */ /* 0x000fe2000f8e00ff */
[----:B------:R-:W-:Y:S02]  /*c9d0*/  @!P2 PRMT R3, R3, 0x5410, RZ ;  /* 0x000054100303a816 */ /* 0x000fe400000000ff */
[----:B------:R-:W-:Y:S01]  /*c9e0*/  @!P2 R2UR UR8, R0 ;  /* 0x000000000008a2ca */ /* 0x000fe200000e0000 */
[----:B------:R-:W-:Y:S01]  /*c9f0*/  @!P2 IMAD.MOV.U32 R0, RZ, RZ, 0x2000 ;  /* 0x00002000ff00a424 */ /* 0x000fe200078e00ff */
[----:B------:R-:W-:Y:S02]  /*ca00*/  @!P2 R2UR UR18, R14 ;  /* 0x000000000e12a2ca */ /* 0x000fe400000e0000 */
        /* <DEDUP_REMOVED lines=9> */
.L_x_196:
[----:B------:R-:W-:Y:S01]  /*caa0*/  @!P2 R2UR UR10, R9 ;  /* 0x00000000090aa2ca */ /* 0x000fe200000e0000 */
[----:B------:R-:W-:Y:S01]  /*cab0*/  VOTEU.ALL UP0, P2 ;  /* 0x0000000000ff7886 */ /* 0x000fe20001000000 */
[----:B------:R-:W-:Y:S01]  /*cac0*/  @!P2 R2UR UR9, R3 ;  /* 0x000000000309a2ca */ /* 0x000fe200000e0000 */
[----:B------:R-:W-:Y:S01]  /*cad0*/  @!P2 IMAD.MOV.U32 R50, RZ, 0x20, RZ ;  /* 0x00000020ff32a824 */ /* 0x000fe200078e00ff */
[----:B------:R-:W-:Y:S01]  /*cae0*/  @!P2 R2UR UR8, R0 ;  /* 0x000000000008a2ca */ /* 0x000fe200000e0000 */
[----:B------:R-:W-:Y:S01]  /*caf0*/  @!P2 VIADD R0, R27, 0x2200 ;  /* 0x000022001b00a836 */ /* 0x000fe20000000000 */
[----:B------:R-:W-:Y:S01]  /*cb00*/  @!P2 IADD3 R49, P0, PT, R44, 0x680, RZ ;  /* 0x000006802c31a810 */ /* 0x000fe20007f1e0ff */
[----:B------:R-:W-:Y:S04]  /*cb10*/  @!P2 IMAD.MOV.U32 R50, RZ, 0x400, R50 ;  /* 0x00000400ff32a824 */ /* 0x000fe800078e0032 */
[----:B------:R-:W-:Y:S02]  /*cb20*/  @!P2 IMAD.X R48, RZ, RZ, R45, P0 ;  /* 0x000000ffff30a224 */ /* 0x000fe400000e062d */
[----:B------:R-:W-:Y:S01]  /*cb30*/  IMAD.U32 R3, RZ, RZ, UR10 ;  /* 0x0000000aff037e24 */ /* 0x000fe2000f8e00ff */
[----:B------:R-:W-:Y:S01]  /*cb40*/  @!UP0 UIADD3 UR10, UPT, UPT, UR15, 0x50, URZ ;  /* 0x000000500f0a8890 */ /* 0x000fe2000fffe0ff */
[----:B------:R-:W-:Y:S01]  /*cb50*/  IMAD.U32 R14, RZ, RZ, UR9 ;  /* 0x00000009ff0e7e24 */ /* 0x000fe2000f8e00ff */
[----:B------:R-:W-:Y:S01]  /*cb60*/  VOTEU.ALL UP0, P2 ;  /* 0x0000000000ff7886 */ /* 0x000fe20001000000 */
[----:B------:R-:W-:Y:S01]  /*cb70*/  IMAD.U32 R15, RZ, RZ, UR8 ;  /* 0x00000008ff0f7e24 */ /* 0x000fe2000f8e00ff */
[----:B------:R-:W-:Y:S01]  /*cb80*/  @!P2 PRMT R3, R3, 0x5410, RZ ;  /* 0x000054100303a816 */ /* 0x000fe200000000ff */
[----:B------:R-:W-:Y:S01]  /*cb90*/  UMOV UR9, UR33 ;  /* 0x0000002100097c82 */ /* 0x000fe20008000000 */
[----:B------:R-:W-:Y:S01]  /*cba0*/  @!P2 R2UR UR8, R0 ;  /* 0x000000000008a2ca */ /* 0x000fe200000e0000 */
[----:B------:R-:W-:Y:S01]  /*cbb0*/  @!P2 IMAD.MOV.U32 R0, RZ, RZ, 0x2000 ;  /* 0x00002000ff00a424 */ /* 0x000fe200078e00ff */
[----:B------:R-:W-:Y:S02]  /*cbc0*/  @!P2 R2UR UR18, R14 ;  /* 0x000000000e12a2ca */ /* 0x000fe400000e0000 */
[----:B------:R-:W-:Y:S02]  /*cbd0*/  @!P2 R2UR UR19, R15 ;  /* 0x000000000f13a2ca */ /* 0x000fe400000e0000 */
[----:B------:R-:W-:Y:S11]  /*cbe0*/  @!P2 R2UR UR16, R3 ;  /* 0x000000000310a2ca */ /* 0x000ff600000e0000 */
[----:B------:R-:W-:Y:S02]  /*cbf0*/  @!UPT UIADD3 URZ, UPT, UPT, URZ, URZ, URZ ;  /* 0x000000fffffff290 */ /* 0x000fe4000fffe0ff */
[----:B------:R4:W-:Y:S01]  /*cc00*/  @!UP0 UTMALDG.5D.IM2COL [UR8], [UR18], UR16 ;  /* 0x00000008120083b4 */ /* 0x0009e20008060010 */
[----:B------:R4:W-:Y:S01]  /*cc10*/  @!P2 SYNCS.ARRIVE.TRANS64.RED.A0TR RZ, [R27+URZ+0x48], R0 ;  /* 0x000048001bffa9a7 */ /* 0x0009e200083004ff */
[----:B------:R4:W-:Y:S01]  /*cc20*/  SYNCS.ARRIVE.TRANS64.RED.A1T0 RZ, [R10+URZ], RZ ;  /* 0x000000ff0aff79a7 */ /* 0x0009e200081004ff */
[----:B------:R-:W5:Y:S02]  /*cc30*/  SYNCS.PHASECHK.TRANS64.TRYWAIT P6, [R27+URZ+0x70], R16 ;  /* 0x000070101b0075a7 */ /* 0x000f6400080c11ff */
[----:B----45:R-:W-:Y:S05]  /*cc40*/  @!P6 BRA `(.L_x_91) ;  /* 0x0000006800cce947 */ /* 0x030fea0003800000 */
.L_x_197:
[----:B------:R-:W5:Y:S01]  /*cc50*/  LDC.64 R10, c[0x0][0xc18] ;  /* 0x00030600ff0a7b82 */ /* 0x000f620000000a00 */
[----:B------:R-:W-:Y:S01]  /*cc60*/  @!P2 R2UR UR10, R50 ;  /* 0x00000000320aa2ca */ /* 0x000fe200000e0000 */
[----:B------:R-:W-:Y:S01]  /*cc70*/  VOTEU.ALL UP0, P2 ;  /* 0x0000000000ff7886 */ /* 0x000fe20001000000 */
[----:B------:R-:W-:Y:S02]  /*cc80*/  @!P2 R2UR UR9, R49 ;  /* 0x000000003109a2ca */ /* 0x000fe400000e0000 */
[----:B------:R-:W-:Y:S03]  /*cc90*/  @!P2 R2UR UR8, R48 ;  /* 0x000000003008a2ca */ /* 0x000fe600000e0000 */
[----:B------:R-:W1:Y:S01]  /*cca0*/  LDC.64 R14, c[0x0][0xc10] ;  /* 0x00030400ff0e7b82 */ /* 0x000e620000000a00 */
[----:B------:R-:W-:Y:S01]  /*ccb0*/  @!P2 VIADD R48, R27, 0x4200 ;  /* 0x000042001b30a836 */ /* 0x000fe20000000000 */
[----:B------:R-:W-:Y:S06]  /*ccc0*/  @P5 SHF.R.U32.HI R41, RZ, 0x10, R37 ;  /* 0x00000010ff295819 */ /* 0x000fec0000011625 */
[----:B------:R-:W2:Y:S01]  /*ccd0*/  @!P1 LDC R0, c[0x0][0xc20] ;  /* 0x00030800ff009b82 */ /* 0x000ea20000000800 */
[----:B------:R-:W-:Y:S01]  /*cce0*/  IMAD.U32 R49, RZ, RZ, UR10 ;  /* 0x0000000aff317e24 */ /* 0x000fe2000f8e00ff */
[----:B------:R-:W-:Y:S06]  /*ccf0*/  @!UP0 UIADD3 UR10, UPT, UPT, UR15, 0x60, URZ ;  /* 0x000000600f0a8890 */ /* 0x000fec000fffe0ff */
[----:B------:R-:W3:Y:S01]  /*cd00*/  @!P1 LDC R3, c[0x0][0xc0c] ;  /* 0x00030300ff039b82 */ /* 0x000ee20000000800 */
        /* <DEDUP_REMOVED lines=13> */
[----:B-----5:R-:W-:Y:S01]  /*cde0*/  @!P1 IMAD.HI.U32 R11, R8, R11, RZ ;  /* 0x0000000b080b9227 */ /* 0x020fe200078e00ff */
[----:B------:R-:W-:Y:S03]  /*cdf0*/  @!P1 ISETP.NE.AND P0, PT, R10, 0x1, PT ;  /* 0x000000010a00980c */ /* 0x000fe60003f05270 */
[----:B-1----:R-:W-:Y:S01]  /*ce00*/  @!P1 IMAD.HI.U32 R14, R13, R14, RZ ;  /* 0x0000000e0d0e9227 */ /* 0x002fe200078e00ff */
[----:B--2---:R-:W-:Y:S04]  /*ce10*/  @!P1 SHF.R.U32.HI R11, RZ, R0, R11 ;  /* 0x00000000ff0b9219 */ /* 0x004fe8000001160b */
[----:B------:R-:W-:Y:S02]  /*ce20*/  @!P1 SEL R11, R8, R11, !P0 ;  /* 0x0000000b080b9207 */ /* 0x000fe40004000000 */
[----:B------:R-:W-:Y:S02]  /*ce30*/  @!P1 SHF.R.U32.HI R0, RZ, R15, R14 ;  /* 0x0000000fff009219 */ /* 0x000fe4000001160e */
[----:B---3--:R-:W-:Y:S01]  /*ce40*/  @!P1 ISETP.NE.AND P0, PT, R3, 0x1, PT ;  /* 0x000000010300980c */ /* 0x008fe20003f05270 */
[----:B------:R4:W-:Y:S03]  /*ce50*/  SYNCS.ARRIVE.TRANS64.RED.A1T0 RZ, [R47+URZ], RZ ;  /* 0x000000ff2fff79a7 */ /* 0x0009e600081004ff */
[----:B------:R-:W-:Y:S05]  /*ce60*/  @!P1 SEL R12, R13, R0, !P0 ;  /* 0x000000000d0c9207 */ /* 0x000fea0004000000 */
[----:B------:R-:W-:Y:S01]  /*ce70*/  @!P1 IMAD.IADD R0, R11, 0x1, -R12 ;  /* 0x000000010b009824 */ /* 0x000fe200078e0a0c */
[----:B------:R-:W1:Y:S01]  /*ce80*/  SYNCS.PHASECHK.TRANS64.TRYWAIT P6, [R27+URZ+0x78], R16 ;  /* 0x000078101b0075a7 */ /* 0x000e6200080c11ff */
[----:B------:R-:W-:Y:S02]  /*ce90*/  @!P1 IMAD.IADD R9, R12, 0x1, -R11 ;  /* 0x000000010c099824 */ /* 0x000fe400078e0a0b */
[----:B------:R-:W-:Y:S02]  /*cea0*/  @!P1 IMAD R13, R0, R3, R13 ;  /* 0x00000003000d9224 */ /* 0x000fe400078e020d */
[----:B------:R-:W-:Y:S01]  /*ceb0*/  @!P1 IMAD R8, R9, R10, R8 ;  /* 0x0000000a09089224 */ /* 0x000fe200078e0208 */
[----:B-1--4-:R-:W-:Y:S06]  /*cec0*/  @!P6 BRA `(.L_x_92) ;  /* 0x000000680040e947 */ /* 0x012fec0003800000 */
.L_x_198:
[----:B------:R-:W-:Y:S01]  /*ced0*/  @!P2 IMAD.MOV.U32 R9, RZ, 0x20, RZ ;  /* 0x00000020ff09a824 */ /* 0x000fe200078e00ff */
[----:B------:R-:W-:Y:S01]  /*cee0*/  @!P2 IADD3 R3, P0, PT, R44, 0x680, RZ ;  /* 0x000006802c03a810 */ /* 0x000fe20007f1e0ff */
[----:B------:R-:W-:Y:S01]  /*cef0*/  VOTEU.ALL UP0, P2 ;  /* 0x0000000000ff7886 */ /* 0x000fe20001000000 */
[----:B------:R-:W-:Y:S01]  /*cf00*/  PLOP3.LUT P6, PT, PT, PT, PT, 0x80, 0x8 ;  /* 0x000000000008781c */ /* 0x000fe20003fcf070 */
[----:B------:R-:W-:Y:S01]  /*cf10*/  @!P2 IMAD.MOV.U32 R9, RZ, 0x400, R9 ;  /* 0x00000400ff09a824 */ /* 0x000fe200078e0009 */
[----:B------:R-:W-:Y:S01]  /*cf20*/  @!P2 R2UR UR9, R3 ;  /* 0x000000000309a2ca */ /* 0x000fe200000e0000 */
[----:B------:R-:W-:Y:S01]  /*cf30*/  @!P2 IMAD.X R0, RZ, RZ, R45, P0 ;  /* 0x000000ffff00a224 */ /* 0x000fe200000e062d */
[----:B------:R-:W-:Y:S01]  /*cf40*/  LOP3.LUT R42, R42, 0x1, RZ, 0x3c, !PT ;  /* 0x000000012a2a7812 */ /* 0x000fe200078e3cff */
[----:B-1----:R-:W-:Y:S01]  /*cf50*/  IMAD.IADD R16, R8, 0x1, R84 ;  /* 0x0000000108107824 */ /* 0x002fe200078e0254 */
[----:B------:R-:W-:Y:S02]  /*cf60*/  @!P2 R2UR UR10, R9 ;  /* 0x00000000090aa2ca */ /* 0x000fe400000e0000 */
[----:B------:R-:W-:Y:S01]  /*cf70*/  @!P2 R2UR UR8, R0 ;  /* 0x000000000008a2ca */ /* 0x000fe200000e0000 */
[----:B------:R-:W-:Y:S06]  /*cf80*/  @!P2 VIADD R0, R27, 0x6200 ;  /* 0x000062001b00a836 */ /* 0x000fec0000000000 */
[----:B------:R-:W-:Y:S01]  /*cf90*/  IMAD.U32 R10, RZ, RZ, UR9 ;  /* 0x00000009ff0a7e24 */ /* 0x000fe2000f8e00ff */
[----:B------:R-:W-:Y:S03]  /*cfa0*/  UMOV UR9, UR17 ;  /* 0x0000001100097c82 */ /* 0x000fe60008000000 */
[----:B------:R-:W-:Y:S01]  /*cfb0*/  IMAD.U32 R3, RZ, RZ, UR10 ;  /* 0x0000000aff037e24 */ /* 0x000fe2000f8e00ff */
[----:B------:R-:W-:Y:S01]  /*cfc0*/  @!P2 R2UR UR18, R10 ;  /* 0x000000000a12a2ca */ /* 0x000fe200000e0000 */
[----:B------:R-:W-:Y:S01]  /*cfd0*/  IMAD.U32 R11, RZ, RZ, UR8 ;  /* 0x00000008ff0b7e24 */ /* 0x000fe2000f8e00ff */
[----:B------:R-:W-:Y:S01]  /*cfe0*/  @!P2 R2UR UR8, R0 ;  /* 0x000000000008a2ca */ /* 0x000fe200000e0000 */
[----:B------:R-:W-:Y:S01]  /*cff0*/  @!UP0 UIADD3 UR10, UPT, UPT, UR15, 0x70, URZ ;  /* 0x000000700f0a8890 */ /* 0x000fe2000fffe0ff */
[----:B------:R-:W-:Y:S01]  /*d000*/  @!P2 PRMT R3, R3, 0x5410, RZ ;  /* 0x000054100303a816 */ /* 0x000fe200000000ff */
[----:B------:R-:W-:Y:S01]  /*d010*/  VOTEU.ALL UP0, P2 ;  /* 0x0000000000ff7886 */ /* 0x000fe20001000000 */
[----:B------:R-:W-:Y:S02]  /*d020*/  @!P2 R2UR UR19, R11 ;  /* 0x000000000b13a2ca */ /* 0x000fe400000e0000 */
[----:B------:R-:W-:Y:S11]  /*d030*/  @!P2 R2UR UR16, R3 ;  /* 0x000000000310a2ca */ /* 0x000ff600000e0000 */
[----:B------:R-:W-:Y:S02]  /*d040*/  @!UPT UIADD3 URZ, UPT, UPT, URZ, URZ, URZ ;  /* 0x000000fffffff290 */ /* 0x000fe4000fffe0ff */
[----:B------:R2:W-:Y:S01]  /*d050*/  @!UP0 UTMALDG.5D.IM2COL [UR8], [UR18], UR16 ;  /* 0x00000008120083b4 */ /* 0x0005e20008060010 */
[----:B------:R-:W-:Y:S01]  /*d060*/  @!P2 SYNCS.ARRIVE.TRANS64.RED.A0TR RZ, [R27+URZ+0x58], R32 ;  /* 0x000058201bffa9a7 */ /* 0x000fe200083004ff */
[----:B------:R1:W-:Y:S02]  /*d070*/  SYNCS.ARRIVE.TRANS64.RED.A1T0 RZ, [R19+URZ], RZ ;  /* 0x000000ff13ff79a7 */ /* 0x0003e400081004ff */
[----:B-1----:R-:W-:Y:S01]  /*d080*/  IMAD.IADD R19, R13, 0x1, R86 ;  /* 0x000000010d137824 */ /* 0x002fe200078e0256 */
[----:B--2---:R-:W-:Y:S06]  /*d090*/  @P5 BRA `(.L_x_93) ;  /* 0xffffffe800385947 */ /* 0x004fec000383ffff */
[----:B------:R-:W1:Y:S02]  /*d0a0*/  SYNCS.PHASECHK.TRANS64.TRYWAIT P0, [R27+URZ+0x60], R46 ;  /* 0x0000602e1b0075a7 */ /* 0x000e6400080011ff */
[----:B-1----:R-:W-:Y:S05]  /*d0b0*/  @!P0 BRA `(.L_x_94) ;  /* 0x0000006400d88947 */ /* 0x002fea0003800000 */
.L_x_199:
[----:B------:R-:W2:Y:S02]  /*d0c0*/  SYNCS.PHASECHK.TRANS64.TRYWAIT P0, [R27+URZ+0x68], R46 ;  /* 0x0000682e1b0075a7 */ /* 0x000ea400080011ff */
[----:B--2---:R-:W-:Y:S05]  /*d0d0*/  @!P0 BRA `(.L_x_95) ;  /* 0x0000006400e48947 */ /* 0x004fea0003800000 */
.L_x_200:
[----:B------:R-:W3:Y:S01]  /*d0e0*/  SYNCS.PHASECHK.TRANS64.TRYWAIT P0, [R27+URZ+0x70], R46 ;  /* 0x0000702e1b0075a7 */ /* 0x000ee200080011ff */
[----:B------:R-:W-:Y:S01]  /*d0f0*/  HFMA2 R0, -RZ, RZ, 0, 5.9604644775390625e-08 ;  /* 0x00000001ff007431 */ /* 0x000fe200000001ff */
[----:B---3--:R-:W-:Y:S06]  /*d100*/  @!P0 BRA `(.L_x_96) ;  /* 0x0000006400ec8947 */ /* 0x008fec0003800000 */
.L_x_201:
[----:B------:R-:W-:-:S07]  /*d110*/  SHF.L.U32 R0, R0, 0x1f, RZ ;  /* 0x0000001f00007819 */ /* 0x000fce00000006ff */
.L_x_97:
[----:B----4-:R4:W1:Y:S02]  /*d120*/  SYNCS.PHASECHK.TRANS64.TRYWAIT P0, [R27+URZ+0x78], R0 ;  /* 0x000078001b0075a7 */ /* 0x01086400080011ff */
[----:B-1----:R-:W-:Y:S05]  /*d130*/  @!P0 NANOSLEEP.SYNCS 0x989680 ;  /* 0x009896800000895d */ /* 0x002fea0003900000 */
[----:B------:R-:W1:Y:S02]  /*d140*/  @!P0 SYNCS.PHASECHK.TRANS64 P0, [R27+URZ+0x78], R0 ;  /* 0x000078001b0085a7 */ /* 0x000e6400080010ff */
[----:B-1----:R-:W-:Y:S05]  /*d150*/  @P0 EXIT ;  /* 0x000000000000094d */ /* 0x002fea0003800000 */
[----:B------:R-:W-:Y:S05]  /*d160*/  BRA `(.L_x_97) ;  /* 0xfffffffc00ec7947 */ /* 0x000fea000383ffff */
.L_x_78:
[----:B------:R-:W-:-:S13]  /*d170*/  ISETP.GE.AND P0, PT, R0, 0x4, PT ;  /* 0x000000040000780c */ /* 0x000fda0003f06270 */
[----:B------:R-:W-:Y:S05]  /*d180*/  @!P0 EXIT ;  /* 0x000000000000894d */ /* 0x000fea0003800000 */
[----:B------:R-:W-:Y:S01]  /*d190*/  BAR.SYNC.DEFER_BLOCKING 0x6, 0xa0 ;  /* 0x0182800000007b1d */ /* 0x000fe20000010000 */
[----:B------:R-:W-:Y:S01]  /*d1a0*/  MOV R0, 0x400 ;  /* 0x0000040000007802 */ /* 0x000fe20000000f00 */
[C---:B------:R-:W-:Y:S01]  /*d1b0*/  IMAD.SHL.U32 R3, R100.reuse, 0x10, RZ ;  /* 0x0000001064037824 */ /* 0x040fe200078e00ff */
[C---:B------:R-:W-:Y:S01]  /*d1c0*/  LOP3.LUT R101, R100.reuse, 0x60, RZ, 0xc0, !PT ;  /* 0x0000006064657812 */ /* 0x040fe200078ec0ff */
[----:B------:R-:W-:Y:S01]  /*d1d0*/  IMAD.SHL.U32 R2, R100, 0x2, RZ ;  /* 0x0000000264027824 */ /* 0x000fe200078e00ff */
[----:B------:R-:W-:-:S03]  /*d1e0*/  LEA R93, R85, R0, 0x18 ;  /* 0x00000000555d7211 */ /* 0x000fc600078ec0ff */
[----:B------:R-:W1:Y:S01]  /*d1f0*/  LDC R95, c[0x0][0x370] ;  /* 0x0000dc00ff5f7b82 */ /* 0x000e620000000800 */
[----:B------:R-:W-:Y:S01]  /*d200*/  LOP3.LUT R7, R3, 0x60, RZ, 0xc0, !PT ;  /* 0x0000006003077812 */ /* 0x000fe200078ec0ff */
[C---:B------:R-:W-:Y:S01]  /*d210*/  IMAD.U32 R32, R100.reuse, 0x10000, RZ ;  /* 0x0001000064207824 */ /* 0x040fe200078e00ff */
[C---:B------:R-:W-:Y:S01]  /*d220*/  LOP3.LUT R0, R100.reuse, 0x2, RZ, 0xc0, !PT ;  /* 0x0000000264007812 */ /* 0x040fe200078ec0ff */
[----:B------:R-:W-:Y:S01]  /*d230*/  VIADD R91, R93, 0x200 ;  /* 0x000002005d5b7836 */ /* 0x000fe20000000000 */
[----:B------:R-:W-:Y:S01]  /*d240*/  LOP3.LUT R2, R7, 0xc, R2, 0xf8, !PT ;  /* 0x0000000c07027812 */ /* 0x000fe200078ef802 */
[----:B------:R-:W-:Y:S01]  /*d250*/  IMAD.MOV.U32 R30, RZ, RZ, RZ ;  /* 0x000000ffff1e7224 */ /* 0x000fe200078e00ff */
[----:B------:R-:W-:Y:S01]  /*d260*/  LOP3.LUT R100, R100, 0x4, RZ, 0xc0, !PT ;  /* 0x0000000464647812 */ /* 0x000fe200078ec0ff */
[----:B------:R-:W2:Y:S01]  /*d270*/  LDC R28, c[0x0][0xc0c] ;  /* 0x00030300ff1c7b82 */ /* 0x000ea20000000800 */
[----:B------:R-:W-:Y:S01]  /*d280*/  LOP3.LUT R2, R2, 0x790, R3, 0xf8, !PT ;  /* 0x0000079002027812 */ /* 0x000fe200078ef803 */
[----:B------:R-:W-:Y:S01]  /*d290*/  IMAD.MOV.U32 R98, RZ, RZ, RZ ;  /* 0x000000ffff627224 */ /* 0x000fe200078e00ff */
[----:B------:R-:W-:Y:S01]  /*d2a0*/  CS2R R96, SRZ ;  /* 0x0000000000607805 */ /* 0x000fe2000001ff00 */
[----:B------:R-:W-:Y:S01]  /*d2b0*/  IMAD.MOV.U32 R122, RZ, RZ, RZ ;  /* 0x000000ffff7a7224 */ /* 0x000fe200078e00ff */
[----:B------:R-:W-:Y:S01]  /*d2c0*/  LOP3.LUT R32, R32, 0x600000, RZ, 0xc0, !PT ;  /* 0x0060000020207812 */ /* 0x000fe200078ec0ff */
[----:B------:R-:W-:-:S02]  /*d2d0*/  IMAD R99, R2, 0x4, R91 ;  /* 0x0000000402637824 */ /* 0x000fc400078e025b */
[----:B------:R-:W3:Y:S01]  /*d2e0*/  LDC R90, c[0x0][0xc20] ;  /* 0x00030800ff5a7b82 */ /* 0x000ee20000000800 */
[----:B------:R-:W4:Y:S01]  /*d2f0*/  LDS R4, [R93+0xe0] ;  /* 0x0000e0005d047984 */ /* 0x000f220000000800 */
[--C-:B------:R-:W-:Y:S02]  /*d300*/  IMAD R107, R0, -0x10, R99.reuse ;  /* 0xfffffff0006b7824 */ /* 0x100fe400078e0263 */
[----:B------:R-:W-:-:S04]  /*d310*/  IMAD R105, R100, -0x10, R99 ;  /* 0xfffffff064697824 */ /* 0x000fc800078e0263 */
[----:B------:R-:W1:Y:S08]  /*d320*/  LDC R27, c[0x0][0xc30] ;  /* 0x00030c00ff1b7b82 */ /* 0x000e700000000800 */
[----:B------:R-:W1:Y:S08]  /*d330*/  LDC R92, c[0x0][0xba0] ;  /* 0x0002e800ff5c7b82 */ /* 0x000e700000000800 */
[----:B------:R-:W1:Y:S08]  /*d340*/  LDC.64 R108, c[0x0][0x348] ;  /* 0x0000d200ff6c7b82 */ /* 0x000e700000000a00 */
[----:B------:R-:W1:Y:S08]  /*d350*/  LDC.64 R74, c[0x0][0xc10] ;  /* 0x00030400ff4a7b82 */ /* 0x000e700000000a00 */
[----:B------:R-:W1:Y:S01]  /*d360*/  LDC.64 R24, c[0x0][0xc18] ;  /* 0x00030600ff187b82 */ /* 0x000e620000000a00 */
[C---:B----4-:R-:W-:Y:S01]  /*d370*/  VIADD R5, R4.reuse, 0x80 ;  /* 0x0000008004057836 */ /* 0x050fe20000000000 */
[----:B------:R-:W-:-:S04]  /*d380*/  LOP3.LUT R4, R4, 0xffff, RZ, 0xc0, !PT ;  /* 0x0000ffff04047812 */ /* 0x000fc800078ec0ff */
[----:B------:R-:W-:Y:S02]  /*d390*/  LOP3.LUT R5, R5, 0xffff, RZ, 0xc0, !PT ;  /* 0x0000ffff05057812 */ /* 0x000fe400078ec0ff */
[----:B------:R-:W4:Y:S03]  /*d3a0*/  LDC.64 R70, c[0x0][0x988] ;  /* 0x00026200ff467b82 */ /* 0x000f260000000a00 */
[----:B------:R1:W-:Y:S05]  /*d3b0*/  STL.64 [R1], R4 ;  /* 0x0000000401007387 */ /* 0x0003ea0000100a00 */
[----:B------:R-:W1:Y:S08]  /*d3c0*/  LDC.64 R22, c[0x0][0xc28] ;  /* 0x00030a00ff167b82 */ /* 0x000e700000000a00 */
[----:B------:R-:W1:Y:S08]  /*d3d0*/  LDC.64 R72, c[0x0][0x990] ;  /* 0x00026400ff487b82 */ /* 0x000e700000000a00 */
[----:B------:R-:W1:Y:S08]  /*d3e0*/  LDC.64 R68, c[0x0][0x9b0] ;  /* 0x00026c00ff447b82 */ /* 0x000e700000000a00 */
[----:B------:R-:W1:Y:S08]  /*d3f0*/  LDC.64 R50, c[0x0][0x9a8] ;  /* 0x00026a00ff327b82 */ /* 0x000e700000000a00 */
[----:B------:R-:W1:Y:S08]  /*d400*/  LDC.64 R82, c[0x0][0xb80] ;  /* 0x0002e000ff527b82 */ /* 0x000e700000000a00 */
[----:B------:R-:W1:Y:S08]  /*d410*/  LDC.64 R80, c[0x0][0xb88] ;  /* 0x0002e200ff507b82 */ /* 0x000e700000000a00 */
[----:B------:R-:W1:Y:S08]  /*d420*/  LDC.64 R78, c[0x0][0xb90] ;  /* 0x0002e400ff4e7b82 */ /* 0x000e700000000a00 */
[----:B------:R-:W1:Y:S08]  /*d430*/  LDC.64 R76, c[0x0][0xb98] ;  /* 0x0002e600ff4c7b82 */ /* 0x000e700000000a00 */
[----:B--234-:R-:W1:Y:S02]  /*d440*/  LDC R94, c[0x0][0x374] ;  /* 0x0000dd00ff5e7b82 */ /* 0x01ce640000000800 */
.L_x_173:
[----:B-1----:R-:W-:Y:S01]  /*d450*/  SHF.L.U32 R4, R97, 0x1f, RZ ;  /* 0x0000001f61047819 */ /* 0x002fe200000006ff */
[----:B--2---:R-:W-:Y:S02]  /*d460*/  VIADD R2, R93, 0x98 ;  /* 0x000000985d027836 */ /* 0x004fe40000000000 */
[----:B------:R-:W-:Y:S01]  /*d470*/  IMAD R0, R30, 0x4, R1 ;  /* 0x000000041e007824 */ /* 0x000fe200078e0201 */
[----:B------:R-:W1:Y:S02]  /*d480*/  SYNCS.PHASECHK.TRANS64.TRYWAIT P0, [R93+URZ+0x90], R4 ;  /* 0x000090045d0075a7 */ /* 0x000e6400080011ff */
[----:B------:R-:W-:Y:S01]  /*d490*/  PRMT R2, RZ, 0x654, R2 ;  /* 0x00000654ff027816 */ /* 0x000fe20000000002 */
[----:B-1----:R-:W-:Y:S06]  /*d4a0*/  @!P0 BRA `(.L_x_98) ;  /* 0x0000006400188947 */ /* 0x002fec0003800000 */
.L_x_202:
[----:B------:R-:W2:Y:S01]  /*d4b0*/  LDC.64 R12, c[0x0][0xc10] ;  /* 0x00030400ff0c7b82 */ /* 0x000ea20000000a00 */
[----:B------:R-:W3:Y:S01]  /*d4c0*/  LDS.128 R36, [R93+0xd0] ;  /* 0x0000d0005d247984 */ /* 0x000ee20000000c00 */
[----:B------:R-:W-:Y:S02]  /*d4d0*/  ISETP.NE.AND P1, PT, R27, 0x1, PT ;  /* 0x000000011b00780c */ /* 0x000fe40003f25270 */
[----:B------:R-:W-:Y:S04]  /*d4e0*/  ISETP.GE.AND P0, PT, R26, 0x1, PT ;  /* 0x000000011a00780c */ /* 0x000fe80003f06270 */
[----:B------:R-:W4:Y:S01]  /*d4f0*/  LDC.64 R10, c[0x0][0xc18] ;  /* 0x00030600ff0a7b82 */ /* 0x000f220000000a00 */
[----:B------:R-:W-:Y:S01]  /*d500*/  @!PT LDS RZ, [RZ] ;  /* 0x00000000fffff984 */ /* 0x000fe20000000800 */
[----:B------:R-:W-:Y:S01]  /*d510*/  @!PT LDS RZ, [RZ] ;  /* 0x00000000fffff984 */ /* 0x000fe20000000800 */
[----:B------:R-:W-:Y:S01]  /*d520*/  @!PT LDS RZ, [RZ] ;  /* 0x00000000fffff984 */ /* 0x000fe20000000800 */
[----:B------:R-:W-:Y:S01]  /*d530*/  @!PT LDS RZ, [RZ] ;  /* 0x00000000fffff984 */ /* 0x000fe20000000800 */
[----:B------:R1:W-:Y:S06]  /*d540*/  MEMBAR.ALL.CTA ;  /* 0x0000000000007992 */ /* 0x0003ec0000008000 */
[----:B-1----:R-:W1:Y:S01]  /*d550*/  FENCE.VIEW.ASYNC.S ;  /* 0x00000000000073c6 */ /* 0x002e620000000000 */
[----:B------:R-:W2:Y:S08]  /*d560*/  @!P1 LDC R14, c[0x0][0xc20] ;  /* 0x00030800ff0e9b82 */ /* 0x000eb00000000800 */
[----:B------:R-:W2:Y:S01]  /*d570*/  @!P1 LDC R9, c[0x0][0xc0c] ;  /* 0x00030300ff099b82 */ /* 0x000ea20000000800 */
[----:B-1----:R1:W-:Y:S01]  /*d580*/  SYNCS.ARRIVE.TRANS64.RED.A1T0 RZ, [R2+URZ], RZ ;  /* 0x000000ff02ff79a7 */ /* 0x0023e200081004ff */
[----:B------:R1:W5:Y:S01]  /*d590*/  LDL R17, [R0] ;  /* 0x0000000000117983 */ /* 0x0003620000100800 */
[----:B---3--:R-:W-:Y:S04]  /*d5a0*/  LOP3.LUT P4, RZ, R38, 0x1, RZ, 0xc0, !PT ;  /* 0x0000000126ff7812 */ /* 0x008fe8000788c0ff */
[----:B------:R-:W-:Y:S09]  /*d5b0*/  P2R R106, PR, RZ, 0x10 ;  /* 0x00000010ff6a7803 */ /* 0x000ff20000000000 */
[----:B------:R-:W-:Y:S02]  /*d5c0*/  @P4 MOV R31, R36 ;  /* 0x00000024001f4202 */ /* 0x000fe40000000f00 */
[----:B------:R-:W-:Y:S01]  /*d5d0*/  @P4 LOP3.LUT R29, R37, 0xffff, RZ, 0xc0, !PT ;  /* 0x0000ffff251d4812 */ /* 0x000fe200078ec0ff */
[----:B-1--4-:R-:W-:Y:S06]  /*d5e0*/  @!P0 BRA `(.L_x_99) ;  /* 0x0000000000a48947 */ /* 0x012fec0003800000 */
[----:B------:R-:W-:Y:S01]  /*d5f0*/  IMAD.HI.U32 R21, R94, R25, RZ ;  /* 0x000000195e157227 */ /* 0x000fe200078e00ff */
[----:B------:R-:W-:Y:S02]  /*d600*/  ISETP.NE.AND P0, PT, R24, 0x1, PT ;  /* 0x000000011800780c */ /* 0x000fe40003f05270 */
[----:B------:R-:W-:Y:S01]  /*d610*/  ISETP.NE.AND P2, PT, R26, 0x1, PT ;  /* 0x000000011a00780c */ /* 0x000fe20003f45270 */
[----:B------:R-:W-:Y:S01]  /*d620*/  IMAD.HI.U32 R18, R95, R74, RZ ;  /* 0x0000004a5f127227 */ /* 0x000fe200078e00ff */
[----:B------:R-:W-:Y:S02]  /*d630*/  SHF.R.U32.HI R21, RZ, R90, R21 ;  /* 0x0000005aff157219 */ /* 0x000fe40000011615 */
[----:B------:R-:W-:Y:S01]  /*d640*/  ISETP.NE.AND P3, PT, R28, 0x1, PT ;  /* 0x000000011c00780c */ /* 0x000fe20003f65270 */
[----:B------:R-:W-:Y:S01]  /*d650*/  IMAD.HI.U32 R34, R31, R74, RZ ;  /* 0x0000004a1f227227 */ /* 0x000fe200078e00ff */
[----:B------:R-:W-:Y:S02]  /*d660*/  SHF.R.U32.HI R18, RZ, R75, R18 ;  /* 0x0000004bff127219 */ /* 0x000fe40000011612 */
[----:B------:R-:W-:Y:S01]  /*d670*/  SEL R3, R94, R21, !P0 ;  /* 0x000000155e037207 */ /* 0x000fe20004000000 */
[----:B------:R-:W-:Y:S01]  /*d680*/  IMAD.HI.U32 R21, R29, R25, RZ ;  /* 0x000000191d157227 */ /* 0x000fe200078e00ff */
[----:B------:R-:W-:Y:S02]  /*d690*/  SEL R7, R95, R18, !P3 ;  /* 0x000000125f077207 */ /* 0x000fe40005800000 */
[----:B------:R-:W-:Y:S01]  /*d6a0*/  SHF.R.U32.HI R34, RZ, R75, R34 ;  /* 0x0000004bff227219 */ /* 0x000fe20000011622 */
[-C--:B------:R-:W-:Y:S04]  /*d6b0*/  IMAD.HI.U32 R18, R3, R22.reuse, RZ ;  /* 0x0000001603127227 */ /* 0x080fe800078e00ff */
[----:B------:R-:W-:Y:S01]  /*d6c0*/  IMAD.HI.U32 R20, R7, R22, RZ ;  /* 0x0000001607147227 */ /* 0x000fe200078e00ff */
[-C--:B------:R-:W-:Y:S02]  /*d6d0*/  @P2 SHF.R.U32.HI R3, RZ, R23.reuse, R18 ;  /* 0x00000017ff032219 */ /* 0x080fe40000011612 */
[----:B------:R-:W-:Y:S02]  /*d6e0*/  SHF.R.U32.HI R18, RZ, R90, R21 ;  /* 0x0000005aff127219 */ /* 0x000fe40000011615 */
[----:B------:R-:W-:Y:S01]  /*d6f0*/  @P2 SHF.R.U32.HI R7, RZ, R23, R20 ;  /* 0x00000017ff072219 */ /* 0x000fe20000011614 */
[C---:B------:R-:W-:Y:S01]  /*d700*/  IMAD R2, R26.reuse, R3, RZ ;  /* 0x000000031a027224 */ /* 0x040fe200078e02ff */
[----:B------:R-:W-:Y:S02]  /*d710*/  SEL R5, R29, R18, !P0 ;  /* 0x000000121d057207 */ /* 0x000fe40004000000 */
[----:B------:R-:W-:Y:S01]  /*d720*/  SEL R3, R31, R34, !P3 ;  /* 0x000000221f037207 */ /* 0x000fe20005800000 */
[----:B------:R-:W-:Y:S01]  /*d730*/  IMAD R4, R26, R7, RZ ;  /* 0x000000071a047224 */ /* 0x000fe200078e02ff */
[C---:B------:R-:W-:Y:S01]  /*d740*/  ISETP.GE.AND P0, PT, R5.reuse, R2, PT ;  /* 0x000000020500720c */ /* 0x040fe20003f06270 */
[----:B------:R-:W-:Y:S03]  /*d750*/  IMAD.HI.U32 R6, R5, R22, RZ ;  /* 0x0000001605067227 */ /* 0x000fe600078e00ff */
[----:B------:R-:W-:Y:S01]  /*d760*/  ISETP.GE.OR P0, PT, R3, R4, P0 ;  /* 0x000000040300720c */ /* 0x000fe20000706670 */
[----:B------:R-:W-:Y:S01]  /*d770*/  IMAD.MOV R4, RZ, RZ, -R3 ;  /* 0x000000ffff047224 */ /* 0x000fe200078e0a03 */
[-C--:B------:R-:W-:Y:S03]  /*d780*/  SHF.R.U32.HI R6, RZ, R23.reuse, R6 ;  /* 0x00000017ff067219 */ /* 0x080fe60000011606 */
[----:B------:R-:W-:Y:S01]  /*d790*/  IMAD R31, R28, R4, R31 ;  /* 0x000000041c1f7224 */ /* 0x000fe200078e021f */
[----:B------:R-:W-:Y:S05]  /*d7a0*/  SEL R15, R5, R6, !P2 ;  /* 0x00000006050f7207 */ /* 0x000fea0005000000 */
[----:B------:R-:W-:Y:S02]  /*d7b0*/  IMAD.MOV R6, RZ, RZ, -R15 ;  /* 0x000000ffff067224 */ /* 0x000fe400078e0a0f */
[C---:B------:R-:W-:Y:S04]  /*d7c0*/  @!P0 IMAD.HI.U32 R2, R3.reuse, R22, RZ ;  /* 0x0000001603028227 */ /* 0x040fe800078e00ff */
[----:B------:R-:W-:Y:S01]  /*d7d0*/  IMAD R6, R26, R6, R5 ;  /* 0x000000061a067224 */ /* 0x000fe200078e0205 */
[----:B------:R-:W-:Y:S04]  /*d7e0*/  @!P0 SHF.R.U32.HI R2, RZ, R23, R2 ;  /* 0x00000017ff028219 */ /* 0x000fe80000011602 */
[----:B------:R-:W-:Y:S02]  /*d7f0*/  @!P0 SEL R0, R3, R2, !P2 ;  /* 0x0000000203008207 */ /* 0x000fe40005000000 */
[----:B------:R-:W-:Y:S02]  /*d800*/  IADD3 R2, PT, PT, -R5, RZ, RZ ;  /* 0x000000ff05027210 */ /* 0x000fe40007ffe1ff */
[----:B------:R-:W-:Y:S01]  /*d810*/  @!P0 IADD3 R8, PT, PT, R15, -R0, RZ ;  /* 0x800000000f088210 */ /* 0x000fe20007ffe0ff */
[----:B------:R-:W-:Y:S02]  /*d820*/  @!P0 IMAD R0, R7, R6, R0 ;  /* 0x0000000607008224 */ /* 0x000fe400078e0200 */
[----:B------:R-:W-:Y:S02]  /*d830*/  IMAD R29, R24, R2, R29 ;  /* 0x00000002181d7224 */ /* 0x000fe400078e021d */
[----:B------:R-:W-:Y:S02]  /*d840*/  @!P0 IMAD R5, R8, R26, R3 ;  /* 0x0000001a08058224 */ /* 0x000fe400078e0203 */
[----:B------:R-:W-:Y:S04]  /*d850*/  @!P0 IMAD.MOV.U32 R3, RZ, RZ, R0 ;  /* 0x000000ffff038224 */ /* 0x000fe800078e0000 */
[----:B------:R-:W-:Y:S02]  /*d860*/  IMAD R31, R3, R28, R31 ;  /* 0x0000001c031f7224 */ /* 0x000fe400078e021f */
[----:B------:R-:W-:Y:S07]  /*d870*/  IMAD R29, R5, R24, R29 ;  /* 0x00000018051d7224 */ /* 0x000fee00078e021d */
.L_x_99:
[----:B------:R-:W-:Y:S01]  /*d880*/  @!P1 ISETP.NE.AND P0, PT, R10, 0x1, PT ;  /* 0x000000010a00980c */ /* 0x000fe20003f05270 */
[----:B------:R-:W-:Y:S01]  /*d890*/  @!P1 IMAD.HI.U32 R3, R29, R11, RZ ;  /* 0x0000000b1d039227 */ /* 0x000fe200078e00ff */
[----:B------:R-:W-:Y:S01]  /*d8a0*/  R2UR UR41, R16 ;  /* 0x00000000102972ca */ /* 0x000fe200000e0000 */
[----:B------:R-:W-:Y:S01]  /*d8b0*/  BSSY.RECONVERGENT B6, `(.L_x_100) ;  /* 0x0000028000067945 */ /* 0x000fe20003800200 */
[----:B--2---:R-:W-:Y:S01]  /*d8c0*/  @!P1 ISETP.NE.AND P2, PT, R9, 0x1, PT ;  /* 0x000000010900980c */ /* 0x004fe20003f45270 */
[----:B------:R-:W-:Y:S01]  /*d8d0*/  @!P1 IMAD.HI.U32 R0, R31, R12, RZ ;  /* 0x0000000c1f009227 */ /* 0x000fe200078e00ff */
[----:B------:R-:W-:Y:S02]  /*d8e0*/  @!P1 SHF.R.U32.HI R2, RZ, R14, R3 ;  /* 0x0000000eff029219 */ /* 0x000fe40000011603 */
[----:B------:R-:W-:Y:S02]  /*d8f0*/  @P4 SHF.R.U32.HI R104, RZ, 0x10, R37 ;  /* 0x00000010ff684819 */ /* 0x000fe40000011625 */
[----:B------:R-:W-:Y:S02]  /*d900*/  @!P1 SEL R2, R29, R2, !P0 ;  /* 0x000000021d029207 */ /* 0x000fe40004000000 */
[----:B------:R-:W-:Y:S02]  /*d910*/  @!P1 SHF.R.U32.HI R0, RZ, R13, R0 ;  /* 0x0000000dff009219 */ /* 0x000fe40000011600 */
[----:B------:R-:W-:Y:S01]  /*d920*/  LOP3.LUT P0, RZ, R91, 0x1b0, RZ, 0xc0, !PT ;  /* 0x000001b05bff7812 */ /* 0x000fe2000780c0ff */
[----:B------:R-:W-:Y:S01]  /*d930*/  USHF.L.U32 UR41, UR41, 0x7, URZ ;  /* 0x0000000729297899 */ /* 0x000fe200080006ff */
[----:B------:R-:W-:Y:S05]  /*d940*/  @!P1 SEL R3, R31, R0, !P2 ;  /* 0x000000001f039207 */ /* 0x000fea0005000000 */
[----:B------:R-:W-:Y:S02]  /*d950*/  @!P1 IMAD.IADD R0, R2, 0x1, -R3 ;  /* 0x0000000102009824 */ /* 0x000fe400078e0a03 */
[----:B------:R-:W-:Y:S02]  /*d960*/  @!P1 IMAD.IADD R2, R3, 0x1, -R2 ;  /* 0x0000000103029824 */ /* 0x000fe400078e0a02 */
[----:B------:R-:W-:Y:S02]  /*d970*/  @!P1 IMAD R31, R0, R9, R31 ;  /* 0x00000009001f9224 */ /* 0x000fe400078e021f */
[----:B------:R-:W-:Y:S01]  /*d980*/  @!P1 IMAD R29, R2, R10, R29 ;  /* 0x0000000a021d9224 */ /* 0x000fe200078e021d */
[----:B------:R-:W-:Y:S06]  /*d990*/  @!P0 BRA `(.L_x_101) ;  /* 0x0000000000648947 */ /* 0x000fec0003800000 */
[----:B------:R-:W1:Y:S01]  /*d9a0*/  LDC R4, c[0x4][0x80] ;  /* 0x01002000ff047b82 */ /* 0x000e620000000800 */
[----:B------:R-:W-:Y:S01]  /*d9b0*/  MOV R2, 0x0 ;  /* 0x0000000000027802 */ /* 0x000fe20000000f00 */
[----:B------:R-:W-:Y:S02]  /*d9c0*/  HFMA2 R12, -RZ, RZ, 0, 5.9604644775390625e-08 ;  /* 0x00000001ff0c7431 */ /* 0x000fe400000001ff */
[----:B------:R-:W-:Y:S02]  /*d9d0*/  IMAD.MOV.U32 R8, RZ, RZ, 0x70 ;  /* 0x00000070ff087424 */ /* 0x000fe400078e00ff */
[----:B------:R-:W-:Y:S02]  /*d9e0*/  IMAD.MOV.U32 R13, RZ, RZ, RZ ;  /* 0x000000ffff0d7224 */ /* 0x000fe400078e00ff */
[----:B------:R-:W2:Y:S08]  /*d9f0*/  LDC R5, c[0x4][0x84] ;  /* 0x01002100ff057b82 */ /* 0x000eb00000000800 */
[----:B------:R-:W3:Y:S08]  /*da00*/  LDC R6, c[0x4][0x88] ;  /* 0x01002200ff067b82 */ /* 0x000ef00000000800 */
[----:B------:R-:W4:Y:S08]  /*da10*/  LDC R7, c[0x4][0x8c] ;  /* 0x01002300ff077b82 */ /* 0x000f300000000800 */
[----:B------:R-:W1:Y:S08]  /*da20*/  LDC R10, c[0x4][0x8] ;  /* 0x01000200ff0a7b82 */ /* 0x000e700000000800 */
[----:B------:R-:W1:Y:S08]  /*da30*/  LDC R11, c[0x4][0xc] ;  /* 0x01000300ff0b7b82 */ /* 0x000e700000000800 */
[----:B------:R1:W1:Y:S02]  /*da40*/  LDC.64 R14, c[0x4][R2] ;  /* 0x01000000020e7b82 */ /* 0x0002640000000a00 */
[----:B------:R-:W-:Y:S07]  /*da50*/  LEPC R20, `(.L_x_102) ;  /* 0x000000001014794e */ /* 0x000fee0000000000 */
[----:B-12345:R-:W-:Y:S05]  /*da60*/  CALL.ABS.NOINC R14 ;  /* 0x000000000e007343 */ /* 0x03efea0003c00000 */
.L_x_102:
[----:B------:R-:W1:Y:S01]  /*da70*/  LDC R4, c[0x4][0x80] ;  /* 0x01002000ff047b82 */ /* 0x000e620000000800 */
[----:B------:R-:W-:Y:S01]  /*da80*/  HFMA2 R8, -RZ, RZ, 0, 6.67572021484375e-06 ;  /* 0x00000070ff087431 */ /* 0x000fe200000001ff */
[----:B------:R-:W-:Y:S01]  /*da90*/  MOV R12, 0x1 ;  /* 0x00000001000c7802 */ /* 0x000fe20000000f00 */
[----:B------:R-:W-:Y:S05]  /*daa0*/  HFMA2 R13, -RZ, RZ, 0, 0 ;  /* 0x00000000ff0d7431 */ /* 0x000fea00000001ff */
[----:B------:R-:W2:Y:S08]  /*dab0*/  LDC R5, c[0x4][0x84] ;  /* 0x01002100ff057b82 */ /* 0x000eb00000000800 */
[----:B------:R-:W3:Y:S08]  /*dac0*/  LDC R6, c[0x4][0x88] ;  /* 0x01002200ff067b82 */ /* 0x000ef00000000800 */
[----:B------:R-:W4:Y:S08]  /*dad0*/  LDC R7, c[0x4][0x8c] ;  /* 0x01002300ff077b82 */ /* 0x000f300000000800 */
[----:B------:R-:W1:Y:S08]  /*dae0*/  LDC R10, c[0x4][0x8] ;  /* 0x01000200ff0a7b82 */ /* 0x000e700000000800 */
[----:B------:R-:W1:Y:S08]  /*daf0*/  LDC R11, c[0x4][0xc] ;  /* 0x01000300ff0b7b82 */ /* 0x000e700000000800 */
[----:B------:R-:W1:Y:S02]  /*db00*/  LDC.64 R2, c[0x4][R2] ;  /* 0x0100000002027b82 */ /* 0x000e640000000a00 */
[----:B------:R-:W-:Y:S07]  /*db10*/  LEPC R20, `(.L_x_101) ;  /* 0x000000001014794e */ /* 0x000fee0000000000 */
[----:B-1234-:R-:W-:Y:S05]  /*db20*/  CALL.ABS.NOINC R2 ;  /* 0x0000000002007343 */ /* 0x01efea0003c00000 */
.L_x_101:
[----:B------:R-:W-:Y:S05]  /*db30*/  BSYNC.RECONVERGENT B6 ;  /* 0x0000000000067941 */ /* 0x000fea0003800200 */
.L_x_100:
[----:B------:R-:W-:Y:S02]  /*db40*/  ISETP.NE.U32.AND P3, PT, R72, RZ, PT ;  /* 0x000000ff4800720c */ /* 0x000fe40003f65070 */
[----:B------:R-:W-:Y:S02]  /*db50*/  ISETP.NE.AND P6, PT, R103, RZ, PT ;  /* 0x000000ff6700720c */ /* 0x000fe40003fc5270 */
[----:B------:R-:W-:Y:S02]  /*db60*/  ISETP.NE.AND.EX P3, PT, R73, RZ, PT, P3 ;  /* 0x000000ff4900720c */ /* 0x000fe40003f65330 */
[----:B------:R-:W-:Y:S02]  /*db70*/  ISETP.NE.U32.AND P4, PT, R68, RZ, PT ;  /* 0x000000ff4400720c */ /* 0x000fe40003f85070 */
[----:B------:R-:W-:Y:S02]  /*db80*/  ISETP.NE.U32.AND P1, PT, R70, RZ, PT ;  /* 0x000000ff4600720c */ /* 0x000fe40003f25070 */
[----:B------:R-:W-:Y:S02]  /*db90*/  PLOP3.LUT P0, PT, PT, PT, PT, 0x8, 0x80 ;  /* 0x000000000080781c */ /* 0x000fe40003f0e170 */
[----:B------:R-:W-:Y:S02]  /*dba0*/  ISETP.NE.AND.EX P4, PT, R69, RZ, PT, P4 ;  /* 0x000000ff4500720c */ /* 0x000fe40003f85340 */
[----:B------:R-:W-:Y:S02]  /*dbb0*/  ISETP.NE.AND.EX P1, PT, R71, RZ, PT, P1 ;  /* 0x000000ff4700720c */ /* 0x000fe40003f25310 */
[----:B------:R-:W-:Y:S01]  /*dbc0*/  @P6 PLOP3.LUT P0, PT, P3, PT, PT, 0x80, 0x8 ;  /* 0x000000000008681c */ /* 0x000fe20001f0f070 */
[----:B------:R-:W-:Y:S01]  /*dbd0*/  @!UPT UIADD3 URZ, UPT, UPT, URZ, URZ, URZ ;  /* 0x000000fffffff290 */ /* 0x000fe2000fffe0ff */
[----:B------:R-:W-:Y:S11]  /*dbe0*/  @!P3 BRA `(.L_x_103) ;  /* 0x000000000034b947 */ /* 0x000ff60003800000 */
[----:B------:R-:W-:Y:S01]  /*dbf0*/  ISETP.NE.U32.AND P2, PT, R70, RZ, PT ;  /* 0x000000ff4600720c */ /* 0x000fe20003f45070 */
[----:B------:R-:W-:Y:S03]  /*dc00*/  IMAD.MOV.U32 R87, RZ, RZ, 0x1 ;  /* 0x00000001ff577424 */ /* 0x000fe600078e00ff */
[----:B------:R-:W-:Y:S11]  /*dc10*/  ISETP.NE.AND.EX P2, PT, R71, RZ, PT, P2 ;  /* 0x000000ff4700720c */ /* 0x000ff60003f45320 */
[----:B------:R-:W-:Y:S02]  /*dc20*/  @!UPT UIADD3 URZ, UPT, UPT, URZ, URZ, URZ ;  /* 0x000000fffffff290 */ /* 0x000fe4000fffe0ff */
[----:B------:R-:W1:Y:S01]  /*dc30*/  @P2 LDC.64 R2, c[0x0][0x988] ;  /* 0x00026200ff022b82 */ /* 0x000e620000000a00 */
[----:B------:R-:W-:Y:S01]  /*dc40*/  @P2 R2UR UR4, R88 ;  /* 0x00000000580422ca */ /* 0x000fe200000e0000 */
[----:B------:R-:W-:Y:S01]  /*dc50*/  @P2 IMAD R0, R41, R72, RZ ;  /* 0x0000004829002224 */ /* 0x000fe200078e02ff */
[----:B------:R-:W-:Y:S03]  /*dc60*/  @P2 R2UR UR5, R89 ;  /* 0x00000000590522ca */ /* 0x000fe600000e0000 */
[----:B-1----:R-:W-:Y:S04]  /*dc70*/  @P2 IMAD.WIDE R2, R0, 0x4, R2 ;  /* 0x0000000400022825 */ /* 0x002fe800078e0202 */
[----:B------:R-:W-:Y:S06]  /*dc80*/  IMAD.MOV.U32 R0, RZ, RZ, 0x1 ;  /* 0x00000001ff007424 */ /* 0x000fec00078e00ff */
[----:B-----5:R1:W5:Y:S01]  /*dc90*/  @P2 LDG.E R35, desc[UR4][R2.64] ;  /* 0x0000000402232981 */ /* 0x020362000c1e1900 */
[----:B------:R-:W-:Y:S01]  /*dca0*/  @!P2 PRMT R87, R0, 0x7610, R87 ;  /* 0x000076100057a816 */ /* 0x000fe20000000057 */
[----:B-1----:R-:W2:Y:S06]  /*dcb0*/  @!P2 LDC R35, c[0x0][0x980] ;  /* 0x00026000ff23ab82 */ /* 0x002eac0000000800 */
.L_x_103:
[----:B------:R-:W-:Y:S05]  /*dcc0*/  @!P4 BRA `(.L_x_104) ;  /* 0x000000000028c947 */ /* 0x000fea0003800000 */
[----:B------:R-:W-:Y:S04]  /*dcd0*/  ISETP.NE.U32.AND P2, PT, R50, RZ, PT ;  /* 0x000000ff3200720c */ /* 0x000fe80003f45070 */
[----:B------:R-:W-:Y:S11]  /*dce0*/  ISETP.NE.AND.EX P2, PT, R51, RZ, PT, P2 ;  /* 0x000000ff3300720c */ /* 0x000ff60003f45320 */
[----:B------:R-:W-:Y:S02]  /*dcf0*/  @!UPT UIADD3 URZ, UPT, UPT, URZ, URZ, URZ ;  /* 0x000000fffffff290 */ /* 0x000fe4000fffe0ff */
[----:B------:R-:W1:Y:S01]  /*dd00*/  @P2 LDC.64 R2, c[0x0][0x9a8] ;  /* 0x00026a00ff022b82 */ /* 0x000e620000000a00 */
[----:B------:R-:W-:Y:S01]  /*dd10*/  @P2 R2UR UR4, R88 ;  /* 0x00000000580422ca */ /* 0x000fe200000e0000 */
[----:B------:R-:W-:Y:S01]  /*dd20*/  @P2 IMAD R0, R41, R68, RZ ;  /* 0x0000004429002224 */ /* 0x000fe200078e02ff */
[----:B------:R-:W-:Y:S03]  /*dd30*/  @P2 R2UR UR5, R89 ;  /* 0x00000000590522ca */ /* 0x000fe600000e0000 */
[----:B-1----:R-:W-:Y:S10]  /*dd40*/  @P2 IMAD.WIDE R2, R0, 0x4, R2 ;  /* 0x0000000400022825 */ /* 0x002ff400078e0202 */
[----:B-----5:R1:W5:Y:S02]  /*dd50*/  @P2 LDG.E R33, desc[UR4][R2.64] ;  /* 0x0000000402212981 */ /* 0x020364000c1e1900 */
[----:B-1----:R-:W3:Y:S02]  /*dd60*/  @!P2 LDC R33, c[0x0][0x9a0] ;  /* 0x00026800ff21ab82 */ /* 0x002ee40000000800 */
.L_x_104:
[----:B--2--5:R-:W-:Y:S01]  /*dd70*/  FSETP.NEU.AND P2, PT, R35, RZ, PT ;  /* 0x000000ff2300720b */ /* 0x024fe20003f4d000 */
[----:B------:R-:W-:Y:S01]  /*dd80*/  IMAD R117, R30, 0x8, R93 ;  /* 0x000000081e757824 */ /* 0x000fe200078e025d */
[----:B------:R-:W-:Y:S01]  /*dd90*/  SEL R3, RZ, 0xffffffff, P1 ;  /* 0xffffffffff037807 */ /* 0x000fe20000800000 */
[----:B------:R-:W-:Y:S01]  /*dda0*/  IMAD.SHL.U32 R113, R19, 0x80, RZ ;  /* 0x0000008013717824 */ /* 0x000fe200078e00ff */
[----:B------:R-:W-:Y:S01]  /*ddb0*/  @P6 LOP3.LUT P1, RZ, R87, 0xff, RZ, 0xc0, !PT ;  /* 0x000000ff57ff6812 */ /* 0x000fe2000782c0ff */
[----:B------:R-:W-:Y:S01]  /*ddc0*/  BSSY B1, `(.L_x_105) ;  /* 0x0000046000017945 */ /* 0x000fe20003800000 */
[----:B------:R-:W-:Y:S01]  /*ddd0*/  @P6 SEL R2, RZ, 0xffffffff, P2 ;  /* 0xffffffffff026807 */ /* 0x000fe20001000000 */
[----:B------:R-:W-:Y:S01]  /*dde0*/  IMAD.HI.U32 R5, R113, R83, RZ ;  /* 0x0000005371057227 */ /* 0x000fe200078e00ff */
[----:B------:R-:W-:Y:S02]  /*ddf0*/  SHF.L.U32 R0, R98, 0x1f, RZ ;  /* 0x0000001f62007819 */ /* 0x000fe400000006ff */
[----:B------:R-:W-:Y:S01]  /*de00*/  @P0 SEL R2, R3, R2, !P1 ;  /* 0x0000000203020207 */ /* 0x000fe20004800000 */
[----:B------:R-:W-:Y:S01]  /*de10*/  IMAD.MOV.U32 R119, RZ, RZ, 0x1 ;  /* 0x00000001ff777424 */ /* 0x000fe200078e00ff */
[----:B------:R-:W-:Y:S01]  /*de20*/  ISETP.NE.AND P0, PT, R82, 0x1, PT ;  /* 0x000000015200780c */ /* 0x000fe20003f05270 */
[----:B------:R-:W-:Y:S01]  /*de30*/  IMAD.IADD R34, R32, 0x1, R17 ;  /* 0x0000000120227824 */ /* 0x000fe200078e0211 */
[----:B------:R-:W-:Y:S01]  /*de40*/  @P6 LOP3.LUT R2, R2, 0x1, RZ, 0xc0, !PT ;  /* 0x0000000102026812 */ /* 0x000fe200078ec0ff */
[----:B------:R-:W-:Y:S01]  /*de50*/  IMAD R116, R100, -0x10, R107 ;  /* 0xfffffff064747824 */ /* 0x000fe200078e026b */
[----:B------:R-:W-:Y:S01]  /*de60*/  SHF.R.U32.HI R112, RZ, R80, R5 ;  /* 0x00000050ff707219 */ /* 0x000fe20000011605 */
[----:B------:R-:W-:Y:S01]  /*de70*/  IMAD.MOV.U32 R118, RZ, RZ, RZ ;  /* 0x000000ffff767224 */ /* 0x000fe200078e00ff */
[----:B------:R-:W-:Y:S02]  /*de80*/  ISETP.NE.U32.OR P4, PT, R2, 0x1, !P6 ;  /* 0x000000010200780c */ /* 0x000fe40007785470 */
[----:B------:R-:W-:Y:S02]  /*de90*/  CS2R R54, SRZ ;  /* 0x0000000000367805 */ /* 0x000fe4000001ff00 */
[----:B------:R-:W-:Y:S02]  /*dea0*/  SEL R112, R113, R112, !P0 ;  /* 0x0000007071707207 */ /* 0x000fe40004000000 */
[----:B------:R-:W-:Y:S02]  /*deb0*/  CS2R R52, SRZ ;  /* 0x0000000000347805 */ /* 0x000fe4000001ff00 */
[----:B------:R-:W-:Y:S02]  /*dec0*/  ISETP.NE.AND P0, PT, R81, 0x1, PT ;  /* 0x000000015100780c */ /* 0x000fe40003f05270 */
[----:B------:R-:W-:Y:S02]  /*ded0*/  CS2R R58, SRZ ;  /* 0x00000000003a7805 */ /* 0x000fe4000001ff00 */
[----:B------:R-:W-:Y:S01]  /*dee0*/  P2R R115, PR, RZ, 0x10 ;  /* 0x00000010ff737803 */ /* 0x000fe20000000000 */
[C---:B------:R-:W-:Y:S01]  /*def0*/  IMAD.HI.U32 R2, R112.reuse, R78, RZ ;  /* 0x0000004e70027227 */ /* 0x040fe200078e00ff */
[----:B------:R-:W-:Y:S02]  /*df00*/  CS2R R56, SRZ ;  /* 0x0000000000387805 */ /* 0x000fe4000001ff00 */
[----:B------:R-:W-:Y:S02]  /*df10*/  CS2R R62, SRZ ;  /* 0x00000000003e7805 */ /* 0x000fe4000001ff00 */
[----:B------:R-:W-:Y:S02]  /*df20*/  CS2R R60, SRZ ;  /* 0x00000000003c7805 */ /* 0x000fe4000001ff00 */
[----:B------:R-:W-:Y:S02]  /*df30*/  SHF.R.U32.HI R5, RZ, R79, R2 ;  /* 0x0000004fff057219 */ /* 0x000fe40000011602 */
[----:B------:R-:W-:Y:S02]  /*df40*/  CS2R R66, SRZ ;  /* 0x0000000000427805 */ /* 0x000fe4000001ff00 */
[----:B------:R-:W-:Y:S02]  /*df50*/  @P4 SHF.L.U32 R6, RZ, 0x1f, RZ ;  /* 0x0000001fff064819 */ /* 0x000fe400000006ff */
[----:B------:R-:W-:Y:S02]  /*df60*/  CS2R R64, SRZ ;  /* 0x0000000000407805 */ /* 0x000fe4000001ff00 */
[----:B------:R-:W-:Y:S01]  /*df70*/  SEL R110, R112, R5, !P0 ;  /* 0x00000005706e7207 */ /* 0x000fe20004000000 */
[----:B------:R-:W1:Y:S01]  /*df80*/  @P4 SYNCS.PHASECHK.TRANS64.TRYWAIT P1, [R93+URZ+0x40], R6 ;  /* 0x000040065d0045a7 */ /* 0x000e6200080211ff */
[----:B------:R-:W-:Y:S02]  /*df90*/  SEL R2, RZ, 0xffffffff, P2 ;  /* 0xffffffffff027807 */ /* 0x000fe40001000000 */
[----:B------:R-:W-:Y:S01]  /*dfa0*/  LOP3.LUT P2, R114, R87, 0xff, RZ, 0xc0, !PT ;  /* 0x000000ff57727812 */ /* 0x000fe2000784c0ff */
[----:B------:R-:W-:Y:S03]  /*dfb0*/  IMAD.HI.U32 R5, R110, R77, RZ ;  /* 0x0000004d6e057227 */ /* 0x000fe600078e00ff */
[----:B------:R-:W-:Y:S01]  /*dfc0*/  @P3 SEL R2, R3, R2, !P2 ;  /* 0x0000000203023207 */ /* 0x000fe20005000000 */
[----:B------:R-:W-:Y:S01]  /*dfd0*/  IMAD.MOV R4, RZ, RZ, -R110 ;  /* 0x000000ffff047224 */ /* 0x000fe200078e0a6e */
[----:B------:R-:W-:Y:S02]  /*dfe0*/  ISETP.NE.AND P2, PT, R76, 0x1, PT ;  /* 0x000000014c00780c */ /* 0x000fe40003f45270 */
[----:B------:R-:W-:Y:S02]  /*dff0*/  SHF.R.U32.HI R5, RZ, R92, R5 ;  /* 0x0000005cff057219 */ /* 0x000fe40000011605 */
[----:B------:R-:W-:Y:S02]  /*e000*/  LOP3.LUT R2, R2, 0x1, RZ, 0xc0, !PT ;  /* 0x0000000102027812 */ /* 0x000fe400078ec0ff */
[----:B------:R-:W-:Y:S01]  /*e010*/  SEL R111, R110, R5, !P2 ;  /* 0x000000056e6f7207 */ /* 0x000fe20005000000 */
[----:B------:R2:W4:Y:S01]  /*e020*/  SYNCS.PHASECHK.TRANS64.TRYWAIT P0, [R117+URZ+0xa0], R0 ;  /* 0x0000a000750075a7 */ /* 0x00052200080011ff */
[--C-:B------:R-:W-:Y:S01]  /*e030*/  IMAD.MOV R5, RZ, RZ, -R112.reuse ;  /* 0x000000ffff057224 */ /* 0x100fe200078e0a70 */
[----:B------:R-:W-:Y:S01]  /*e040*/  ISETP.NE.U32.AND P2, PT, R2, 0x1, PT ;  /* 0x000000010200780c */ /* 0x000fe20003f45070 */
[----:B------:R-:W-:Y:S02]  /*e050*/  IMAD R112, R81, R4, R112 ;  /* 0x0000000451707224 */ /* 0x000fe400078e0270 */
[----:B------:R-:W-:Y:S01]  /*e060*/  IMAD.MOV R3, RZ, RZ, -R111 ;  /* 0x000000ffff037224 */ /* 0x000fe200078e0a6f */
[----:B------:R-:W-:Y:S01]  /*e070*/  P2R R120, PR, RZ, 0x4 ;  /* 0x00000004ff787803 */ /* 0x000fe20000000000 */
[----:B------:R-:W-:Y:S02]  /*e080*/  IMAD R113, R82, R5, R113 ;  /* 0x0000000552717224 */ /* 0x000fe400078e0271 */
[----:B------:R-:W-:Y:S01]  /*e090*/  IMAD R110, R76, R3, R110 ;  /* 0x000000034c6e7224 */ /* 0x000fe200078e026e */
[----:B-1----:R-:W-:Y:S01]  /*e0a0*/  @P4 SEL R119, RZ, 0x1, !P1 ;  /* 0x00000001ff774807 */ /* 0x002fe20004800000 */
[----:B--2---:R-:W-:Y:S06]  /*e0b0*/  @!P4 BRA `(.L_x_106) ;  /* 0x000000000058c947 */ /* 0x004fec0003800000 */
[----:B------:R-:W-:Y:S01]  /*e0c0*/  IMAD.MOV.U32 R55, RZ, RZ, RZ ;  /* 0x000000ffff377224 */ /* 0x000fe200078e00ff */
[----:B------:R-:W-:Y:S01]  /*e0d0*/  ISETP.NE.AND P1, PT, R119, RZ, PT ;  /* 0x000000ff7700720c */ /* 0x000fe20003f25270 */
[----:B------:R-:W-:Y:S01]  /*e0e0*/  BSSY B0, `(.L_x_107) ;  /* 0x000000c000007945 */ /* 0x000fe20003800000 */
[----:B------:R-:W-:Y:S02]  /*e0f0*/  CS2R R66, SRZ ;  /* 0x0000000000427805 */ /* 0x000fe4000001ff00 */
[----:B------:R-:W-:Y:S02]  /*e100*/  CS2R R64, SRZ ;  /* 0x0000000000407805 */ /* 0x000fe4000001ff00 */
[----:B------:R-:W-:Y:S02]  /*e110*/  CS2R R62, SRZ ;  /* 0x00000000003e7805 */ /* 0x000fe4000001ff00 */
[----:B------:R-:W-:Y:S02]  /*e120*/  CS2R R60, SRZ ;  /* 0x00000000003c7805 */ /* 0x000fe4000001ff00 */
[----:B------:R-:W-:Y:S02]  /*e130*/  CS2R R58, SRZ ;  /* 0x00000000003a7805 */ /* 0x000fe4000001ff00 */
[----:B------:R-:W-:Y:S02]  /*e140*/  CS2R R56, SRZ ;  /* 0x0000000000387805 */ /* 0x000fe4000001ff00 */
[----:B------:R-:W-:Y:S01]  /*e150*/  CS2R R52, SRZ ;  /* 0x0000000000347805 */ /* 0x000fe2000001ff00 */
[----:B------:R-:W-:Y:S06]  /*e160*/  @P1 BRA `(.L_x_108) ;  /* 0x00000000000c1947 */ /* 0x000fec0003800000 */
[----:B------:R-:W-:Y:S04]  /*e170*/  SHF.L.U32 R2, RZ, 0x1f, RZ ;  /* 0x0000001fff027819 */ /* 0x000fe800000006ff */
[----:B------:R-:W1:Y:S02]  /*e180*/  SYNCS.PHASECHK.TRANS64.TRYWAIT P1, [R93+URZ+0x40], R2 ;  /* 0x000040025d0075a7 */ /* 0x000e6400080211ff */
[----:B-1----:R-:W-:Y:S05]  /*e190*/  @!P1 BRA `(.L_x_109) ;  /* 0x0000005400f09947 */ /* 0x002fea0003800000 */
.L_x_108:
[----:B------:R-:W-:Y:S05]  /*e1a0*/  BSYNC B0 ;  /* 0x0000000000007941 */ /* 0x000fea0003800000 */
.L_x_107:
[----:B------:R-:W-:Y:S01]  /*e1b0*/  ISETP.NE.AND P1, PT, R120, RZ, PT ;  /* 0x000000ff7800720c */ /* 0x000fe20003f25270 */
[----:B------:R-:W-:Y:S11]  /*e1c0*/  HFMA2 R118, -RZ, RZ, 0, 5.9604644775390625e-08 ;  /* 0x00000001ff767431 */ /* 0x000ff600000001ff */
[----:B------:R-:W-:Y:S01]  /*e1d0*/  @!UPT UIADD3 URZ, UPT, UPT, URZ, URZ, URZ ;  /* 0x000000fffffff290 */ /* 0x000fe2000fffe0ff */
[----:B------:R2:W1:Y:S04]  /*e1e0*/  @P1 LDS.128 R64, [R99] ;  /* 0x0000000063401984 */ /* 0x0004680000000c00 */
[----:B------:R2:W1:Y:S04]  /*e1f0*/  @P1 LDS.128 R60, [R107+0x10] ;  /* 0x000010006b3c1984 */ /* 0x0004680000000c00 */
[----:B------:R2:W1:Y:S04]  /*e200*/  @P1 LDS.128 R56, [R105+0x20] ;  /* 0x0000200069381984 */ /* 0x0004680000000c00 */
[----:B------:R2:W1:Y:S02]  /*e210*/  @P1 LDS.128 R52, [R116+0x30] ;  /* 0x0000300074341984 */ /* 0x0004640000000c00 */
.L_x_106:
[----:B------:R-:W-:Y:S05]  /*e220*/  BSYNC B1 ;  /* 0x0000000000017941 */ /* 0x000fea0003800000 */
.L_x_105:
[----:B------:R-:W-:Y:S04]  /*e230*/  SHF.R.U32.HI R3, RZ, 0x15, R34 ;  /* 0x00000015ff037819 */ /* 0x000fe80000011622 */
[----:B------:R-:W-:Y:S01]  /*e240*/  LOP3.LUT P1, RZ, R3, 0x3, R102, 0x48, !PT ;  /* 0x0000000303ff7812 */ /* 0x000fe20007824866 */
[----:B------:R-:W-:Y:S01]  /*e250*/  @!UPT UIADD3 URZ, UPT, UPT, URZ, URZ, URZ ;  /* 0x000000fffffff290 */ /* 0x000fe2000fffe0ff */
[----:B----4-:R-:W-:Y:S11]  /*e260*/  @P0 BRA `(.L_x_110) ;  /* 0x0000000000080947 */ /* 0x010ff60003800000 */
[----:B------:R-:W4:Y:S02]  /*e270*/  SYNCS.PHASECHK.TRANS64.TRYWAIT P0, [R117+URZ+0xa0], R0 ;  /* 0x0000a000750075a7 */ /* 0x000f2400080011ff */
[----:B----4-:R-:W-:Y:S05]  /*e280*/  @!P0 BRA `(.L_x_111) ;  /* 0x0000005400c88947 */ /* 0x010fea0003800000 */
.L_x_110:
[----:B------:R-:W-:Y:S05]  /*e290*/  @!P1 BRA `(.L_x_112) ;  /* 0x0000000000349947 */ /* 0x000fea0003800000 */
[----:B------:R-:W1:Y:S01]  /*e2a0*/  LDC R4, c[0x4][0x70] ;  /* 0x01001c00ff047b82 */ /* 0x000e620000000800 */
[----:B------:R-:W-:Y:S01]  /*e2b0*/  MOV R3, 0x0 ;  /* 0x0000000000037802 */ /* 0x000fe20000000f00 */
[----:B------:R-:W-:Y:S02]  /*e2c0*/  HFMA2 R12, -RZ, RZ, 0, 5.9604644775390625e-08 ;  /* 0x00000001ff0c7431 */ /* 0x000fe400000001ff */
[----:B------:R-:W-:Y:S02]  /*e2d0*/  IMAD.MOV.U32 R8, RZ, RZ, 0x192 ;  /* 0x00000192ff087424 */ /* 0x000fe400078e00ff */
[----:B------:R-:W-:Y:S02]  /*e2e0*/  IMAD.MOV.U32 R13, RZ, RZ, RZ ;  /* 0x000000ffff0d7224 */ /* 0x000fe400078e00ff */
[----:B------:R-:W2:Y:S08]  /*e2f0*/  LDC R5, c[0x4][0x74] ;  /* 0x01001d00ff057b82 */ /* 0x000eb00000000800 */
[----:B------:R-:W2:Y:S08]  /*e300*/  LDC R6, c[0x4][0x78] ;  /* 0x01001e00ff067b82 */ /* 0x000eb00000000800 */
[----:B------:R-:W2:Y:S08]  /*e310*/  LDC R7, c[0x4][0x7c] ;  /* 0x01001f00ff077b82 */ /* 0x000eb00000000800 */
[----:B------:R-:W2:Y:S08]  /*e320*/  LDC R10, c[0x4][0x10] ;  /* 0x01000400ff0a7b82 */ /* 0x000eb00000000800 */
[----:B------:R-:W2:Y:S08]  /*e330*/  LDC R11, c[0x4][0x14] ;  /* 0x01000500ff0b7b82 */ /* 0x000eb00000000800 */
[----:B-1----:R-:W1:Y:S02]  /*e340*/  LDC.64 R2, c[0x4][R3] ;  /* 0x0100000003027b82 */ /* 0x002e640000000a00 */
[----:B------:R-:W-:Y:S07]  /*e350*/  LEPC R20, `(.L_x_112) ;  /* 0x000000001014794e */ /* 0x000fee0000000000 */
[----:B-1234-:R-:W-:Y:S05]  /*e360*/  CALL.ABS.NOINC R2 ;  /* 0x0000000002007343 */ /* 0x01efea0003c00000 */
.L_x_112:
[----:B-1----:R-:W-:Y:S01]  /*e370*/  LOP3.LUT R20, R64, 0xffffe000, RZ, 0xc0, !PT ;  /* 0xffffe00040147812 */ /* 0x002fe200078ec0ff */
[----:B------:R-:W-:Y:S05]  /*e380*/  WARPSYNC.ALL ;  /* 0x0000000000007948 */ /* 0x000fea0003800000 */
[----:B------:R-:W-:Y:S01]  /*e390*/  R2UR UR4, R34 ;  /* 0x00000000220472ca */ /* 0x000fe200000e0000 */
[----:B------:R-:W-:Y:S01]  /*e3a0*/  BSSY.RECONVERGENT B0, `(.L_x_113) ;  /* 0x0000060000007945 */ /* 0x000fe20003800200 */
[----:B------:R-:W-:Y:S01]  /*e3b0*/  LOP3.LUT R21, R65, 0xffffe000, RZ, 0xc0, !PT ;  /* 0xffffe00041157812 */ /* 0x000fe200078ec0ff */
[----:B------:R-:W-:Y:S01]  /*e3c0*/  IMAD R121, R118, 0x8, R93 ;  /* 0x0000000876797824 */ /* 0x000fe200078e025d */
[----:B------:R-:W-:Y:S02]  /*e3d0*/  LOP3.LUT R49, R66, 0xffffe000, RZ, 0xc0, !PT ;  /* 0xffffe00042317812 */ /* 0x000fe400078ec0ff */
[----:B------:R-:W-:Y:S02]  /*e3e0*/  LOP3.LUT R48, R56, 0xffffe000, RZ, 0xc0, !PT ;  /* 0xffffe00038307812 */ /* 0x000fe400078ec0ff */
[----:B------:R-:W-:Y:S02]  /*e3f0*/  ISETP.NE.AND P0, PT, R101, RZ, PT ;  /* 0x000000ff6500720c */ /* 0x000fe40003f05270 */
[----:B------:R-:W-:Y:S02]  /*e400*/  ISETP.NE.AND P6, PT, R115, RZ, PT ;  /* 0x000000ff7300720c */ /* 0x000fe40003fc5270 */
[----:B------:R-:W-:Y:S01]  /*e410*/  ISETP.NE.AND P1, PT, R96, RZ, PT ;  /* 0x000000ff6000720c */ /* 0x000fe20003f25270 */
[----:B------:R-:W3:Y:S10]  /*e420*/  LDTM.x16 R4, tmem[UR4] ;  /* 0x00000004000479ee */ /* 0x000ef40008240000 */
[----:B------:R-:W-:Y:S01]  /*e430*/  @P6 SHF.L.U32 R124, RZ, 0x1f, RZ ;  /* 0x0000001fff7c6819 */ /* 0x000fe200000006ff */
[C---:B---34-:R-:W-:Y:S01]  /*e440*/  FMUL R0, R33.reuse, R4 ;  /* 0x0000000421007220 */ /* 0x058fe20000400000 */
[C---:B------:R-:W-:Y:S01]  /*e450*/  FMUL R2, R33.reuse, R5 ;  /* 0x0000000521027220 */ /* 0x040fe20000400000 */
[C---:B------:R-:W-:Y:S01]  /*e460*/  FMUL R3, R33.reuse, R10 ;  /* 0x0000000a21037220 */ /* 0x040fe20000400000 */
[----:B------:R-:W-:Y:S01]  /*e470*/  FMUL R4, R33, R11 ;  /* 0x0000000b21047220 */ /* 0x000fe20000400000 */
[C---:B------:R-:W-:Y:S01]  /*e480*/  FFMA R36, R35.reuse, R20, R0 ;  /* 0x0000001423247223 */ /* 0x040fe20000000000 */
[----:B------:R-:W-:Y:S01]  /*e490*/  LOP3.LUT R20, R60, 0xffffe000, RZ, 0xc0, !PT ;  /* 0xffffe0003c147812 */ /* 0x000fe200078ec0ff */
[----:B------:R-:W-:Y:S01]  /*e4a0*/  FFMA R37, R35, R21, R2 ;  /* 0x0000001523257223 */ /* 0x000fe20000000002 */
[----:B------:R-:W-:Y:S01]  /*e4b0*/  LOP3.LUT R21, R67, 0xffffe000, RZ, 0xc0, !PT ;  /* 0xffffe00043157812 */ /* 0x000fe200078ec0ff */
[C---:B------:R-:W-:Y:S01]  /*e4c0*/  FMUL R0, R33.reuse, R6 ;  /* 0x0000000621007220 */ /* 0x040fe20000400000 */
[----:B------:R-:W-:Y:S01]  /*e4d0*/  F2FP.TF32.F32.PACK_B R36, R36 ;  /* 0x00000024ff24723e */ /* 0x000fe200024050ff */
[----:B------:R-:W-:Y:S01]  /*e4e0*/  FMUL R2, R33, R7 ;  /* 0x0000000721027220 */ /* 0x000fe20000400000 */
[----:B------:R-:W-:Y:S01]  /*e4f0*/  F2FP.TF32.F32.PACK_B R37, R37 ;  /* 0x00000025ff25723e */ /* 0x000fe200024050ff */
[----:B------:R-:W-:Y:S01]  /*e500*/  FFMA R38, R35, R49, R0 ;  /* 0x0000003123267223 */ /* 0x000fe20000000000 */
[----:B------:R-:W-:Y:S01]  /*e510*/  LOP3.LUT R49, R61, 0xffffe000, RZ, 0xc0, !PT ;  /* 0xffffe0003d317812 */ /* 0x000fe200078ec0ff */
[----:B------:R-:W-:Y:S01]  /*e520*/  FFMA R39, R35, R21, R2 ;  /* 0x0000001523277223 */ /* 0x000fe20000000002 */
[----:B------:R-:W-:Y:S01]  /*e530*/  LOP3.LUT R21, R63, 0xffffe000, RZ, 0xc0, !PT ;  /* 0xffffe0003f157812 */ /* 0x000fe200078ec0ff */
[C---:B------:R-:W-:Y:S01]  /*e540*/  FMUL R0, R33.reuse, R8 ;  /* 0x0000000821007220 */ /* 0x040fe20000400000 */
[----:B------:R-:W-:Y:S01]  /*e550*/  F2FP.TF32.F32.PACK_B R38, R38 ;  /* 0x00000026ff26723e */ /* 0x000fe200024050ff */
[----:B------:R-:W-:Y:S01]  /*e560*/  FMUL R2, R33, R9 ;  /* 0x0000000921027220 */ /* 0x000fe20000400000 */
[----:B------:R-:W-:Y:S01]  /*e570*/  F2FP.TF32.F32.PACK_B R39, R39 ;  /* 0x00000027ff27723e */ /* 0x000fe200024050ff */
[C---:B------:R-:W-:Y:S01]  /*e580*/  FFMA R40, R35.reuse, R20, R0 ;  /* 0x0000001423287223 */ /* 0x040fe20000000000 */
[----:B------:R-:W-:Y:S01]  /*e590*/  LOP3.LUT R20, R62, 0xffffe000, RZ, 0xc0, !PT ;  /* 0xffffe0003e147812 */ /* 0x000fe200078ec0ff */
[----:B------:R-:W-:Y:S01]  /*e5a0*/  FFMA R41, R35, R49, R2 ;  /* 0x0000003123297223 */ /* 0x000fe20000000002 */
[----:B------:R-:W-:Y:S01]  /*e5b0*/  FMUL R5, R33, R12 ;  /* 0x0000000c21057220 */ /* 0x000fe20000400000 */
[----:B------:R1:W-:Y:S01]  /*e5c0*/  STS.128 [R99], R36 ;  /* 0x0000002463007388 */ /* 0x0003e20000000c00 */
[----:B------:R-:W-:Y:S01]  /*e5d0*/  LOP3.LUT R49, R57, 0xffffe000, RZ, 0xc0, !PT ;  /* 0xffffe00039317812 */ /* 0x000fe200078ec0ff */
[C---:B------:R-:W-:Y:S01]  /*e5e0*/  FFMA R42, R35.reuse, R20, R3 ;  /* 0x00000014232a7223 */ /* 0x040fe20000000003 */
[----:B------:R-:W-:Y:S01]  /*e5f0*/  FFMA R43, R35, R21, R4 ;  /* 0x00000015232b7223 */ /* 0x000fe20000000004 */
[C---:B------:R-:W-:Y:S01]  /*e600*/  FMUL R6, R33.reuse, R13 ;  /* 0x0000000d21067220 */ /* 0x040fe20000400000 */
[----:B------:R-:W-:Y:S01]  /*e610*/  LOP3.LUT R20, R58, 0xffffe000, RZ, 0xc0, !PT ;  /* 0xffffe0003a147812 */ /* 0x000fe200078ec0ff */
[----:B------:R-:W-:Y:S01]  /*e620*/  FMUL R7, R33, R14 ;  /* 0x0000000e21077220 */ /* 0x000fe20000400000 */
[----:B------:R-:W-:Y:S01]  /*e630*/  LOP3.LUT R21, R59, 0xffffe000, RZ, 0xc0, !PT ;  /* 0xffffe0003b157812 */ /* 0x000fe200078ec0ff */
[----:B------:R-:W-:Y:S01]  /*e640*/  FMUL R8, R33, R15 ;  /* 0x0000000f21087220 */ /* 0x000fe20000400000 */
[----:B------:R-:W-:Y:S01]  /*e650*/  F2FP.TF32.F32.PACK_B R40, R40 ;  /* 0x00000028ff28723e */ /* 0x000fe200024050ff */
[C---:B------:R-:W-:Y:S01]  /*e660*/  FFMA R44, R35.reuse, R48, R5 ;  /* 0x00000030232c7223 */ /* 0x040fe20000000005 */
[----:B------:R-:W-:Y:S01]  /*e670*/  F2FP.TF32.F32.PACK_B R41, R41 ;  /* 0x00000029ff29723e */ /* 0x000fe200024050ff */
[C---:B------:R-:W-:Y:S01]  /*e680*/  FFMA R45, R35.reuse, R49, R6 ;  /* 0x00000031232d7223 */ /* 0x040fe20000000006 */
[----:B------:R-:W-:Y:S01]  /*e690*/  F2FP.TF32.F32.PACK_B R42, R42 ;  /* 0x0000002aff2a723e */ /* 0x000fe200024050ff */
[C---:B------:R-:W-:Y:S01]  /*e6a0*/  FFMA R46, R35.reuse, R20, R7 ;  /* 0x00000014232e7223 */ /* 0x040fe20000000007 */
[----:B------:R-:W-:Y:S01]  /*e6b0*/  F2FP.TF32.F32.PACK_B R43, R43 ;  /* 0x0000002bff2b723e */ /* 0x000fe200024050ff */
[----:B------:R-:W-:Y:S01]  /*e6c0*/  FFMA R47, R35, R21, R8 ;  /* 0x00000015232f7223 */ /* 0x000fe20000000008 */
[----:B------:R-:W-:Y:S01]  /*e6d0*/  LOP3.LUT R20, R52, 0xffffe000, RZ, 0xc0, !PT ;  /* 0xffffe00034147812 */ /* 0x000fe200078ec0ff */
[----:B------:R-:W-:Y:S01]  /*e6e0*/  FMUL R9, R33, R16 ;  /* 0x0000001021097220 */ /* 0x000fe20000400000 */
[----:B------:R-:W-:Y:S01]  /*e6f0*/  LOP3.LUT R49, R53, 0xffffe000, RZ, 0xc0, !PT ;  /* 0xffffe00035317812 */ /* 0x000fe200078ec0ff */
[----:B------:R3:W-:Y:S01]  /*e700*/  STS.128 [R107+0x10], R40 ;  /* 0x000010286b007388 */ /* 0x0007e20000000c00 */
[C---:B------:R-:W-:Y:S01]  /*e710*/  FMUL R10, R33.reuse, R17 ;  /* 0x00000011210a7220 */ /* 0x040fe20000400000 */
[----:B------:R-:W-:Y:S01]  /*e720*/  LOP3.LUT R48, R54, 0xffffe000, RZ, 0xc0, !PT ;  /* 0xffffe00036307812 */ /* 0x000fe200078ec0ff */
[----:B------:R-:W-:Y:S01]  /*e730*/  FMUL R11, R33, R18 ;  /* 0x00000012210b7220 */ /* 0x000fe20000400000 */
[----:B------:R-:W-:Y:S01]  /*e740*/  LOP3.LUT R21, R55, 0xffffe000, RZ, 0xc0, !PT ;  /* 0xffffe00037157812 */ /* 0x000fe200078ec0ff */
[----:B------:R-:W-:Y:S01]  /*e750*/  FMUL R12, R33, R19 ;  /* 0x00000013210c7220 */ /* 0x000fe20000400000 */
[----:B------:R-:W-:Y:S02]  /*e760*/  F2FP.TF32.F32.PACK_B R44, R44 ;  /* 0x0000002cff2c723e */ /* 0x000fe400024050ff */
[----:B------:R-:W-:Y:S02]  /*e770*/  F2FP.TF32.F32.PACK_B R45, R45 ;  /* 0x0000002dff2d723e */ /* 0x000fe400024050ff */
[----:B------:R-:W-:Y:S01]  /*e780*/  F2FP.TF32.F32.PACK_B R46, R46 ;  /* 0x0000002eff2e723e */ /* 0x000fe200024050ff */
[C---:B-1----:R-:W-:Y:S01]  /*e790*/  FFMA R36, R35.reuse, R20, R9 ;  /* 0x0000001423247223 */ /* 0x042fe20000000009 */
[----:B------:R-:W-:Y:S01]  /*e7a0*/  F2FP.TF32.F32.PACK_B R47, R47 ;  /* 0x0000002fff2f723e */ /* 0x000fe200024050ff */
[C---:B------:R-:W-:Y:S01]  /*e7b0*/  FFMA R37, R35.reuse, R49, R10 ;  /* 0x0000003123257223 */ /* 0x040fe2000000000a */
[C---:B------:R-:W-:Y:S01]  /*e7c0*/  FFMA R38, R35.reuse, R48, R11 ;  /* 0x0000003023267223 */ /* 0x040fe2000000000b */
[----:B------:R-:W-:Y:S01]  /*e7d0*/  FFMA R39, R35, R21, R12 ;  /* 0x0000001523277223 */ /* 0x000fe2000000000c */
[----:B------:R-:W-:Y:S01]  /*e7e0*/  F2FP.TF32.F32.PACK_B R36, R36 ;  /* 0x00000024ff24723e */ /* 0x000fe200024050ff */
[----:B------:R3:W-:Y:S01]  /*e7f0*/  STS.128 [R105+0x20], R44 ;  /* 0x0000202c69007388 */ /* 0x0007e20000000c00 */
[----:B------:R-:W-:Y:S02]  /*e800*/  F2FP.TF32.F32.PACK_B R37, R37 ;  /* 0x00000025ff25723e */ /* 0x000fe400024050ff */
[----:B------:R-:W-:Y:S02]  /*e810*/  F2FP.TF32.F32.PACK_B R38, R38 ;  /* 0x00000026ff26723e */ /* 0x000fe400024050ff */
[----:B------:R-:W-:Y:S05]  /*e820*/  F2FP.TF32.F32.PACK_B R39, R39 ;  /* 0x00000027ff27723e */ /* 0x000fea00024050ff */
[----:B------:R3:W-:Y:S01]  /*e830*/  STS.128 [R116+0x30], R36 ;  /* 0x0000302474007388 */ /* 0x0007e20000000c00 */
[----:B------:R-:W-:Y:S01]  /*e840*/  @!PT LDS RZ, [RZ] ;  /* 0x00000000fffff984 */ /* 0x000fe20000000800 */
[----:B------:R-:W-:Y:S01]  /*e850*/  @!PT LDS RZ, [RZ] ;  /* 0x00000000fffff984 */ /* 0x000fe20000000800 */
[----:B------:R-:W-:Y:S01]  /*e860*/  @!PT LDS RZ, [RZ] ;  /* 0x00000000fffff984 */ /* 0x000fe20000000800 */
[----:B------:R-:W-:Y:S01]  /*e870*/  @!PT LDS RZ, [RZ] ;  /* 0x00000000fffff984 */ /* 0x000fe20000000800 */
[----:B------:R1:W-:Y:S07]  /*e880*/  MEMBAR.ALL.CTA ;  /* 0x0000000000007992 */ /* 0x0003ee0000008000 */
[----:B-1----:R-:W1:Y:S02]  /*e890*/  FENCE.VIEW.ASYNC.S ;  /* 0x00000000000073c6 */ /* 0x002e640000000000 */
[----:B-1----:R-:W-:Y:S06]  /*e8a0*/  BAR.SYNC.DEFER_BLOCKING 0x1, 0x80 ;  /* 0x0042000000007b1d */ /* 0x002fec0000010000 */
[----:B------:R-:W-:Y:S05]  /*e8b0*/  @P0 BRA `(.L_x_114) ;  /* 0x0000000000380947 */ /* 0x000fea0003800000 */
[----:B------:R-:W-:Y:S01]  /*e8c0*/  IADD3 R2, P0, PT, R108, 0x780, RZ ;  /* 0x000007806c027810 */ /* 0x000fe20007f1e0ff */
[----:B------:R-:W-:Y:S01]  /*e8d0*/  VIADD R91, R93, 0x200 ;  /* 0x000002005d5b7836 */ /* 0x000fe20000000000 */
[----:B------:R-:W-:Y:S02]  /*e8e0*/  R2UR UR42, R113 ;  /* 0x00000000712a72ca */ /* 0x000fe400000e0000 */
[----:B------:R-:W-:Y:S01]  /*e8f0*/  R2UR UR4, R2 ;  /* 0x00000000020472ca */ /* 0x000fe200000e0000 */
[----:B------:R-:W-:Y:S01]  /*e900*/  IMAD.X R0, RZ, RZ, R109, P0 ;  /* 0x000000ffff007224 */ /* 0x000fe200000e066d */
[----:B------:R-:W-:Y:S02]  /*e910*/  R2UR UR43, R112 ;  /* 0x00000000702b72ca */ /* 0x000fe400000e0000 */
[----:B------:R-:W-:Y:S02]  /*e920*/  R2UR UR44, R110 ;  /* 0x000000006e2c72ca */ /* 0x000fe400000e0000 */
[----:B------:R-:W-:Y:S02]  /*e930*/  R2UR UR5, R0 ;  /* 0x00000000000572ca */ /* 0x000fe400000e0000 */
[----:B------:R-:W-:Y:S02]  /*e940*/  R2UR UR45, R111 ;  /* 0x000000006f2d72ca */ /* 0x000fe400000e0000 */
[----:B------:R-:W-:Y:S11]  /*e950*/  R2UR UR40, R91 ;  /* 0x000000005b2872ca */ /* 0x000ff600000e0000 */
[----:B------:R-:W-:Y:S02]  /*e960*/  @!UPT UIADD3 URZ, UPT, UPT, URZ, URZ, URZ ;  /* 0x000000fffffff290 */ /* 0x000fe4000fffe0ff */
[----:B------:R1:W-:Y:S01]  /*e970*/  UTMASTG.5D.IM2COL [UR40], [UR4] ;  /* 0x00000028040073b5 */ /* 0x0003e20008060000 */
[----:B------:R0:W-:Y:S01]  /*e980*/  UTMACMDFLUSH ;  /* 0x00000000000079b7 */ /* 0x0001e20000000000 */
[----:B-1----:R-:W-:Y:S04]  /*e990*/  DEPBAR.LE SB0, 0x1 ;  /* 0x000080400000791a */ /* 0x002fe80000000000 */
.L_x_114:
[----:B------:R-:W-:Y:S05]  /*e9a0*/  BSYNC.RECONVERGENT B0 ;  /* 0x0000000000007941 */ /* 0x000fea0003800200 */
.L_x_113:
[----:B------:R-:W-:Y:S06]  /*e9b0*/  BAR.SYNC.DEFER_BLOCKING 0x1, 0x80 ;  /* 0x0042000000007b1d */ /* 0x000fec0000010000 */
[----:B------:R-:W-:Y:S05]  /*e9c0*/  @!P1 BRA `(.L_x_115) ;  /* 0x00000000001c9947 */ /* 0x000fea0003800000 */
[C---:B------:R-:W-:Y:S02]  /*e9d0*/  @P6 IMAD R0, R122.reuse, 0x8, R93 ;  /* 0x000000087a006824 */ /* 0x040fe400078e025d */
[----:B------:R-:W-:Y:S02]  /*e9e0*/  VIADD R122, R122, 0x1 ;  /* 0x000000017a7a7836 */ /* 0x000fe40000000000 */
[----:B------:R-:W-:Y:S03]  /*e9f0*/  @P6 VIADD R0, R0, 0x60 ;  /* 0x0000006000006836 */ /* 0x000fe60000000000 */
[C---:B------:R-:W-:Y:S02]  /*ea00*/  ISETP.NE.AND P0, PT, R122.reuse, 0x4, PT ;  /* 0x000000047a00780c */ /* 0x040fe40003f05270 */
[----:B------:R-:W-:Y:S02]  /*ea10*/  @P6 PRMT R0, R85, 0x654, R0 ;  /* 0x0000065455006816 */ /* 0x000fe40000000000 */
[----:B------:R-:W-:Y:S02]  /*ea20*/  SEL R122, R122, RZ, P0 ;  /* 0x000000ff7a7a7207 */ /* 0x000fe40000000000 */
[----:B------:R1:W-:Y:S07]  /*ea30*/  @P6 SYNCS.ARRIVE.TRANS64.RED.A1T0 RZ, [R0+URZ], RZ ;  /* 0x000000ff00ff69a7 */ /* 0x0003ee00081004ff */
.L_x_115:
[----:B------:R-:W4:Y:S01]  /*ea40*/  @P6 SYNCS.PHASECHK.TRANS64.TRYWAIT P0, [R121+URZ+0x40], R124 ;  /* 0x0000407c790065a7 */ /* 0x000f2200080011ff */
[----:B------:R-:W-:Y:S01]  /*ea50*/  BSSY B1, `(.L_x_116) ;  /* 0x0000016000017945 */ /* 0x000fe20003800000 */
[----:B----4-:R-:W-:Y:S03]  /*ea60*/  @P6 SEL R119, RZ, 0x1, !P0 ;  /* 0x00000001ff776807 */ /* 0x010fe60004000000 */
[----:B------:R-:W-:Y:S05]  /*ea70*/  @!P6 BRA `(.L_x_117) ;  /* 0x00000000004ce947 */ /* 0x000fea0003800000 */
[----:B------:R-:W-:Y:S01]  /*ea80*/  ISETP.NE.AND P0, PT, R119, RZ, PT ;  /* 0x000000ff7700720c */ /* 0x000fe20003f05270 */
[----:B------:R-:W-:Y:S01]  /*ea90*/  BSSY B0, `(.L_x_118) ;  /* 0x000000b000007945 */ /* 0x000fe20003800000 */
[----:B------:R-:W-:Y:S11]  /*eaa0*/  ISETP.NE.AND P1, PT, R120, RZ, PT ;  /* 0x000000ff7800720c */ /* 0x000ff60003f25270 */
[----:B------:R-:W-:Y:S02]  /*eab0*/  @!UPT UIADD3 URZ, UPT, UPT, URZ, URZ, URZ ;  /* 0x000000fffffff290 */ /* 0x000fe4000fffe0ff */
[C---:B------:R-:W-:Y:S01]  /*eac0*/  @P1 IMAD R5, R118.reuse, 0x2000, R99 ;  /* 0x0000200076051824 */ /* 0x040fe200078e0263 */
[C---:B------:R-:W-:Y:S01]  /*ead0*/  @P1 LEA R3, R118.reuse, R105, 0xd ;  /* 0x0000006976031211 */ /* 0x040fe200078e68ff */
[C---:B------:R-:W-:Y:S02]  /*eae0*/  @P1 IMAD R4, R118.reuse, 0x2000, R107 ;  /* 0x0000200076041824 */ /* 0x040fe400078e026b */
[----:B------:R-:W-:Y:S01]  /*eaf0*/  @P1 IMAD R2, R118, 0x2000, R116 ;  /* 0x0000200076021824 */ /* 0x000fe200078e0274 */
[----:B------:R-:W-:Y:S06]  /*eb00*/  @P0 BRA `(.L_x_119) ;  /* 0x00000000000c0947 */ /* 0x000fec0003800000 */
[----:B-1----:R-:W-:Y:S04]  /*eb10*/  SHF.L.U32 R0, RZ, 0x1f, RZ ;  /* 0x0000001fff007819 */ /* 0x002fe800000006ff */
[----:B------:R-:W1:Y:S02]  /*eb20*/  SYNCS.PHASECHK.TRANS64.TRYWAIT P0, [R121+URZ+0x40], R0 ;  /* 0x00004000790075a7 */ /* 0x000e6400080011ff */
[----:B-1----:R-:W-:Y:S05]  /*eb30*/  @!P0 BRA `(.L_x_120) ;  /* 0x0000004c00b08947 */ /* 0x002fea0003800000 */
.L_x_119:
[----:B------:R-:W-:Y:S05]  /*eb40*/  BSYNC B0 ;  /* 0x0000000000007941 */ /* 0x000fea0003800000 */
.L_x_118:
[----:B------:R-:W-:Y:S02]  /*eb50*/  ISETP.NE.AND P0, PT, R120, RZ, PT ;  /* 0x000000ff7800720c */ /* 0x000fe40003f05270 */
[----:B------:R-:W-:Y:S11]  /*eb60*/  IADD3 R118, PT, PT, R118, 0x1, RZ ;  /* 0x0000000176767810 */ /* 0x000ff60007ffe0ff */
[----:B------:R4:W1:Y:S04]  /*eb70*/  @P0 LDS.128 R64, [R5] ;  /* 0x0000000005400984 */ /* 0x0008680000000c00 */
[----:B------:R4:W1:Y:S04]  /*eb80*/  @P0 LDS.128 R60, [R4+0x10] ;  /* 0x00001000043c0984 */ /* 0x0008680000000c00 */
[----:B------:R4:W1:Y:S04]  /*eb90*/  @P0 LDS.128 R56, [R3+0x20] ;  /* 0x0000200003380984 */ /* 0x0008680000000c00 */
[----:B------:R4:W1:Y:S02]  /*eba0*/  @P0 LDS.128 R52, [R2+0x30] ;  /* 0x0000300002340984 */ /* 0x0008640000000c00 */
.L_x_117:
[----:B------:R-:W-:Y:S05]  /*ebb0*/  BSYNC B1 ;  /* 0x0000000000017941 */ /* 0x000fea0003800000 */
.L_x_116:
[----:B----4-:R-:W-:Y:S05]  /*ebc0*/  VIADD R3, R34, 0x10 ;  /* 0x0000001022037836 */ /* 0x010fea0000000000 */
[----:B------:R-:W-:Y:S04]  /*ebd0*/  SHF.R.U32.HI R3, RZ, 0x15, R3 ;  /* 0x00000015ff037819 */ /* 0x000fe80000011603 */
[----:B------:R-:W-:Y:S11]  /*ebe0*/  LOP3.LUT P0, RZ, R3, 0x3, R102, 0x48, !PT ;  /* 0x0000000303ff7812 */ /* 0x000ff60007804866 */
[----:B------:R-:W-:Y:S02]  /*ebf0*/  @!UPT UIADD3 URZ, UPT, UPT, URZ, URZ, URZ ;  /* 0x000000fffffff290 */ /* 0x000fe4000fffe0ff */
[----:B------:R-:W-:Y:S05]  /*ec00*/  @!P0 BRA `(.L_x_121) ;  /* 0x0000000000348947 */ /* 0x000fea0003800000 */
[----:B------:R-:W4:Y:S01]  /*ec10*/  LDC R4, c[0x4][0x70] ;  /* 0x01001c00ff047b82 */ /* 0x000f220000000800 */
[----:B------:R-:W-:Y:S01]  /*ec20*/  MOV R3, 0x0 ;  /* 0x0000000000037802 */ /* 0x000fe20000000f00 */
[----:B------:R-:W-:Y:S02]  /*ec30*/  HFMA2 R12, -RZ, RZ, 0, 5.9604644775390625e-08 ;  /* 0x00000001ff0c7431 */ /* 0x000fe400000001ff */
[----:B------:R-:W-:Y:S02]  /*ec40*/  IMAD.MOV.U32 R8, RZ, RZ, 0x192 ;  /* 0x00000192ff087424 */ /* 0x000fe400078e00ff */
[----:B------:R-:W-:Y:S02]  /*ec50*/  IMAD.MOV.U32 R13, RZ, RZ, RZ ;  /* 0x000000ffff0d7224 */ /* 0x000fe400078e00ff */
[----:B------:R-:W1:Y:S08]  /*ec60*/  LDC R5, c[0x4][0x74] ;  /* 0x01001d00ff057b82 */ /* 0x000e700000000800 */
[----:B------:R-:W1:Y:S08]  /*ec70*/  LDC R6, c[0x4][0x78] ;  /* 0x01001e00ff067b82 */ /* 0x000e700000000800 */
[----:B------:R-:W1:Y:S08]  /*ec80*/  LDC R7, c[0x4][0x7c] ;  /* 0x01001f00ff077b82 */ /* 0x000e700000000800 */
[----:B------:R-:W1:Y:S08]  /*ec90*/  LDC R10, c[0x4][0x10] ;  /* 0x01000400ff0a7b82 */ /* 0x000e700000000800 */
[----:B------:R-:W1:Y:S08]  /*eca0*/  LDC R11, c[0x4][0x14] ;  /* 0x01000500ff0b7b82 */ /* 0x000e700000000800 */
[----:B----4-:R-:W1:Y:S02]  /*ecb0*/  LDC.64 R2, c[0x4][R3] ;  /* 0x0100000003027b82 */ /* 0x010e640000000a00 */
[----:B------:R-:W-:Y:S07]  /*ecc0*/  LEPC R20, `(.L_x_121) ;  /* 0x000000001014794e */ /* 0x000fee0000000000 */
[----:B-123--:R-:W-:Y:S05]  /*ecd0*/  CALL.ABS.NOINC R2 ;  /* 0x0000000002007343 */ /* 0x00efea0003c00000 */
.L_x_121:
[----:B-1----:R-:W-:Y:S01]  /*ece0*/  LOP3.LUT R20, R64, 0xffffe000, RZ, 0xc0, !PT ;  /* 0xffffe00040147812 */ /* 0x002fe200078ec0ff */
[----:B------:R-:W-:Y:S05]  /*ecf0*/  WARPSYNC.ALL ;  /* 0x0000000000007948 */ /* 0x000fea0003800000 */
[----:B------:R-:W-:Y:S01]  /*ed00*/  R2UR UR4, R34 ;  /* 0x00000000220472ca */ /* 0x000fe200000e0000 */
[----:B------:R-:W-:Y:S01]  /*ed10*/  BSSY.RECONVERGENT B0, `(.L_x_122) ;  /* 0x0000063000007945 */ /* 0x000fe20003800200 */
[----:B------:R-:W-:Y:S02]  /*ed20*/  LOP3.LUT R21, R65, 0xffffe000, RZ, 0xc0, !PT ;  /* 0xffffe00041157812 */ /* 0x000fe400078ec0ff */
[----:B------:R-:W-:Y:S02]  /*ed30*/  LOP3.LUT R49, R66, 0xffffe000, RZ, 0xc0, !PT ;  /* 0xffffe00042317812 */ /* 0x000fe400078ec0ff */
[----:B------:R-:W-:Y:S02]  /*ed40*/  LOP3.LUT R48, R56, 0xffffe000, RZ, 0xc0, !PT ;  /* 0xffffe00038307812 */ /* 0x000fe400078ec0ff */
[----:B------:R-:W-:Y:S02]  /*ed50*/  ISETP.NE.AND P6, PT, R115, RZ, PT ;  /* 0x000000ff7300720c */ /* 0x000fe40003fc5270 */
[----:B------:R-:W-:Y:S03]  /*ed60*/  ISETP.NE.AND P0, PT, R101, RZ, PT ;  /* 0x000000ff6500720c */ /* 0x000fe60003f05270 */
[----:B------:R-:W1:Y:S08]  /*ed70*/  LDTM.x16 R4, tmem[UR4+0x10] ;  /* 0x00001004000479ee */ /* 0x000e700008240000 */
[----:B------:R-:W-:Y:S01]  /*ed80*/  @P6 SHF.L.U32 R123, RZ, 0x1f, RZ ;  /* 0x0000001fff7b6819 */ /* 0x000fe200000006ff */
[--C-:B------:R-:W-:Y:S04]  /*ed90*/  @P6 IMAD R121, R122, 0x8, R93.reuse ;  /* 0x000000087a796824 */ /* 0x100fe800078e025d */
[----:B------:R-:W-:Y:S02]  /*eda0*/  @P6 VIADD R124, R121, 0x60 ;  /* 0x00000060797c6836 */ /* 0x000fe40000000000 */
[----:B------:R-:W-:Y:S03]  /*edb0*/  IMAD R121, R118, 0x8, R93 ;  /* 0x0000000876797824 */ /* 0x000fe600078e025d */
[----:B------:R-:W-:Y:S01]  /*edc0*/  @P6 PRMT R124, R85, 0x654, R124 ;  /* 0x00000654557c6816 */ /* 0x000fe2000000007c */
[C---:B-1----:R-:W-:Y:S01]  /*edd0*/  FMUL R0, R33.reuse, R4 ;  /* 0x0000000421007220 */ /* 0x042fe20000400000 */
[C---:B------:R-:W-:Y:S01]  /*ede0*/  FMUL R2, R33.reuse, R5 ;  /* 0x0000000521027220 */ /* 0x040fe20000400000 */
[C---:B------:R-:W-:Y:S01]  /*edf0*/  FMUL R3, R33.reuse, R10 ;  /* 0x0000000a21037220 */ /* 0x040fe20000400000 */
[----:B------:R-:W-:Y:S01]  /*ee00*/  FMUL R4, R33, R11 ;  /* 0x0000000b21047220 */ /* 0x000fe20000400000 */
[C---:B---3--:R-:W-:Y:S01]  /*ee10*/  FFMA R36, R35.reuse, R20, R0 ;  /* 0x0000001423247223 */ /* 0x048fe20000000000 */
        /* <DEDUP_REMOVED lines=19> */
[----:B------:R1:W-:Y:S01]  /*ef50*/  STS.128 [R99+0x2000], R36 ;  /* 0x0020002463007388 */ /* 0x0003e20000000c00 */
        /* <DEDUP_REMOVED lines=48> */
[----:B------:R-:W-:Y:S01]  /*f260*/  UIADD3 UR9, UPT, UPT, UR41, 0x10, URZ ;  /* 0x0000001029097890 */ /* 0x000fe2000fffe0ff */
[----:B------:R-:W-:Y:S02]  /*f270*/  R2UR UR4, R93 ;  /* 0x000000005d0472ca */ /* 0x000fe400000e0000 */
[----:B------:R-:W-:Y:S01]  /*f280*/  R2UR UR6, R2 ;  /* 0x00000000020672ca */ /* 0x000fe200000e0000 */
[----:B------:R-:W-:Y:S01]  /*f290*/  IMAD.X R0, RZ, RZ, R109, P0 ;  /* 0x000000ffff007224 */ /* 0x000fe200000e066d */
[----:B------:R-:W-:Y:S02]  /*f2a0*/  R2UR UR10, R113 ;  /* 0x00000000710a72ca */ /* 0x000fe400000e0000 */
[----:B------:R-:W-:Y:S02]  /*f2b0*/  R2UR UR11, R112 ;  /* 0x00000000700b72ca */ /* 0x000fe400000e0000 */
[----:B------:R-:W-:Y:S02]  /*f2c0*/  R2UR UR7, R0 ;  /* 0x00000000000772ca */ /* 0x000fe400000e0000 */
[----:B------:R-:W-:Y:S02]  /*f2d0*/  R2UR UR12, R110 ;  /* 0x000000006e0c72ca */ /* 0x000fe400000e0000 */
[----:B------:R-:W-:Y:S01]  /*f2e0*/  R2UR UR13, R111 ;  /* 0x000000006f0d72ca */ /* 0x000fe200000e0000 */
[----:B------:R-:W-:Y:S11]  /*f2f0*/  UIADD3 UR8, UPT, UPT, UR4, 0x2200, URZ ;  /* 0x0000220004087890 */ /* 0x000ff6000fffe0ff */
[----:B------:R-:W-:Y:S01]  /*f300*/  @!UPT UIADD3 URZ, UPT, UPT, URZ, URZ, URZ ;  /* 0x000000fffffff290 */ /* 0x000fe2000fffe0ff */
[----:B------:R1:W-:Y:S01]  /*f310*/  UTMASTG.5D.IM2COL [UR8], [UR6] ;  /* 0x00000008060073b5 */ /* 0x0003e20008060000 */
[----:B------:R0:W-:Y:S01]  /*f320*/  UTMACMDFLUSH ;  /* 0x00000000000079b7 */ /* 0x0001e20000000000 */
[----:B-1----:R-:W-:Y:S04]  /*f330*/  DEPBAR.LE SB0, 0x1 ;  /* 0x000080400000791a */ /* 0x002fe80000000000 */
.L_x_123:
[----:B------:R-:W-:Y:S05]  /*f340*/  BSYNC.RECONVERGENT B0 ;  /* 0x0000000000007941 */ /* 0x000fea0003800200 */
.L_x_122:
[----:B------:R-:W-:Y:S01]  /*f350*/  BAR.SYNC.DEFER_BLOCKING 0x1, 0x80 ;  /* 0x0042000000007b1d */ /* 0x000fe20000010000 */
[----:B------:R-:W-:Y:S05]  /*f360*/  VIADD R122, R122, 0x1 ;  /* 0x000000017a7a7836 */ /* 0x000fea0000000000 */
[C---:B------:R-:W-:Y:S04]  /*f370*/  ISETP.NE.AND P0, PT, R122.reuse, 0x4, PT ;  /* 0x000000047a00780c */ /* 0x040fe80003f05270 */
[----:B------:R-:W-:Y:S01]  /*f380*/  SEL R122, R122, RZ, P0 ;  /* 0x000000ff7a7a7207 */ /* 0x000fe20000000000 */
[----:B------:R1:W-:Y:S01]  /*f390*/  @P6 SYNCS.ARRIVE.TRANS64.RED.A1T0 RZ, [R124+URZ], RZ ;  /* 0x000000ff7cff69a7 */ /* 0x0003e200081004ff */
[----:B------:R-:W-:Y:S01]  /*f3a0*/  BSSY B1, `(.L_x_124) ;  /* 0x0000017000017945 */ /* 0x000fe20003800000 */
[----:B------:R-:W4:Y:S02]  /*f3b0*/  @P6 SYNCS.PHASECHK.TRANS64.TRYWAIT P1, [R121+URZ+0x40], R123 ;  /* 0x0000407b790065a7 */ /* 0x000f2400080211ff */
[----:B----4-:R-:W-:Y:S01]  /*f3c0*/  @P6 SEL R119, RZ, 0x1, !P1 ;  /* 0x00000001ff776807 */ /* 0x010fe20004800000 */
[----:B-1----:R-:W-:Y:S06]  /*f3d0*/  @!P6 BRA `(.L_x_125) ;  /* 0x00000000004ce947 */ /* 0x002fec0003800000 */
        /* <DEDUP_REMOVED lines=9> */
[----:B------:R-:W-:Y:S04]  /*f470*/  SHF.L.U32 R6, RZ, 0x1f, RZ ;  /* 0x0000001fff067819 */ /* 0x000fe800000006ff */
[----:B------:R-:W1:Y:S02]  /*f480*/  SYNCS.PHASECHK.TRANS64.TRYWAIT P0, [R121+URZ+0x40], R6 ;  /* 0x00004006790075a7 */ /* 0x000e6400080011ff */
[----:B-1----:R-:W-:Y:S05]  /*f490*/  @!P0 BRA `(.L_x_128) ;  /* 0x00000044006c8947 */ /* 0x002fea0003800000 */
.L_x_127:
[----:B------:R-:W-:Y:S05]  /*f4a0*/  BSYNC B0 ;  /* 0x0000000000007941 */ /* 0x000fea0003800000 */
.L_x_126:
[----:B------:R-:W-:Y:S02]  /*f4b0*/  ISETP.NE.AND P0, PT, R120, RZ, PT ;  /* 0x000000ff7800720c */ /* 0x000fe40003f05270 */
[----:B------:R-:W-:Y:S11]  /*f4c0*/  IADD3 R118, PT, PT, R118, 0x1, RZ ;  /* 0x0000000176767810 */ /* 0x000ff60007ffe0ff */
[----:B------:R4:W1:Y:S04]  /*f4d0*/  @P0 LDS.128 R64, [R4] ;  /* 0x0000000004400984 */ /* 0x0008680000000c00 */
[----:B------:R4:W1:Y:S04]  /*f4e0*/  @P0 LDS.128 R60, [R3+0x10] ;  /* 0x00001000033c0984 */ /* 0x0008680000000c00 */
[----:B------:R4:W1:Y:S04]  /*f4f0*/  @P0 LDS.128 R56, [R2+0x20] ;  /* 0x0000200002380984 */ /* 0x0008680000000c00 */
[----:B------:R4:W1:Y:S02]  /*f500*/  @P0 LDS.128 R52, [R0+0x30] ;  /* 0x0000300000340984 */ /* 0x0008640000000c00 */
.L_x_125:
[----:B------:R-:W-:Y:S05]  /*f510*/  BSYNC B1 ;  /* 0x0000000000017941 */ /* 0x000fea0003800000 */
.L_x_124:
        /* <DEDUP_REMOVED lines=10> */
[----:B------:R-:W2:Y:S08]  /*f5c0*/  LDC R5, c[0x4][0x74] ;  /* 0x01001d00ff057b82 */ /* 0x000eb00000000800 */
[----:B-1----:R-:W1:Y:S08]  /*f5d0*/  LDC R6, c[0x4][0x78] ;  /* 0x01001e00ff067b82 */ /* 0x002e700000000800 */
[----:B------:R-:W1:Y:S08]  /*f5e0*/  LDC R7, c[0x4][0x7c] ;  /* 0x01001f00ff077b82 */ /* 0x000e700000000800 */
[----:B------:R-:W1:Y:S08]  /*f5f0*/  LDC R10, c[0x4][0x10] ;  /* 0x01000400ff0a7b82 */ /* 0x000e700000000800 */
[----:B------:R-:W1:Y:S08]  /*f600*/  LDC R11, c[0x4][0x14] ;  /* 0x01000500ff0b7b82 */ /* 0x000e700000000800 */
[----:B----4-:R-:W1:Y:S02]  /*f610*/  LDC.64 R2, c[0x4][R3] ;  /* 0x0100000003027b82 */ /* 0x010e640000000a00 */
[----:B------:R-:W-:Y:S07]  /*f620*/  LEPC R20, `(.L_x_129) ;  /* 0x000000001014794e */ /* 0x000fee0000000000 */
[----:B-123--:R-:W-:Y:S05]  /*f630*/  CALL.ABS.NOINC R2 ;  /* 0x0000000002007343 */ /* 0x00efea0003c00000 */
.L_x_129:
[----:B-1----:R-:W-:Y:S01]  /*f640*/  LOP3.LUT R20, R64, 0xffffe000, RZ, 0xc0, !PT ;  /* 0xffffe00040147812 */ /* 0x002fe200078ec0ff */
[----:B------:R-:W-:Y:S05]  /*f650*/  WARPSYNC.ALL ;  /* 0x0000000000007948 */ /* 0x000fea0003800000 */
[----:B------:R-:W-:Y:S01]  /*f660*/  R2UR UR4, R34 ;  /* 0x00000000220472ca */ /* 0x000fe200000e0000 */
[----:B------:R-:W-:Y:S01]  /*f670*/  BSSY.RECONVERGENT B0, `(.L_x_130) ;  /* 0x0000063000007945 */ /* 0x000fe20003800200 */
[----:B------:R-:W-:Y:S01]  /*f680*/  LOP3.LUT R21, R65, 0xffffe000, RZ, 0xc0, !PT ;  /* 0xffffe00041157812 */ /* 0x000fe200078ec0ff */
[--C-:B------:R-:W-:Y:S01]  /*f690*/  IMAD R123, R118, 0x8, R93.reuse ;  /* 0x00000008767b7824 */ /* 0x100fe200078e025d */
[----:B------:R-:W-:Y:S02]  /*f6a0*/  LOP3.LUT R49, R66, 0xffffe000, RZ, 0xc0, !PT ;  /* 0xffffe00042317812 */ /* 0x000fe400078ec0ff */
[----:B------:R-:W-:Y:S02]  /*f6b0*/  LOP3.LUT R48, R56, 0xffffe000, RZ, 0xc0, !PT ;  /* 0xffffe00038307812 */ /* 0x000fe400078ec0ff */
[----:B------:R-:W-:Y:S02]  /*f6c0*/  ISETP.NE.AND P6, PT, R115, RZ, PT ;  /* 0x000000ff7300720c */ /* 0x000fe40003fc5270 */
[----:B------:R-:W-:Y:S03]  /*f6d0*/  ISETP.NE.AND P0, PT, R101, RZ, PT ;  /* 0x000000ff6500720c */ /* 0x000fe60003f05270 */
[----:B------:R-:W1:Y:S08]  /*f6e0*/  LDTM.x16 R4, tmem[UR4+0x20] ;  /* 0x00002004000479ee */ /* 0x000e700008240000 */
[----:B------:R-:W-:Y:S01]  /*f6f0*/  @P6 SHF.L.U32 R125, RZ, 0x1f, RZ ;  /* 0x0000001fff7d6819 */ /* 0x000fe200000006ff */
[----:B------:R-:W-:Y:S04]  /*f700*/  @P6 IMAD R121, R122, 0x8, R93 ;  /* 0x000000087a796824 */ /* 0x000fe800078e025d */
[----:B------:R-:W-:Y:S05]  /*f710*/  @P6 VIADD R124, R121, 0x60 ;  /* 0x00000060797c6836 */ /* 0x000fea0000000000 */
        /* <DEDUP_REMOVED lines=88> */
.L_x_131:
[----:B------:R-:W-:Y:S05]  /*fca0*/  BSYNC.RECONVERGENT B0 ;  /* 0x0000000000007941 */ /* 0x000fea0003800200 */
.L_x_130:
[----:B------:R-:W-:Y:S01]  /*fcb0*/  BAR.SYNC.DEFER_BLOCKING 0x1, 0x80 ;  /* 0x0042000000007b1d */ /* 0x000fe20000010000 */
[----:B------:R-:W-:Y:S02]  /*fcc0*/  VIADD R122, R122, 0x1 ;  /* 0x000000017a7a7836 */ /* 0x000fe40000000000 */
[----:B------:R-:W-:Y:S03]  /*fcd0*/  IMAD.MOV.U32 R121, RZ, RZ, RZ ;  /* 0x000000ffff797224 */ /* 0x000fe600078e00ff */
        /* <DEDUP_REMOVED lines=19> */
.L_x_135:
[----:B------:R-:W-:Y:S05]  /*fe10*/  BSYNC B0 ;  /* 0x0000000000007941 */ /* 0x000fea0003800000 */
.L_x_134:
[----:B------:R-:W-:Y:S01]  /*fe20*/  ISETP.NE.AND P0, PT, R120, RZ, PT ;  /* 0x000000ff7800720c */ /* 0x000fe20003f05270 */
[----:B------:R-:W-:Y:S11]  /*fe30*/  VIADD R118, R118, 0x1 ;  /* 0x0000000176767836 */ /* 0x000ff60000000000 */
[----:B------:R-:W-:Y:S01]  /*fe40*/  @!UPT UIADD3 URZ, UPT, UPT, URZ, URZ, URZ ;  /* 0x000000fffffff290 */ /* 0x000fe2000fffe0ff */
[----:B------:R4:W1:Y:S04]  /*fe50*/  @P0 LDS.128 R64, [R4] ;  /* 0x0000000004400984 */ /* 0x0008680000000c00 */
[----:B------:R4:W1:Y:S04]  /*fe60*/  @P0 LDS.128 R60, [R3+0x10] ;  /* 0x00001000033c0984 */ /* 0x0008680000000c00 */
[----:B------:R4:W1:Y:S04]  /*fe70*/  @P0 LDS.128 R56, [R2+0x20] ;  /* 0x0000200002380984 */ /* 0x0008680000000c00 */
[----:B------:R4:W1:Y:S01]  /*fe80*/  @P0 LDS.128 R52, [R0+0x30] ;  /* 0x0000300000340984 */ /* 0x0008620000000c00 */
[C---:B------:R-:W-:Y:S04]  /*fe90*/  ISETP.NE.AND P0, PT, R118.reuse, 0x4, PT ;  /* 0x000000047600780c */ /* 0x040fe80003f05270 */
[----:B------:R-:W-:Y:S02]  /*fea0*/  SEL R118, R118, RZ, P0 ;  /* 0x000000ff76767207 */ /* 0x000fe40000000000 */
[----:B------:R-:W-:Y:S02]  /*feb0*/  SEL R121, RZ, 0x1, P0 ;  /* 0x00000001ff797807 */ /* 0x000fe40000000000 */
.L_x_133:
[----:B------:R-:W-:Y:S05]  /*fec0*/  BSYNC B1 ;  /* 0x0000000000017941 */ /* 0x000fea0003800000 */
.L_x_132:
        /* <DEDUP_REMOVED lines=18> */
.L_x_137:
        /* <DEDUP_REMOVED lines=10> */
[----:B------:R-:W-:Y:S01]  /*10090*/  @P6 SHF.L.U32 R125, R121, 0x1f, RZ ;  /* 0x0000001f797d6819 */ /* 0x000fe200000006ff */
        /* <DEDUP_REMOVED lines=91> */
.L_x_139:
[----:B------:R-:W-:Y:S05]  /*10650*/  BSYNC.RECONVERGENT B0 ;  /* 0x0000000000007941 */ /* 0x000fea0003800200 */
.L_x_138:
        /* <DEDUP_REMOVED lines=18> */
[----:B------:R-:W-:Y:S04]  /*10780*/  SHF.L.U32 R6, R121, 0x1f, RZ ;  /* 0x0000001f79067819 */ /* 0x000fe800000006ff */
[----:B------:R-:W1:Y:S02]  /*10790*/  SYNCS.PHASECHK.TRANS64.TRYWAIT P0, [R123+URZ+0x40], R6 ;  /* 0x000040067b0075a7 */ /* 0x000e6400080011ff */
[----:B-1----:R-:W-:Y:S05]  /*107a0*/  @!P0 BRA `(.L_x_144) ;  /* 0x0000003000d08947 */ /* 0x002fea0003800000 */
.L_x_143:
[----:B------:R-:W-:Y:S05]  /*107b0*/  BSYNC B0 ;  /* 0x0000000000007941 */ /* 0x000fea0003800000 */
.L_x_142:
[----:B------:R-:W-:Y:S01]  /*107c0*/  ISETP.NE.AND P0, PT, R120, RZ, PT ;  /* 0x000000ff7800720c */ /* 0x000fe20003f05270 */
[----:B------:R-:W-:Y:S11]  /*107d0*/  VIADD R118, R118, 0x1 ;  /* 0x0000000176767836 */ /* 0x000ff60000000000 */
[----:B------:R-:W-:Y:S01]  /*107e0*/  @!UPT UIADD3 URZ, UPT, UPT, URZ, URZ, URZ ;  /* 0x000000fffffff290 */ /* 0x000fe2000fffe0ff */
[----:B------:R4:W2:Y:S04]  /*107f0*/  @P0 LDS.128 R64, [R4] ;  /* 0x0000000004400984 */ /* 0x0008a80000000c00 */
[----:B------:R4:W2:Y:S04]  /*10800*/  @P0 LDS.128 R60, [R3+0x10] ;  /* 0x00001000033c0984 */ /* 0x0008a80000000c00 */
[----:B------:R4:W2:Y:S04]  /*10810*/  @P0 LDS.128 R56, [R2+0x20] ;  /* 0x0000200002380984 */ /* 0x0008a80000000c00 */
[----:B------:R4:W2:Y:S01]  /*10820*/  @P0 LDS.128 R52, [R0+0x30] ;  /* 0x0000300000340984 */ /* 0x0008a20000000c00 */
[C---:B------:R-:W-:Y:S04]  /*10830*/  ISETP.NE.AND P0, PT, R118.reuse, 0x4, PT ;  /* 0x000000047600780c */ /* 0x040fe80003f05270 */
[----:B-1----:R-:W-:Y:S02]  /*10840*/  SEL R6, RZ, 0x1, P0 ;  /* 0x00000001ff067807 */ /* 0x002fe40000000000 */
[----:B------:R-:W-:Y:S02]  /*10850*/  SEL R118, R118, RZ, P0 ;  /* 0x000000ff76767207 */ /* 0x000fe40000000000 */
[----:B------:R-:W-:Y:S02]  /*10860*/  LOP3.LUT R121, R121, R6, RZ, 0x3c, !PT ;  /* 0x0000000679797212 */ /* 0x000fe400078e3cff */
.L_x_141:
[----:B------:R-:W-:Y:S05]  /*10870*/  BSYNC B1 ;  /* 0x0000000000017941 */ /* 0x000fea0003800000 */
.L_x_140:
[----:B----4-:R-:W-:Y:S05]  /*10880*/  VIADD R3, R34, 0x40 ;  /* 0x0000004022037836 */ /* 0x010fea0000000000 */
[----:B------:R-:W-:Y:S04]  /*10890*/  SHF.R.U32.HI R3, RZ, 0x15, R3 ;  /* 0x00000015ff037819 */ /* 0x000fe80000011603 */
[----:B------:R-:W-:Y:S11]  /*108a0*/  LOP3.LUT P0, RZ, R3, 0x3, R102, 0x48, !PT ;  /* 0x0000000303ff7812 */ /* 0x000ff60007804866 */
[----:B------:R-:W-:Y:S02]  /*108b0*/  @!UPT UIADD3 URZ, UPT, UPT, URZ, URZ, URZ ;  /* 0x000000fffffff290 */ /* 0x000fe4000fffe0ff */
[----:B------:R-:W-:Y:S05]  /*108c0*/  @!P0 BRA `(.L_x_145) ;  /* 0x0000000000348947 */ /* 0x000fea0003800000 */
[----:B------:R-:W1:Y:S01]  /*108d0*/  LDC R4, c[0x4][0x70] ;  /* 0x01001c00ff047b82 */ /* 0x000e620000000800 */
[----:B------:R-:W-:Y:S01]  /*108e0*/  MOV R3, 0x0 ;  /* 0x0000000000037802 */ /* 0x000fe20000000f00 */
[----:B------:R-:W-:Y:S02]  /*108f0*/  HFMA2 R12, -RZ, RZ, 0, 5.9604644775390625e-08 ;  /* 0x00000001ff0c7431 */ /* 0x000fe400000001ff */
[----:B------:R-:W-:Y:S02]  /*10900*/  IMAD.MOV.U32 R8, RZ, RZ, 0x192 ;  /* 0x00000192ff087424 */ /* 0x000fe400078e00ff */
[----:B------:R-:W-:Y:S02]  /*10910*/  IMAD.MOV.U32 R13, RZ, RZ, RZ ;  /* 0x000000ffff0d7224 */ /* 0x000fe400078e00ff */
[----:B------:R-:W4:Y:S08]  /*10920*/  LDC R5, c[0x4][0x74] ;  /* 0x01001d00ff057b82 */ /* 0x000f300000000800 */
[----:B------:R-:W1:Y:S08]  /*10930*/  LDC R6, c[0x4][0x78] ;  /* 0x01001e00ff067b82 */ /* 0x000e700000000800 */
[----:B------:R-:W1:Y:S08]  /*10940*/  LDC R7, c[0x4][0x7c] ;  /* 0x01001f00ff077b82 */ /* 0x000e700000000800 */
[----:B------:R-:W1:Y:S08]  /*10950*/  LDC R10, c[0x4][0x10] ;  /* 0x01000400ff0a7b82 */ /* 0x000e700000000800 */
[----:B------:R-:W1:Y:S08]  /*10960*/  LDC R11, c[0x4][0x14] ;  /* 0x01000500ff0b7b82 */ /* 0x000e700000000800 */
[----:B------:R-:W1:Y:S02]  /*10970*/  LDC.64 R2, c[0x4][R3] ;  /* 0x0100000003027b82 */ /* 0x000e640000000a00 */
[----:B------:R-:W-:Y:S07]  /*10980*/  LEPC R20, `(.L_x_145) ;  /* 0x000000001014794e */ /* 0x000fee0000000000 */
[----:B-1234-:R-:W-:Y:S05]  /*10990*/  CALL.ABS.NOINC R2 ;  /* 0x0000000002007343 */ /* 0x01efea0003c00000 */
.L_x_145:
[----:B--2---:R-:W-:Y:S01]  /*109a0*/  LOP3.LUT R20, R64, 0xffffe000, RZ, 0xc0, !PT ;  /* 0xffffe00040147812 */ /* 0x004fe200078ec0ff */
        /* <DEDUP_REMOVED lines=88> */
[----:B------:R-:W-:Y:S01]  /*10f30*/  R2UR UR10, R113 ;  /* 0x00000000710a72ca */ /* 0x000fe200000e0000 */
[----:B------:R-:W-:Y:S01]  /*10f40*/  UIADD3 UR9, UPT, UPT, UR41, 0x40, URZ ;  /* 0x0000004029097890 */ /* 0x000fe2000fffe0ff */
        /* <DEDUP_REMOVED lines=11> */
.L_x_147:
[----:B------:R-:W-:Y:S05]  /*11000*/  BSYNC.RECONVERGENT B0 ;  /* 0x0000000000007941 */ /* 0x000fea0003800200 */
.L_x_146:
[----:B------:R-:W-:Y:S01]  /*11010*/  BAR.SYNC.DEFER_BLOCKING 0x1, 0x80 ;  /* 0x0042000000007b1d */ /* 0x000fe20000010000 */
[----:B------:R-:W-:Y:S05]  /*11020*/  VIADD R122, R122, 0x1 ;  /* 0x000000017a7a7836 */ /* 0x000fea0000000000 */
[C---:B------:R-:W-:Y:S04]  /*11030*/  ISETP.NE.AND P0, PT, R122.reuse, 0x4, PT ;  /* 0x000000047a00780c */ /* 0x040fe80003f05270 */
[----:B------:R-:W-:Y:S01]  /*11040*/  SEL R122, R122, RZ, P0 ;  /* 0x000000ff7a7a7207 */ /* 0x000fe20000000000 */
[----:B------:R1:W-:Y:S01]  /*11050*/  @P6 SYNCS.ARRIVE.TRANS64.RED.A1T0 RZ, [R124+URZ], RZ ;  /* 0x000000ff7cff69a7 */ /* 0x0003e200081004ff */
[----:B------:R-:W-:Y:S01]  /*11060*/  BSSY B1, `(.L_x_148) ;  /* 0x000001c000017945 */ /* 0x000fe20003800000 */
[----:B------:R-:W3:Y:S02]  /*11070*/  @P6 SYNCS.PHASECHK.TRANS64.TRYWAIT P1, [R123+URZ+0x40], R125 ;  /* 0x0000407d7b0065a7 */ /* 0x000ee400080211ff */
[----:B---3--:R-:W-:Y:S01]  /*11080*/  @P6 SEL R119, RZ, 0x1, !P1 ;  /* 0x00000001ff776807 */ /* 0x008fe20004800000 */
        /* <DEDUP_REMOVED lines=13> */
.L_x_151:
[----:B------:R-:W-:Y:S05]  /*11160*/  BSYNC B0 ;  /* 0x0000000000007941 */ /* 0x000fea0003800000 */
.L_x_150:
[----:B------:R-:W-:Y:S01]  /*11170*/  ISETP.NE.AND P0, PT, R120, RZ, PT ;  /* 0x000000ff7800720c */ /* 0x000fe20003f05270 */
[----:B------:R-:W-:Y:S11]  /*11180*/  VIADD R118, R118, 0x1 ;  /* 0x0000000176767836 */ /* 0x000ff60000000000 */
[----:B------:R-:W-:Y:S01]  /*11190*/  @!UPT UIADD3 URZ, UPT, UPT, URZ, URZ, URZ ;  /* 0x000000fffffff290 */ /* 0x000fe2000fffe0ff */
[----:B------:R3:W4:Y:S04]  /*111a0*/  @P0 LDS.128 R64, [R4] ;  /* 0x0000000004400984 */ /* 0x0007280000000c00 */
[----:B------:R3:W2:Y:S04]  /*111b0*/  @P0 LDS.128 R60, [R3+0x10] ;  /* 0x00001000033c0984 */ /* 0x0006a80000000c00 */
[----:B------:R3:W2:Y:S04]  /*111c0*/  @P0 LDS.128 R56, [R2+0x20] ;  /* 0x0000200002380984 */ /* 0x0006a80000000c00 */
[----:B------:R3:W2:Y:S01]  /*111d0*/  @P0 LDS.128 R52, [R0+0x30] ;  /* 0x0000300000340984 */ /* 0x0006a20000000c00 */
[C---:B------:R-:W-:Y:S04]  /*111e0*/  ISETP.NE.AND P0, PT, R118.reuse, 0x4, PT ;  /* 0x000000047600780c */ /* 0x040fe80003f05270 */
[----:B-1----:R-:W-:Y:S02]  /*111f0*/  SEL R6, RZ, 0x1, P0 ;  /* 0x00000001ff067807 */ /* 0x002fe40000000000 */
[----:B------:R-:W-:Y:S02]  /*11200*/  SEL R118, R118, RZ, P0 ;  /* 0x000000ff76767207 */ /* 0x000fe40000000000 */
[----:B------:R-:W-:Y:S02]  /*11210*/  LOP3.LUT R121, R121, R6, RZ, 0x3c, !PT ;  /* 0x0000000679797212 */ /* 0x000fe400078e3cff */
.L_x_149:
[----:B------:R-:W-:Y:S05]  /*11220*/  BSYNC B1 ;  /* 0x0000000000017941 */ /* 0x000fea0003800000 */
.L_x_148:
[----:B---3--:R-:W-:Y:S05]  /*11230*/  VIADD R3, R34, 0x50 ;  /* 0x0000005022037836 */ /* 0x008fea0000000000 */
        /* <DEDUP_REMOVED lines=9> */
[----:B------:R-:W3:Y:S08]  /*112d0*/  LDC R5, c[0x4][0x74] ;  /* 0x01001d00ff057b82 */ /* 0x000ef00000000800 */
[----:B------:R-:W1:Y:S08]  /*112e0*/  LDC R6, c[0x4][0x78] ;  /* 0x01001e00ff067b82 */ /* 0x000e700000000800 */
[----:B------:R-:W1:Y:S08]  /*112f0*/  LDC R7, c[0x4][0x7c] ;  /* 0x01001f00ff077b82 */ /* 0x000e700000000800 */
[----:B------:R-:W1:Y:S08]  /*11300*/  LDC R10, c[0x4][0x10] ;  /* 0x01000400ff0a7b82 */ /* 0x000e700000000800 */
[----:B------:R-:W1:Y:S08]  /*11310*/  LDC R11, c[0x4][0x14] ;  /* 0x01000500ff0b7b82 */ /* 0x000e700000000800 */
[----:B------:R-:W1:Y:S02]  /*11320*/  LDC.64 R2, c[0x4][R3] ;  /* 0x0100000003027b82 */ /* 0x000e640000000a00 */
[----:B------:R-:W-:Y:S07]  /*11330*/  LEPC R20, `(.L_x_153) ;  /* 0x000000001014794e */ /* 0x000fee0000000000 */
[----:B-1234-:R-:W-:Y:S05]  /*11340*/  CALL.ABS.NOINC R2 ;  /* 0x0000000002007343 */ /* 0x01efea0003c00000 */
.L_x_153:
[----:B----4-:R-:W-:Y:S01]  /*11350*/  LOP3.LUT R20, R64, 0xffffe000, RZ, 0xc0, !PT ;  /* 0xffffe00040147812 */ /* 0x010fe200078ec0ff */
[----:B------:R-:W-:Y:S05]  /*11360*/  WARPSYNC.ALL ;  /* 0x0000000000007948 */ /* 0x000fea0003800000 */
[----:B------:R-:W-:Y:S01]  /*11370*/  R2UR UR4, R34 ;  /* 0x00000000220472ca */ /* 0x000fe200000e0000 */
[----:B------:R-:W-:Y:S01]  /*11380*/  BSSY.RECONVERGENT B0, `(.L_x_154) ;  /* 0x0000063000007945 */ /* 0x000fe20003800200 */
[----:B------:R-:W-:Y:S02]  /*11390*/  LOP3.LUT R21, R65, 0xffffe000, RZ, 0xc0, !PT ;  /* 0xffffe00041157812 */ /* 0x000fe400078ec0ff */
[----:B------:R-:W-:Y:S02]  /*113a0*/  LOP3.LUT R49, R66, 0xffffe000, RZ, 0xc0, !PT ;  /* 0xffffe00042317812 */ /* 0x000fe400078ec0ff */
[----:B--2---:R-:W-:Y:S02]  /*113b0*/  LOP3.LUT R48, R56, 0xffffe000, RZ, 0xc0, !PT ;  /* 0xffffe00038307812 */ /* 0x004fe400078ec0ff */
        /* <DEDUP_REMOVED lines=95> */
.L_x_155:
[----:B------:R-:W-:Y:S05]  /*119b0*/  BSYNC.RECONVERGENT B0 ;  /* 0x0000000000007941 */ /* 0x000fea0003800200 */
.L_x_154:
        /* <DEDUP_REMOVED lines=21> */
.L_x_159:
[----:B------:R-:W-:Y:S05]  /*11b10*/  BSYNC B0 ;  /* 0x0000000000007941 */ /* 0x000fea0003800000 */
.L_x_158:
        /* <DEDUP_REMOVED lines=11> */
.L_x_157:
[----:B------:R-:W-:Y:S05]  /*11bd0*/  BSYNC B1 ;  /* 0x0000000000017941 */ /* 0x000fea0003800000 */
.L_x_156:
        /* <DEDUP_REMOVED lines=18> */
.L_x_161:
        /* <DEDUP_REMOVED lines=102> */
.L_x_163:
[----:B------:R-:W-:Y:S05]  /*12360*/  BSYNC.RECONVERGENT B0 ;  /* 0x0000000000007941 */ /* 0x000fea0003800200 */
.L_x_162:
        /* <DEDUP_REMOVED lines=21> */
.L_x_167:
[----:B------:R-:W-:Y:S05]  /*124c0*/  BSYNC B0 ;  /* 0x0000000000007941 */ /* 0x000fea0003800000 */
.L_x_166:
[----:B------:R-:W-:Y:S11]  /*124d0*/  ISETP.NE.AND P0, PT, R120, RZ, PT ;  /* 0x000000ff7800720c */ /* 0x000ff60003f05270 */
[----:B------:R-:W-:Y:S02]  /*124e0*/  @!UPT UIADD3 URZ, UPT, UPT, URZ, URZ, URZ ;  /* 0x000000fffffff290 */ /* 0x000fe4000fffe0ff */
[----:B------:R3:W4:Y:S04]  /*124f0*/  @P0 LDS.128 R64, [R3] ;  /* 0x0000000003400984 */ /* 0x0007280000000c00 */
[----:B------:R3:W1:Y:S04]  /*12500*/  @P0 LDS.128 R60, [R2+0x10] ;  /* 0x00001000023c0984 */ /* 0x0006680000000c00 */
[----:B------:R3:W1:Y:S04]  /*12510*/  @P0 LDS.128 R56, [R0+0x20] ;  /* 0x0000200000380984 */ /* 0x0006680000000c00 */
[----:B------:R3:W1:Y:S02]  /*12520*/  @P0 LDS.128 R52, [R118+0x30] ;  /* 0x0000300076340984 */ /* 0x0006640000000c00 */
.L_x_165:
[----:B------:R-:W-:Y:S05]  /*12530*/  BSYNC B1 ;  /* 0x0000000000017941 */ /* 0x000fea0003800000 */
.L_x_164:
[----:B---3--:R-:W-:Y:S05]  /*12540*/  VIADD R3, R34, 0x70 ;  /* 0x0000007022037836 */ /* 0x008fea0000000000 */
[----:B------:R-:W-:Y:S04]  /*12550*/  SHF.R.U32.HI R3, RZ, 0x15, R3 ;  /* 0x00000015ff037819 */ /* 0x000fe80000011603 */
[----:B------:R-:W-:Y:S11]  /*12560*/  LOP3.LUT P0, RZ, R3, 0x3, R102, 0x48, !PT ;  /* 0x0000000303ff7812 */ /* 0x000ff60007804866 */
[----:B------:R-:W-:Y:S02]  /*12570*/  @!UPT UIADD3 URZ, UPT, UPT, URZ, URZ, URZ ;  /* 0x000000fffffff290 */ /* 0x000fe4000fffe0ff */
[----:B------:R-:W-:Y:S05]  /*12580*/  @!P0 BRA `(.L_x_169) ;  /* 0x0000000000348947 */ /* 0x000fea0003800000 */
[----:B-1----:R-:W1:Y:S01]  /*12590*/  LDC R4, c[0x4][0x70] ;  /* 0x01001c00ff047b82 */ /* 0x002e620000000800 */
        /* <DEDUP_REMOVED lines=12> */
.L_x_169:
[----:B------:R-:W-:Y:S01]  /*12660*/  ISETP.NE.AND P0, PT, R101, RZ, PT ;  /* 0x000000ff6500720c */ /* 0x000fe20003f05270 */
[----:B------:R-:W-:Y:S05]  /*12670*/  WARPSYNC.ALL ;  /* 0x0000000000007948 */ /* 0x000fea0003800000 */
[----:B------:R-:W-:Y:S01]  /*12680*/  R2UR UR4, R34 ;  /* 0x00000000220472ca */ /* 0x000fe200000e0000 */
[----:B------:R-:W-:Y:S01]  /*12690*/  VIADD R117, R117, 0xb0 ;  /* 0x000000b075757836 */ /* 0x000fe20000000000 */
[----:B----4-:R-:W-:Y:S01]  /*126a0*/  LOP3.LUT R0, R64, 0xffffe000, RZ, 0xc0, !PT ;  /* 0xffffe00040007812 */ /* 0x010fe200078ec0ff */
[----:B------:R-:W-:Y:S01]  /*126b0*/  BSSY.RECONVERGENT B0, `(.L_x_170) ;  /* 0x000005f000007945 */ /* 0x000fe20003800200 */
[----:B------:R-:W-:Y:S02]  /*126c0*/  LOP3.LUT R2, R65, 0xffffe000, RZ, 0xc0, !PT ;  /* 0xffffe00041027812 */ /* 0x000fe400078ec0ff */
[----:B------:R-:W-:Y:S02]  /*126d0*/  LOP3.LUT R3, R66, 0xffffe000, RZ, 0xc0, !PT ;  /* 0xffffe00042037812 */ /* 0x000fe400078ec0ff */
[----:B------:R-:W-:Y:S02]  /*126e0*/  LOP3.LUT R20, R67, 0xffffe000, RZ, 0xc0, !PT ;  /* 0xffffe00043147812 */ /* 0x000fe400078ec0ff */
[----:B-1----:R-:W-:Y:S02]  /*126f0*/  LOP3.LUT R21, R60, 0xffffe000, RZ, 0xc0, !PT ;  /* 0xffffe0003c157812 */ /* 0x002fe400078ec0ff */
[----:B--2---:R-:W-:Y:S01]  /*12700*/  LOP3.LUT R36, R61, 0xffffe000, RZ, 0xc0, !PT ;  /* 0xffffe0003d247812 */ /* 0x004fe200078ec0ff */
[----:B------:R-:W1:Y:S01]  /*12710*/  LDTM.x16 R4, tmem[UR4+0x70] ;  /* 0x00007004000479ee */ /* 0x000e620008240000 */
[----:B------:R-:W-:Y:S01]  /*12720*/  LOP3.LUT R37, R62, 0xffffe000, RZ, 0xc0, !PT ;  /* 0xffffe0003e257812 */ /* 0x000fe200078ec0ff */
[----:B------:R-:W-:Y:S01]  /*12730*/  NOP ;  /* 0x0000000000007918 */ /* 0x000fe20000000000 */
[----:B------:R-:W-:Y:S02]  /*12740*/  LOP3.LUT R38, R63, 0xffffe000, RZ, 0xc0, !PT ;  /* 0xffffe0003f267812 */ /* 0x000fe400078ec0ff */
[----:B------:R-:W-:Y:S02]  /*12750*/  LOP3.LUT R117, R117, 0xfefffff8, RZ, 0xc0, !PT ;  /* 0xfefffff875757812 */ /* 0x000fe400078ec0ff */
[----:B------:R-:W-:Y:S02]  /*12760*/  LOP3.LUT R39, R56, 0xffffe000, RZ, 0xc0, !PT ;  /* 0xffffe00038277812 */ /* 0x000fe400078ec0ff */
[----:B------:R-:W-:Y:S01]  /*12770*/  LOP3.LUT R40, R57, 0xffffe000, RZ, 0xc0, !PT ;  /* 0xffffe00039287812 */ /* 0x000fe200078ec0ff */
[----:B-1----:R1:W-:Y:S01]  /*12780*/  SYNCS.ARRIVE.TRANS64.RED.A1T0 RZ, [R117+URZ], RZ ;  /* 0x000000ff75ff79a7 */ /* 0x0023e200081004ff */
[----:B------:R-:W-:Y:S02]  /*12790*/  LOP3.LUT R41, R58, 0xffffe000, RZ, 0xc0, !PT ;  /* 0xffffe0003a297812 */ /* 0x000fe400078ec0ff */
[----:B------:R-:W-:Y:S02]  /*127a0*/  LOP3.LUT R42, R59, 0xffffe000, RZ, 0xc0, !PT ;  /* 0xffffe0003b2a7812 */ /* 0x000fe400078ec0ff */
[----:B------:R-:W-:Y:S02]  /*127b0*/  LOP3.LUT R43, R52, 0xffffe000, RZ, 0xc0, !PT ;  /* 0xffffe000342b7812 */ /* 0x000fe400078ec0ff */
[----:B------:R-:W-:Y:S02]  /*127c0*/  LOP3.LUT R44, R53, 0xffffe000, RZ, 0xc0, !PT ;  /* 0xffffe000352c7812 */ /* 0x000fe400078ec0ff */
[----:B------:R-:W-:Y:S02]  /*127d0*/  LOP3.LUT R45, R54, 0xffffe000, RZ, 0xc0, !PT ;  /* 0xffffe000362d7812 */ /* 0x000fe400078ec0ff */
[----:B------:R-:W-:Y:S01]  /*127e0*/  LOP3.LUT R46, R55, 0xffffe000, RZ, 0xc0, !PT ;  /* 0xffffe000372e7812 */ /* 0x000fe200078ec0ff */
[C---:B------:R-:W-:Y:S01]  /*127f0*/  FMUL R4, R33.reuse, R4 ;  /* 0x0000000421047220 */ /* 0x040fe20000400000 */
[C---:B------:R-:W-:Y:S01]  /*12800*/  FMUL R5, R33.reuse, R5 ;  /* 0x0000000521057220 */ /* 0x040fe20000400000 */
[C---:B------:R-:W-:Y:S01]  /*12810*/  FMUL R6, R33.reuse, R6 ;  /* 0x0000000621067220 */ /* 0x040fe20000400000 */
[----:B------:R-:W-:Y:S01]  /*12820*/  FMUL R7, R33, R7 ;  /* 0x0000000721077220 */ /* 0x000fe20000400000 */
[C---:B------:R-:W-:Y:S01]  /*12830*/  FFMA R4, R35.reuse, R0, R4 ;  /* 0x0000000023047223 */ /* 0x040fe20000000004 */
[C---:B------:R-:W-:Y:S01]  /*12840*/  FFMA R5, R35.reuse, R2, R5 ;  /* 0x0000000223057223 */ /* 0x040fe20000000005 */
[C---:B------:R-:W-:Y:S01]  /*12850*/  FFMA R6, R35.reuse, R3, R6 ;  /* 0x0000000323067223 */ /* 0x040fe20000000006 */
[----:B------:R-:W-:Y:S01]  /*12860*/  FFMA R7, R35, R20, R7 ;  /* 0x0000001423077223 */ /* 0x000fe20000000007 */
[C---:B------:R-:W-:Y:S01]  /*12870*/  FMUL R8, R33.reuse, R8 ;  /* 0x0000000821087220 */ /* 0x040fe20000400000 */
[C---:B------:R-:W-:Y:S01]  /*12880*/  FMUL R9, R33.reuse, R9 ;  /* 0x0000000921097220 */ /* 0x040fe20000400000 */
[C---:B------:R-:W-:Y:S01]  /*12890*/  FMUL R10, R33.reuse, R10 ;  /* 0x0000000a210a7220 */ /* 0x040fe20000400000 */
        /* <DEDUP_REMOVED lines=9> */
[C---:B------:R-:W-:Y:S01]  /*12930*/  FMUL R12, R33.reuse, R12 ;  /* 0x0000000c210c7220 */ /* 0x040fe20000400000 */
[----:B------:R-:W-:Y:S01]  /*12940*/  F2FP.TF32.F32.PACK_B R8, R8 ;  /* 0x00000008ff08723e */ /* 0x000fe200024050ff */
[C---:B------:R-:W-:Y:S01]  /*12950*/  FMUL R13, R33.reuse, R13 ;  /* 0x0000000d210d7220 */ /* 0x040fe20000400000 */
[----:B------:R1:W-:Y:S01]  /*12960*/  STS.128 [R99+0x6000], R4 ;  /* 0x0060000463007388 */ /* 0x0003e20000000c00 */
        /* <DEDUP_REMOVED lines=8> */
[----:B------:R-:W-:Y:S01]  /*129f0*/  FFMA R15, R35, R42, R15 ;  /* 0x0000002a230f7223 */ /* 0x000fe2000000000f */
[C---:B------:R-:W-:Y:S01]  /*12a00*/  FMUL R16, R33.reuse, R16 ;  /* 0x0000001021107220 */ /* 0x040fe20000400000 */
[----:B------:R-:W-:Y:S01]  /*12a10*/  F2FP.TF32.F32.PACK_B R12, R12 ;  /* 0x0000000cff0c723e */ /* 0x000fe200024050ff */
[----:B------:R1:W-:Y:S01]  /*12a20*/  STS.128 [R107+0x6010], R8 ;  /* 0x006010086b007388 */ /* 0x0003e20000000c00 */
        /* <DEDUP_REMOVED lines=10> */
[----:B------:R-:W-:Y:S02]  /*12ad0*/  F2FP.TF32.F32.PACK_B R16, R16 ;  /* 0x00000010ff10723e */ /* 0x000fe400024050ff */
        /* <DEDUP_REMOVED lines=10> */
[----:B--2---:R-:W2:Y:S02]  /*12b80*/  FENCE.VIEW.ASYNC.S ;  /* 0x00000000000073c6 */ /* 0x004ea40000000000 */
[----:B--2---:R-:W-:Y:S06]  /*12b90*/  BAR.SYNC.DEFER_BLOCKING 0x1, 0x80 ;  /* 0x0042000000007b1d */ /* 0x004fec0000010000 */
        /* <DEDUP_REMOVED lines=15> */
[----:B--2---:R-:W-:Y:S04]  /*12c90*/  DEPBAR.LE SB0, 0x1 ;  /* 0x000080400000791a */ /* 0x004fe80000000000 */
.L_x_171:
[----:B------:R-:W-:Y:S05]  /*12ca0*/  BSYNC.RECONVERGENT B0 ;  /* 0x0000000000007941 */ /* 0x000fea0003800200 */
.L_x_170:
[----:B------:R-:W-:Y:S01]  /*12cb0*/  BAR.SYNC.DEFER_BLOCKING 0x1, 0x80 ;  /* 0x0042000000007b1d */ /* 0x000fe20000010000 */
[----:B------:R-:W-:Y:S02]  /*12cc0*/  ISETP.NE.AND P0, PT, R96, -0x8, PT ;  /* 0xfffffff86000780c */ /* 0x000fe40003f05270 */
[----:B------:R-:W-:Y:S11]  /*12cd0*/  IADD3 R0, PT, PT, R30, 0x1, RZ ;  /* 0x000000011e007810 */ /* 0x000ff60007ffe0ff */
[----:B------:R-:W-:Y:S05]  /*12ce0*/  @!P0 BRA `(.L_x_172) ;  /* 0x0000000000248947 */ /* 0x000fea0003800000 */
[----:B------:R-:W-:Y:S11]  /*12cf0*/  ISETP.NE.AND P1, PT, R115, RZ, PT ;  /* 0x000000ff7300720c */ /* 0x000ff60003f25270 */
[----:B------:R-:W-:Y:S02]  /*12d00*/  @!UPT UIADD3 URZ, UPT, UPT, URZ, URZ, URZ ;  /* 0x000000fffffff290 */ /* 0x000fe4000fffe0ff */
[C---:B------:R-:W-:Y:S02]  /*12d10*/  @P1 IMAD R2, R122.reuse, 0x8, R93 ;  /* 0x000000087a021824 */ /* 0x040fe400078e025d */
[----:B------:R-:W-:Y:S02]  /*12d20*/  VIADD R122, R122, 0x1 ;  /* 0x000000017a7a7836 */ /* 0x000fe40000000000 */
[----:B------:R-:W-:Y:S03]  /*12d30*/  @P1 VIADD R2, R2, 0x60 ;  /* 0x0000006002021836 */ /* 0x000fe60000000000 */
[C---:B------:R-:W-:Y:S02]  /*12d40*/  ISETP.NE.AND P0, PT, R122.reuse, 0x4, PT ;  /* 0x000000047a00780c */ /* 0x040fe40003f05270 */
[----:B------:R-:W-:Y:S02]  /*12d50*/  @P1 PRMT R2, R85, 0x654, R2 ;  /* 0x0000065455021816 */ /* 0x000fe40000000002 */
[----:B------:R-:W-:Y:S02]  /*12d60*/  SEL R122, R122, RZ, P0 ;  /* 0x000000ff7a7a7207 */ /* 0x000fe40000000000 */
[----:B------:R2:W-:Y:S07]  /*12d70*/  @P1 SYNCS.ARRIVE.TRANS64.RED.A1T0 RZ, [R2+URZ], RZ ;  /* 0x000000ff02ff19a7 */ /* 0x0005ee00081004ff */
.L_x_172:
[----:B------:R-:W-:Y:S01]  /*12d80*/  ISETP.NE.AND P1, PT, R106, RZ, PT ;  /* 0x000000ff6a00720c */ /* 0x000fe20003f25270 */
[----:B------:R-:W-:Y:S01]  /*12d90*/  VIADD R96, R96, 0x8 ;  /* 0x0000000860607836 */ /* 0x000fe20000000000 */
[C---:B------:R-:W-:Y:S01]  /*12da0*/  ISETP.NE.AND P0, PT, R0.reuse, 0x2, PT ;  /* 0x000000020000780c */ /* 0x040fe20003f05270 */
[----:B-1----:R-:W-:Y:S01]  /*12db0*/  IMAD.IADD R16, R29, 0x1, R84 ;  /* 0x000000011d107824 */ /* 0x002fe200078e0254 */
[----:B------:R-:W-:Y:S01]  /*12dc0*/  LOP3.LUT R97, R97, 0x1, RZ, 0x3c, !PT ;  /* 0x0000000161617812 */ /* 0x000fe200078e3cff */
[----:B------:R-:W-:Y:S01]  /*12dd0*/  IMAD.IADD R19, R31, 0x1, R86 ;  /* 0x000000011f137824 */ /* 0x000fe200078e0256 */
[----:B------:R-:W-:Y:S01]  /*12de0*/  SEL R3, RZ, 0x1, P0 ;  /* 0x00000001ff037807 */ /* 0x000fe20000000000 */
[----:B------:R-:W-:Y:S01]  /*12df0*/  IMAD.MOV.U32 R41, RZ, RZ, R104 ;  /* 0x000000ffff297224 */ /* 0x000fe200078e0068 */
[----:B------:R-:W-:Y:S02]  /*12e00*/  SEL R30, R0, RZ, P0 ;  /* 0x000000ff001e7207 */ /* 0x000fe40000000000 */
[----:B------:R-:W-:Y:S03]  /*12e10*/  LOP3.LUT R98, R98, R3, RZ, 0x3c, !PT ;  /* 0x0000000362627212 */ /* 0x000fe600078e3cff */
[----:B------:R-:W-:Y:S05]  /*12e20*/  @P1 BRA `(.L_x_173) ;  /* 0xffffffa400881947 */ /* 0x000fea000383ffff */
[----:B------:R-:W-:-:S13]  /*12e30*/  ISETP.NE.AND P1, PT, R103, RZ, PT ;  /* 0x000000ff6700720c */ /* 0x000fda0003f25270 */
[----:B------:R-:W-:Y:S05]  /*12e40*/  @!P1 BRA `(.L_x_174) ;  /* 0x0000000000489947 */ /* 0x000fea0003800000 */
[----:B--2---:R-:W1:Y:S02]  /*12e50*/  LDC.64 R2, c[0x0][0x990] ;  /* 0x00026400ff027b82 */ /* 0x004e640000000a00 */
[----:B-1----:R-:W-:-:S04]  /*12e60*/  ISETP.NE.U32.AND P0, PT, R2, RZ, PT ;  /* 0x000000ff0200720c */ /* 0x002fc80003f05070 */
[----:B------:R-:W-:-:S13]  /*12e70*/  ISETP.NE.AND.EX P0, PT, R3, RZ, PT, P0 ;  /* 0x000000ff0300720c */ /* 0x000fda0003f05300 */
[----:B------:R-:W-:Y:S05]  /*12e80*/  @P0 BRA `(.L_x_175) ;  /* 0x00000000000c0947 */ /* 0x000fea0003800000 */
[----:B------:R-:W-:-:S13]  /*12e90*/  FSETP.NEU.AND P0, PT, R35, RZ, PT ;  /* 0x000000ff2300720b */ /* 0x000fda0003f0d000 */
[----:B------:R-:W-:Y:S05]  /*12ea0*/  @!P0 EXIT ;  /* 0x000000000000894d */ /* 0x000fea0003800000 */
[----:B------:R-:W-:Y:S05]  /*12eb0*/  BRA `(.L_x_174) ;  /* 0x00000000002c7947 */ /* 0x000fea0003800000 */
.L_x_175:
[----:B------:R-:W-:Y:S01]  /*12ec0*/  ISETP.NE.AND P0, PT, R114, RZ, PT ;  /* 0x000000ff7200720c */ /* 0x000fe20003f05270 */
[----:B------:R-:W-:-:S12]  /*12ed0*/  BSSY.RECONVERGENT B0, `(.L_x_174) ;  /* 0x0000009000007945 */ /* 0x000fd80003800200 */
[----:B------:R-:W-:Y:S05]  /*12ee0*/  @P0 BRA `(.L_x_176) ;  /* 0x0000000000140947 */ /* 0x000fea0003800000 */
[----:B------:R-:W1:Y:S02]  /*12ef0*/  LDC.64 R2, c[0x0][0x988] ;  /* 0x00026200ff027b82 */ /* 0x000e640000000a00 */
[----:B-1----:R-:W-:-:S04]  /*12f00*/  ISETP.NE.U32.AND P0, PT, R2, RZ, PT ;  /* 0x000000ff0200720c */ /* 0x002fc80003f05070 */
[----:B------:R-:W-:-:S13]  /*12f10*/  ISETP.NE.AND.EX P0, PT, R3, RZ, PT, P0 ;  /* 0x000000ff0300720c */ /* 0x000fda0003f05300 */
[----:B------:R-:W-:Y:S05]  /*12f20*/  @!P0 EXIT ;  /* 0x000000000000894d */ /* 0x000fea0003800000 */
[----:B------:R-:W-:Y:S05]  /*12f30*/  BRA `(.L_x_177) ;  /* 0x0000000000087947 */ /* 0x000fea0003800000 */
.L_x_176:
[----:B------:R-:W-:-:S13]  /*12f40*/  FSETP.NEU.AND P0, PT, R35, RZ, PT ;  /* 0x000000ff2300720b */ /* 0x000fda0003f0d000 */
[----:B------:R-:W-:Y:S05]  /*12f50*/  @!P0 EXIT ;  /* 0x000000000000894d */ /* 0x000fea0003800000 */
.L_x_177:
[----:B------:R-:W-:Y:S05]  /*12f60*/  BSYNC.RECONVERGENT B0 ;  /* 0x0000000000007941 */ /* 0x000fea0003800200 */
.L_x_174:
[----:B------:R-:W-:Y:S01]  /*12f70*/  IMAD R0, R122, 0x8, R93 ;  /* 0x000000087a007824 */ /* 0x000fe200078e025d */
[----:B------:R-:W-:-:S04]  /*12f80*/  DEPBAR.LE SB0, 0x0 ;  /* 0x000080000000791a */ /* 0x000fc80000000000 */
[----:B------:R-:W-:-:S04]  /*12f90*/  IADD3 R0, PT, PT, R0, 0x60, RZ ;  /* 0x0000006000007810 */ /* 0x000fc80007ffe0ff */
[----:B------:R-:W-:-:S04]  /*12fa0*/  PRMT R0, R85, 0x654, R0 ;  /* 0x0000065455007816 */ /* 0x000fc80000000000 */
[----:B------:R-:W-:Y:S01]  /*12fb0*/  SYNCS.ARRIVE.TRANS64.RED.A1T0 RZ, [R0+URZ], RZ ;  /* 0x000000ff00ff79a7 */ /* 0x000fe200081004ff */
[----:B------:R-:W-:Y:S05]  /*12fc0*/  EXIT ;  /* 0x000000000000794d */ /* 0x000fea0003800000 */
.L_x_24:
[----:B-1----:R1:W2:Y:S02]  /*12fd0*/  SYNCS.PHASECHK.TRANS64.TRYWAIT P0, [R30+URZ+0x20], R5 ;  /* 0x000020051e0075a7 */ /* 0x0022a400080011ff */
[----:B--2---:R-:W-:Y:S05]  /*12fe0*/  @!P0 NANOSLEEP.SYNCS 0x989680 ;  /* 0x009896800000895d */ /* 0x004fea0003900000 */
[----:B------:R-:W2:Y:S02]  /*12ff0*/  @!P0 SYNCS.PHASECHK.TRANS64 P0, [R30+URZ+0x20], R5 ;  /* 0x000020051e0085a7 */ /* 0x000ea400080010ff */
[----:B--2---:R-:W-:Y:S05]  /*13000*/  @!P0 BRA `(.L_x_24) ;  /* 0xfffffffc00f08947 */ /* 0x004fea000383ffff */
[----:B------:R-:W-:Y:S05]  /*13010*/  BRA `(.L_x_23) ;  /* 0xffffff0400c87947 */ /* 0x000fea000383ffff */
.L_x_31:
[----:B-1----:R1:W2:Y:S02]  /*13020*/  SYNCS.PHASECHK.TRANS64.TRYWAIT P0, [R27+URZ+0x20], R2 ;  /* 0x000020021b0075a7 */ /* 0x0022a400080011ff */
[----:B--2---:R-:W-:Y:S05]  /*13030*/  @!P0 NANOSLEEP.SYNCS 0x989680 ;  /* 0x009896800000895d */ /* 0x004fea0003900000 */
[----:B------:R-:W2:Y:S02]  /*13040*/  @!P0 SYNCS.PHASECHK.TRANS64 P0, [R27+URZ+0x20], R2 ;  /* 0x000020021b0085a7 */ /* 0x000ea400080010ff */
[----:B--2---:R-:W-:Y:S05]  /*13050*/  @!P0 BRA `(.L_x_31) ;  /* 0xfffffffc00f08947 */ /* 0x004fea000383ffff */
[----:B------:R-:W-:Y:S05]  /*13060*/  BRA `(.L_x_30) ;  /* 0xffffff44001c7947 */ /* 0x000fea000383ffff */
.L_x_36:
[----:B---3--:R3:W1:Y:S02]  /*13070*/  SYNCS.PHASECHK.TRANS64.TRYWAIT P0, [R4+URZ+0x90], R3 ;  /* 0x00009003040075a7 */ /* 0x00866400080011ff */
[----:B-1----:R-:W-:Y:S05]  /*13080*/  @!P0 NANOSLEEP.SYNCS 0x989680 ;  /* 0x009896800000895d */ /* 0x002fea0003900000 */
[----:B------:R-:W1:Y:S02]  /*13090*/  @!P0 SYNCS.PHASECHK.TRANS64 P0, [R4+URZ+0x90], R3 ;  /* 0x00009003040085a7 */ /* 0x000e6400080010ff */
[----:B-1----:R-:W-:Y:S05]  /*130a0*/  @!P0 BRA `(.L_x_36) ;  /* 0xfffffffc00f08947 */ /* 0x002fea000383ffff */
[----:B------:R-:W-:Y:S05]  /*130b0*/  BRA `(.L_x_178) ;  /* 0xffffff6000cc7947 */ /* 0x000fea000383ffff */
.L_x_40:
[----:B-1----:R1:W2:Y:S02]  /*130c0*/  SYNCS.PHASECHK.TRANS64.TRYWAIT P0, [R3+URZ], R0 ;  /* 0x00000000030075a7 */ /* 0x0022a400080011ff */
[----:B--2---:R-:W-:Y:S05]  /*130d0*/  @!P0 NANOSLEEP.SYNCS 0x989680 ;  /* 0x009896800000895d */ /* 0x004fea0003900000 */
[----:B------:R-:W2:Y:S02]  /*130e0*/  @!P0 SYNCS.PHASECHK.TRANS64 P0, [R3+URZ], R0 ;  /* 0x00000000030085a7 */ /* 0x000ea400080010ff */
[----:B--2---:R-:W-:Y:S05]  /*130f0*/  @!P0 BRA `(.L_x_40) ;  /* 0xfffffffc00f08947 */ /* 0x004fea000383ffff */
[----:B------:R-:W-:Y:S05]  /*13100*/  BRA `(.L_x_179) ;  /* 0xffffff6800407947 */ /* 0x000fea000383ffff */
.L_x_41:
[----:B-1----:R1:W2:Y:S02]  /*13110*/  SYNCS.PHASECHK.TRANS64.TRYWAIT P0, [R2+URZ], R7 ;  /* 0x00000007020075a7 */ /* 0x0022a400080011ff */
[----:B--2---:R-:W-:Y:S05]  /*13120*/  @!P0 NANOSLEEP.SYNCS 0x989680 ;  /* 0x009896800000895d */ /* 0x004fea0003900000 */
[----:B------:R-:W2:Y:S02]  /*13130*/  @!P0 SYNCS.PHASECHK.TRANS64 P0, [R2+URZ], R7 ;  /* 0x00000007020085a7 */ /* 0x000ea400080010ff */
[----:B--2---:R-:W-:Y:S05]  /*13140*/  @!P0 BRA `(.L_x_41) ;  /* 0xfffffffc00f08947 */ /* 0x004fea000383ffff */
[----:B------:R-:W-:Y:S05]  /*13150*/  BRA `(.L_x_180) ;  /* 0xffffff6800507947 */ /* 0x000fea000383ffff */
.L_x_42:
[----:B-1----:R1:W2:Y:S02]  /*13160*/  SYNCS.PHASECHK.TRANS64.TRYWAIT P0, [R0+URZ], R5 ;  /* 0x00000005000075a7 */ /* 0x0022a400080011ff */
[----:B--2---:R-:W-:Y:S05]  /*13170*/  @!P0 NANOSLEEP.SYNCS 0x989680 ;  /* 0x009896800000895d */ /* 0x004fea0003900000 */
[----:B------:R-:W2:Y:S02]  /*13180*/  @!P0 SYNCS.PHASECHK.TRANS64 P0, [R0+URZ], R5 ;  /* 0x00000005000085a7 */ /* 0x000ea400080010ff */
[----:B--2---:R-:W-:Y:S05]  /*13190*/  @!P0 BRA `(.L_x_42) ;  /* 0xfffffffc00f08947 */ /* 0x004fea000383ffff */
[----:B------:R-:W-:Y:S05]  /*131a0*/  BRA `(.L_x_181) ;  /* 0xffffff6800587947 */ /* 0x000fea000383ffff */
.L_x_45:
[----:B-1----:R1:W2:Y:S02]  /*131b0*/  SYNCS.PHASECHK.TRANS64.TRYWAIT P1, [R0+URZ+0x98], R7 ;  /* 0x00009807000075a7 */ /* 0x0022a400080211ff */
[----:B--2---:R-:W-:Y:S05]  /*131c0*/  @!P1 NANOSLEEP.SYNCS 0x989680 ;  /* 0x009896800000995d */ /* 0x004fea0003900000 */
[----:B------:R-:W2:Y:S02]  /*131d0*/  @!P1 SYNCS.PHASECHK.TRANS64 P1, [R0+URZ+0x98], R7 ;  /* 0x00009807000095a7 */ /* 0x000ea400080210ff */
[----:B--2---:R-:W-:Y:S05]  /*131e0*/  @!P1 BRA `(.L_x_45) ;  /* 0xfffffffc00f09947 */ /* 0x004fea000383ffff */
[----:B------:R-:W-:Y:S05]  /*131f0*/  BRA `(.L_x_182) ;  /* 0xffffff6800b07947 */ /* 0x000fea000383ffff */
.L_x_46:
[----:B-1----:R1:W2:Y:S02]  /*13200*/  SYNCS.PHASECHK.TRANS64.TRYWAIT P1, [R0+URZ+0x90], R7 ;  /* 0x00009007000075a7 */ /* 0x0022a400080211ff */
[----:B--2---:R-:W-:Y:S05]  /*13210*/  @!P1 NANOSLEEP.SYNCS 0x989680 ;  /* 0x009896800000995d */ /* 0x004fea0003900000 */
[----:B------:R-:W2:Y:S02]  /*13220*/  @!P1 SYNCS.PHASECHK.TRANS64 P1, [R0+URZ+0x90], R7 ;  /* 0x00009007000095a7 */ /* 0x000ea400080210ff */
[----:B--2---:R-:W-:Y:S05]  /*13230*/  @!P1 BRA `(.L_x_46) ;  /* 0xfffffffc00f09947 */ /* 0x004fea000383ffff */
[----:B------:R-:W-:Y:S05]  /*13240*/  BRA `(.L_x_183) ;  /* 0xffffff6800bc7947 */ /* 0x000fea000383ffff */
.L_x_56:
[----:B-1----:R1:W2:Y:S02]  /*13250*/  SYNCS.PHASECHK.TRANS64.TRYWAIT P1, [R0+URZ+0x8], R3 ;  /* 0x00000803000075a7 */ /* 0x0022a400080211ff */
[----:B--2---:R-:W-:Y:S05]  /*13260*/  @!P1 NANOSLEEP.SYNCS 0x989680 ;  /* 0x009896800000995d */ /* 0x004fea0003900000 */
[----:B------:R-:W2:Y:S02]  /*13270*/  @!P1 SYNCS.PHASECHK.TRANS64 P1, [R0+URZ+0x8], R3 ;  /* 0x00000803000095a7 */ /* 0x000ea400080210ff */
[----:B--2---:R-:W-:Y:S05]  /*13280*/  @!P1 BRA `(.L_x_56) ;  /* 0xfffffffc00f09947 */ /* 0x004fea000383ffff */
[----:B------:R-:W-:Y:S05]  /*13290*/  BRA `(.L_x_55) ;  /* 0xffffff6c00807947 */ /* 0x000fea000383ffff */
.L_x_58:
[----:B------:R-:W-:Y:S01]  /*132a0*/  BSSY B0, `(.L_x_184) ;  /* 0x0000006000007945 */ /* 0x000fe20003800000 */
[----:B-1----:R-:W-:-:S07]  /*132b0*/  MOV R15, 0xffffffff ;  /* 0xffffffff000f7802 */ /* 0x002fce0000000f00 */
[----:B-----5:R-:W-:Y:S05]  /*132c0*/  WARPSYNC.COLLECTIVE R15, `(.L_x_185) ;  /* 0x000000000f0c7348 */ /* 0x020fea0003c00000 */
[----:B------:R-:W-:Y:S02]  /*132d0*/  ELECT P6, UR79, PT ;  /* 0x00000000004f782f */ /* 0x000fe400038c0000 */
[----:B------:R-:W-:Y:S01]  /*132e0*/  MOV R14, UR79 ;  /* 0x0000004f000e7c02 */ /* 0x000fe20008000f00 */
[----:B-----5:R-:W-:Y:S10]  /*132f0*/  ENDCOLLECTIVE ;  /* 0x000000000000791b */ /* 0x020ff40003800000 */
.L_x_185:
[----:B------:R-:W-:Y:S05]  /*13300*/  BSYNC B0 ;  /* 0x0000000000007941 */ /* 0x000fea0003800000 */
.L_x_184:
[----:B------:R-:W-:Y:S05]  /*13310*/  BRA `(.L_x_186) ;  /* 0xffffff6c00a87947 */ /* 0x000fea000383ffff */
.L_x_60:
[----:B-1----:R1:W2:Y:S02]  /*13320*/  SYNCS.PHASECHK.TRANS64.TRYWAIT P0, [R0+URZ+0x8], R3 ;  /* 0x00000803000075a7 */ /* 0x0022a400080011ff */
[----:B--2---:R-:W-:Y:S05]  /*13330*/  @!P0 NANOSLEEP.SYNCS 0x989680 ;  /* 0x009896800000895d */ /* 0x004fea0003900000 */
[----:B------:R-:W2:Y:S02]  /*13340*/  @!P0 SYNCS.PHASECHK.TRANS64 P0, [R0+URZ+0x8], R3 ;  /* 0x00000803000085a7 */ /* 0x000ea400080010ff */
[----:B--2---:R-:W-:Y:S05]  /*13350*/  @!P0 BRA `(.L_x_60) ;  /* 0xfffffffc00f08947 */ /* 0x004fea000383ffff */
[----:B------:R-:W-:Y:S05]  /*13360*/  BRA `(.L_x_59) ;  /* 0xffffff6c00b07947 */ /* 0x000fea000383ffff */
.L_x_61:
[----:B--2---:R2:W3:Y:S02]  /*13370*/  SYNCS.PHASECHK.TRANS64.TRYWAIT P0, [R0+URZ+0x90], R5 ;  /* 0x00009005000075a7 */ /* 0x0044e400080011ff */
[----:B---3--:R-:W-:Y:S05]  /*13380*/  @!P0 NANOSLEEP.SYNCS 0x989680 ;  /* 0x009896800000895d */ /* 0x008fea0003900000 */
[----:B------:R-:W3:Y:S02]  /*13390*/  @!P0 SYNCS.PHASECHK.TRANS64 P0, [R0+URZ+0x90], R5 ;  /* 0x00009005000085a7 */ /* 0x000ee400080010ff */
[----:B---3--:R-:W-:Y:S05]  /*133a0*/  @!P0 BRA `(.L_x_61) ;  /* 0xfffffffc00f08947 */ /* 0x008fea000383ffff */
[----:B------:R-:W-:Y:S05]  /*133b0*/  BRA `(.L_x_187) ;  /* 0xffffff7000bc7947 */ /* 0x000fea000383ffff */
.L_x_63:
[----:B-1----:R1:W2:Y:S02]  /*133c0*/  SYNCS.PHASECHK.TRANS64.TRYWAIT P1, [R20+URZ+0xb0], R5 ;  /* 0x0000b005140075a7 */ /* 0x0022a400080211ff */
[----:B--2---:R-:W-:Y:S05]  /*133d0*/  @!P1 NANOSLEEP.SYNCS 0x989680 ;  /* 0x009896800000995d */ /* 0x004fea0003900000 */
[----:B------:R-:W2:Y:S02]  /*133e0*/  @!P1 SYNCS.PHASECHK.TRANS64 P1, [R20+URZ+0xb0], R5 ;  /* 0x0000b005140095a7 */ /* 0x000ea400080210ff */
[----:B--2---:R-:W-:Y:S05]  /*133f0*/  @!P1 BRA `(.L_x_63) ;  /* 0xfffffffc00f09947 */ /* 0x004fea000383ffff */
[----:B------:R-:W-:Y:S05]  /*13400*/  BRA `(.L_x_62) ;  /* 0xffffff7000ec7947 */ /* 0x000fea000383ffff */
.L_x_67:
[----:B-1----:R1:W2:Y:S02]  /*13410*/  SYNCS.PHASECHK.TRANS64.TRYWAIT P2, [R18+URZ], R5 ;  /* 0x00000005120075a7 */ /* 0x0022a400080411ff */
[----:B--2---:R-:W-:Y:S05]  /*13420*/  @!P2 NANOSLEEP.SYNCS 0x989680 ;  /* 0x009896800000a95d */ /* 0x004fea0003900000 */
[----:B------:R-:W2:Y:S02]  /*13430*/  @!P2 SYNCS.PHASECHK.TRANS64 P2, [R18+URZ], R5 ;  /* 0x000000051200a5a7 */ /* 0x000ea400080410ff */
[----:B--2---:R-:W-:Y:S05]  /*13440*/  @!P2 BRA `(.L_x_67) ;  /* 0xfffffffc00f0a947 */ /* 0x004fea000383ffff */
[----:B------:R-:W-:Y:S05]  /*13450*/  BRA `(.L_x_66) ;  /* 0xffffff74002c7947 */ /* 0x000fea000383ffff */
.L_x_71:
[----:B-1----:R1:W3:Y:S02]  /*13460*/  SYNCS.PHASECHK.TRANS64.TRYWAIT P1, [R4+URZ], R5 ;  /* 0x00000005040075a7 */ /* 0x0022e400080211ff */
[----:B---3--:R-:W-:Y:S05]  /*13470*/  @!P1 NANOSLEEP.SYNCS 0x989680 ;  /* 0x009896800000995d */ /* 0x008fea0003900000 */
[----:B------:R-:W3:Y:S02]  /*13480*/  @!P1 SYNCS.PHASECHK.TRANS64 P1, [R4+URZ], R5 ;  /* 0x00000005040095a7 */ /* 0x000ee400080210ff */
[----:B---3--:R-:W-:Y:S05]  /*13490*/  @!P1 BRA `(.L_x_71) ;  /* 0xfffffffc00f09947 */ /* 0x008fea000383ffff */
[----:B------:R-:W-:Y:S05]  /*134a0*/  BRA `(.L_x_188) ;  /* 0xffffff7c00b47947 */ /* 0x000fea000383ffff */
.L_x_74:
[----:B------:R1:W1:Y:S02]  /*134b0*/  SYNCS.PHASECHK.TRANS64.TRYWAIT P1, [R0+URZ+0xc0], R7 ;  /* 0x0000c007000075a7 */ /* 0x00026400080211ff */
[----:B-1----:R-:W-:Y:S05]  /*134c0*/  @!P1 NANOSLEEP.SYNCS 0x989680 ;  /* 0x009896800000995d */ /* 0x002fea0003900000 */
[----:B------:R-:W1:Y:S02]  /*134d0*/  @!P1 SYNCS.PHASECHK.TRANS64 P1, [R0+URZ+0xc0], R7 ;  /* 0x0000c007000095a7 */ /* 0x000e6400080210ff */
[----:B-1----:R-:W-:Y:S05]  /*134e0*/  @!P1 BRA `(.L_x_74) ;  /* 0xfffffffc00f09947 */ /* 0x002fea000383ffff */
[----:B------:R-:W-:Y:S05]  /*134f0*/  BRA `(.L_x_189) ;  /* 0xffffff7c00e47947 */ /* 0x000fea000383ffff */
.L_x_79:
[----:B--2---:R2:W3:Y:S02]  /*13500*/  SYNCS.PHASECHK.TRANS64.TRYWAIT P0, [R27+URZ+0x90], R0 ;  /* 0x000090001b0075a7 */ /* 0x0044e400080011ff */
[----:B---3--:R-:W-:Y:S05]  /*13510*/  @!P0 NANOSLEEP.SYNCS 0x989680 ;  /* 0x009896800000895d */ /* 0x008fea0003900000 */
[----:B------:R-:W3:Y:S02]  /*13520*/  @!P0 SYNCS.PHASECHK.TRANS64 P0, [R27+URZ+0x90], R0 ;  /* 0x000090001b0085a7 */ /* 0x000ee400080010ff */
[----:B---3--:R-:W-:Y:S05]  /*13530*/  @!P0 BRA `(.L_x_79) ;  /* 0xfffffffc00f08947 */ /* 0x008fea000383ffff */
[----:B------:R-:W-:Y:S05]  /*13540*/  BRA `(.L_x_190) ;  /* 0xffffff8400187947 */ /* 0x000fea000383ffff */
.L_x_82:
[----:B--2---:R2:W3:Y:S02]  /*13550*/  SYNCS.PHASECHK.TRANS64.TRYWAIT P0, [R27+URZ+0x88], R0 ;  /* 0x000088001b0075a7 */ /* 0x0044e400080011ff */
[----:B---3--:R-:W-:Y:S05]  /*13560*/  @!P0 NANOSLEEP.SYNCS 0x989680 ;  /* 0x009896800000895d */ /* 0x008fea0003900000 */
[----:B------:R-:W3:Y:S02]  /*13570*/  @!P0 SYNCS.PHASECHK.TRANS64 P0, [R27+URZ+0x88], R0 ;  /* 0x000088001b0085a7 */ /* 0x000ee400080010ff */
[----:B---3--:R-:W-:Y:S05]  /*13580*/  @!P0 BRA `(.L_x_82) ;  /* 0xfffffffc00f08947 */ /* 0x008fea000383ffff */
[----:B------:R-:W-:Y:S05]  /*13590*/  BRA `(.L_x_81) ;  /* 0xffffff8400fc7947 */ /* 0x000fea000383ffff */
.L_x_85:
[----:B-1----:R1:W2:Y:S02]  /*135a0*/  SYNCS.PHASECHK.TRANS64.TRYWAIT P0, [R27+URZ+0x60], R46 ;  /* 0x0000602e1b0075a7 */ /* 0x0022a400080011ff */
[----:B--2---:R-:W-:Y:S05]  /*135b0*/  @!P0 NANOSLEEP.SYNCS 0x989680 ;  /* 0x009896800000895d */ /* 0x004fea0003900000 */
[----:B------:R-:W2:Y:S02]  /*135c0*/  @!P0 SYNCS.PHASECHK.TRANS64 P0, [R27+URZ+0x60], R46 ;  /* 0x0000602e1b0085a7 */ /* 0x000ea400080010ff */
[----:B--2---:R-:W-:Y:S05]  /*135d0*/  @!P0 BRA `(.L_x_85) ;  /* 0xfffffffc00f08947 */ /* 0x004fea000383ffff */
[----:B------:R-:W-:Y:S05]  /*135e0*/  BRA `(.L_x_191) ;  /* 0xffffff8800e07947 */ /* 0x000fea000383ffff */
.L_x_86:
[----:B--2---:R2:W3:Y:S02]  /*135f0*/  SYNCS.PHASECHK.TRANS64.TRYWAIT P0, [R27+URZ+0x68], R46 ;  /* 0x0000682e1b0075a7 */ /* 0x0044e400080011ff */
[----:B---3--:R-:W-:Y:S05]  /*13600*/  @!P0 NANOSLEEP.SYNCS 0x989680 ;  /* 0x009896800000895d */ /* 0x008fea0003900000 */
[----:B------:R-:W3:Y:S02]  /*13610*/  @!P0 SYNCS.PHASECHK.TRANS64 P0, [R27+URZ+0x68], R46 ;  /* 0x0000682e1b0085a7 */ /* 0x000ee400080010ff */
[----:B---3--:R-:W-:Y:S05]  /*13620*/  @!P0 BRA `(.L_x_86) ;  /* 0xfffffffc00f08947 */ /* 0x008fea000383ffff */
[----:B------:R-:W-:Y:S05]  /*13630*/  BRA `(.L_x_192) ;  /* 0xffffff8c00387947 */ /* 0x000fea000383ffff */
.L_x_87:
[----:B---3--:R3:W4:Y:S02]  /*13640*/  SYNCS.PHASECHK.TRANS64.TRYWAIT P0, [R27+URZ+0x70], R46 ;  /* 0x0000702e1b0075a7 */ /* 0x00872400080011ff */
[----:B----4-:R-:W-:Y:S05]  /*13650*/  @!P0 NANOSLEEP.SYNCS 0x989680 ;  /* 0x009896800000895d */ /* 0x010fea0003900000 */
[----:B------:R-:W4:Y:S02]  /*13660*/  @!P0 SYNCS.PHASECHK.TRANS64 P0, [R27+URZ+0x70], R46 ;  /* 0x0000702e1b0085a7 */ /* 0x000f2400080010ff */
[----:B----4-:R-:W-:Y:S05]  /*13670*/  @!P0 BRA `(.L_x_87) ;  /* 0xfffffffc00f08947 */ /* 0x010fea000383ffff */
[----:B------:R-:W-:Y:S05]  /*13680*/  BRA `(.L_x_193) ;  /* 0xffffff8c00a07947 */ /* 0x000fea000383ffff */
.L_x_88:
[----:B-1----:R1:W4:Y:S02]  /*13690*/  SYNCS.PHASECHK.TRANS64.TRYWAIT P0, [R27+URZ+0x78], R46 ;  /* 0x0000782e1b0075a7 */ /* 0x00232400080011ff */
[----:B----4-:R-:W-:Y:S05]  /*136a0*/  @!P0 NANOSLEEP.SYNCS 0x989680 ;  /* 0x009896800000895d */ /* 0x010fea0003900000 */
[----:B------:R-:W4:Y:S02]  /*136b0*/  @!P0 SYNCS.PHASECHK.TRANS64 P0, [R27+URZ+0x78], R46 ;  /* 0x0000782e1b0085a7 */ /* 0x000f2400080010ff */
[----:B----4-:R-:W-:Y:S05]  /*136c0*/  @!P0 BRA `(.L_x_88) ;  /* 0xfffffffc00f08947 */ /* 0x010fea000383ffff */
[----:B------:R-:W-:Y:S05]  /*136d0*/  BRA `(.L_x_194) ;  /* 0xffffff9000087947 */ /* 0x000fea000383ffff */
.L_x_89:
[----:B-1----:R1:W4:Y:S02]  /*136e0*/  SYNCS.PHASECHK.TRANS64.TRYWAIT P0, [R27+URZ+0x60], R16 ;  /* 0x000060101b0075a7 */ /* 0x00232400080011ff */
[----:B----4-:R-:W-:Y:S05]  /*136f0*/  @!P0 NANOSLEEP.SYNCS 0x989680 ;  /* 0x009896800000895d */ /* 0x010fea0003900000 */
[----:B------:R-:W4:Y:S02]  /*13700*/  @!P0 SYNCS.PHASECHK.TRANS64 P0, [R27+URZ+0x60], R16 ;  /* 0x000060101b0085a7 */ /* 0x000f2400080010ff */
[----:B----4-:R-:W-:Y:S05]  /*13710*/  @!P0 BRA `(.L_x_89) ;  /* 0xfffffffc00f08947 */ /* 0x010fea000383ffff */
[----:B------:R-:W-:Y:S05]  /*13720*/  BRA `(.L_x_195) ;  /* 0xffffff9000747947 */ /* 0x000fea000383ffff */
.L_x_90:
[----:B-1----:R1:W4:Y:S02]  /*13730*/  SYNCS.PHASECHK.TRANS64.TRYWAIT P0, [R27+URZ+0x68], R16 ;  /* 0x000068101b0075a7 */ /* 0x00232400080011ff */
[----:B----4-:R-:W-:Y:S05]  /*13740*/  @!P0 NANOSLEEP.SYNCS 0x989680 ;  /* 0x009896800000895d */ /* 0x010fea0003900000 */
[----:B------:R-:W4:Y:S02]  /*13750*/  @!P0 SYNCS.PHASECHK.TRANS64 P0, [R27+URZ+0x68], R16 ;  /* 0x000068101b0085a7 */ /* 0x000f2400080010ff */
[----:B----4-:R-:W-:Y:S05]  /*13760*/  @!P0 BRA `(.L_x_90) ;  /* 0xfffffffc00f08947 */ /* 0x010fea000383ffff */
[----:B------:R-:W-:Y:S05]  /*13770*/  BRA `(.L_x_196) ;  /* 0xffffff9000c87947 */ /* 0x000fea000383ffff */
.L_x_91:
[----:B----4-:R4:W1:Y:S02]  /*13780*/  SYNCS.PHASECHK.TRANS64.TRYWAIT P0, [R27+URZ+0x70], R16 ;  /* 0x000070101b0075a7 */ /* 0x01086400080011ff */
[----:B-1----:R-:W-:Y:S05]  /*13790*/  @!P0 NANOSLEEP.SYNCS 0x989680 ;  /* 0x009896800000895d */ /* 0x002fea0003900000 */
[----:B------:R-:W1:Y:S02]  /*137a0*/  @!P0 SYNCS.PHASECHK.TRANS64 P0, [R27+URZ+0x70], R16 ;  /* 0x000070101b0085a7 */ /* 0x000e6400080010ff */
[----:B-1----:R-:W-:Y:S05]  /*137b0*/  @!P0 BRA `(.L_x_91) ;  /* 0xfffffffc00f08947 */ /* 0x002fea000383ffff */
[----:B------:R-:W-:Y:S05]  /*137c0*/  BRA `(.L_x_197) ;  /* 0xffffff9400207947 */ /* 0x000fea000383ffff */
.L_x_92:
[----:B-1----:R1:W2:Y:S02]  /*137d0*/  SYNCS.PHASECHK.TRANS64.TRYWAIT P0, [R27+URZ+0x78], R16 ;  /* 0x000078101b0075a7 */ /* 0x0022a400080011ff */
[----:B--2---:R-:W-:Y:S05]  /*137e0*/  @!P0 NANOSLEEP.SYNCS 0x989680 ;  /* 0x009896800000895d */ /* 0x004fea0003900000 */
[----:B------:R-:W2:Y:S02]  /*137f0*/  @!P0 SYNCS.PHASECHK.TRANS64 P0, [R27+URZ+0x78], R16 ;  /* 0x000078101b0085a7 */ /* 0x000ea400080010ff */
[----:B--2---:R-:W-:Y:S05]  /*13800*/  @!P0 BRA `(.L_x_92) ;  /* 0xfffffffc00f08947 */ /* 0x004fea000383ffff */
[----:B------:R-:W-:Y:S05]  /*13810*/  BRA `(.L_x_198) ;  /* 0xffffff9400ac7947 */ /* 0x000fea000383ffff */
.L_x_94:
[----:B-1----:R1:W2:Y:S02]  /*13820*/  SYNCS.PHASECHK.TRANS64.TRYWAIT P0, [R27+URZ+0x60], R46 ;  /* 0x0000602e1b0075a7 */ /* 0x0022a400080011ff */
[----:B--2---:R-:W-:Y:S05]  /*13830*/  @!P0 NANOSLEEP.SYNCS 0x989680 ;  /* 0x009896800000895d */ /* 0x004fea0003900000 */
[----:B------:R-:W2:Y:S02]  /*13840*/  @!P0 SYNCS.PHASECHK.TRANS64 P0, [R27+URZ+0x60], R46 ;  /* 0x0000602e1b0085a7 */ /* 0x000ea400080010ff */
[----:B--2---:R-:W-:Y:S05]  /*13850*/  @!P0 BRA `(.L_x_94) ;  /* 0xfffffffc00f08947 */ /* 0x004fea000383ffff */
[----:B------:R-:W-:Y:S05]  /*13860*/  BRA `(.L_x_199) ;  /* 0xffffff9800147947 */ /* 0x000fea000383ffff */
.L_x_95:
[----:B--2---:R2:W3:Y:S02]  /*13870*/  SYNCS.PHASECHK.TRANS64.TRYWAIT P0, [R27+URZ+0x68], R46 ;  /* 0x0000682e1b0075a7 */ /* 0x0044e400080011ff */
[----:B---3--:R-:W-:Y:S05]  /*13880*/  @!P0 NANOSLEEP.SYNCS 0x989680 ;  /* 0x009896800000895d */ /* 0x008fea0003900000 */
[----:B------:R-:W3:Y:S02]  /*13890*/  @!P0 SYNCS.PHASECHK.TRANS64 P0, [R27+URZ+0x68], R46 ;  /* 0x0000682e1b0085a7 */ /* 0x000ee400080010ff */
[----:B---3--:R-:W-:Y:S05]  /*138a0*/  @!P0 BRA `(.L_x_95) ;  /* 0xfffffffc00f08947 */ /* 0x008fea000383ffff */
[----:B------:R-:W-:Y:S05]  /*138b0*/  BRA `(.L_x_200) ;  /* 0xffffff9800087947 */ /* 0x000fea000383ffff */
.L_x_96:
[----:B---3--:R3:W4:Y:S02]  /*138c0*/  SYNCS.PHASECHK.TRANS64.TRYWAIT P0, [R27+URZ+0x70], R46 ;  /* 0x0000702e1b0075a7 */ /* 0x00872400080011ff */
[----:B----4-:R-:W-:Y:S05]  /*138d0*/  @!P0 NANOSLEEP.SYNCS 0x989680 ;  /* 0x009896800000895d */ /* 0x010fea0003900000 */
[----:B------:R-:W4:Y:S02]  /*138e0*/  @!P0 SYNCS.PHASECHK.TRANS64 P0, [R27+URZ+0x70], R46 ;  /* 0x0000702e1b0085a7 */ /* 0x000f2400080010ff */
[----:B----4-:R-:W-:Y:S05]  /*138f0*/  @!P0 BRA `(.L_x_96) ;  /* 0xfffffffc00f08947 */ /* 0x010fea000383ffff */
[----:B------:R-:W-:Y:S05]  /*13900*/  BRA `(.L_x_201) ;  /* 0xffffff9800007947 */ /* 0x000fea000383ffff */
.L_x_98:
[----:B-1----:R1:W2:Y:S02]  /*13910*/  SYNCS.PHASECHK.TRANS64.TRYWAIT P0, [R93+URZ+0x90], R4 ;  /* 0x000090045d0075a7 */ /* 0x0022a400080011ff */
[----:B--2---:R-:W-:Y:S05]  /*13920*/  @!P0 NANOSLEEP.SYNCS 0x989680 ;  /* 0x009896800000895d */ /* 0x004fea0003900000 */
[----:B------:R-:W2:Y:S02]  /*13930*/  @!P0 SYNCS.PHASECHK.TRANS64 P0, [R93+URZ+0x90], R4 ;  /* 0x000090045d0085a7 */ /* 0x000ea400080010ff */
[----:B--2---:R-:W-:Y:S05]  /*13940*/  @!P0 BRA `(.L_x_98) ;  /* 0xfffffffc00f08947 */ /* 0x004fea000383ffff */
[----:B------:R-:W-:Y:S05]  /*13950*/  BRA `(.L_x_202) ;  /* 0xffffff9800d47947 */ /* 0x000fea000383ffff */
.L_x_109:
[----:B-1----:R1:W2:Y:S02]  /*13960*/  SYNCS.PHASECHK.TRANS64.TRYWAIT P1, [R93+URZ+0x40], R2 ;  /* 0x000040025d0075a7 */ /* 0x0022a400080211ff */
[----:B--2---:R-:W-:Y:S05]  /*13970*/  @!P1 NANOSLEEP.SYNCS 0x989680 ;  /* 0x009896800000995d */ /* 0x004fea0003900000 */
[----:B------:R-:W2:Y:S02]  /*13980*/  @!P1 SYNCS.PHASECHK.TRANS64 P1, [R93+URZ+0x40], R2 ;  /* 0x000040025d0095a7 */ /* 0x000ea400080210ff */
[----:B--2---:R-:W-:Y:S05]  /*13990*/  @!P1 BRA `(.L_x_109) ;  /* 0xfffffffc00f09947 */ /* 0x004fea000383ffff */
[----:B------:R-:W-:Y:S05]  /*139a0*/  BRA `(.L_x_108) ;  /* 0xffffffa400fc7947 */ /* 0x000fea000383ffff */
.L_x_111:
[----:B----4-:R4:W1:Y:S02]  /*139b0*/  SYNCS.PHASECHK.TRANS64.TRYWAIT P0, [R117+URZ+0xa0], R0 ;  /* 0x0000a000750075a7 */ /* 0x01086400080011ff */
[----:B-1----:R-:W-:Y:S05]  /*139c0*/  @!P0 NANOSLEEP.SYNCS 0x989680 ;  /* 0x009896800000895d */ /* 0x002fea0003900000 */
[----:B------:R-:W1:Y:S02]  /*139d0*/  @!P0 SYNCS.PHASECHK.TRANS64 P0, [R117+URZ+0xa0], R0 ;  /* 0x0000a000750085a7 */ /* 0x000e6400080010ff */
[----:B-1----:R-:W-:Y:S05]  /*139e0*/  @!P0 BRA `(.L_x_111) ;  /* 0xfffffffc00f08947 */ /* 0x002fea000383ffff */
[----:B------:R-:W-:Y:S05]  /*139f0*/  BRA `(.L_x_110) ;  /* 0xffffffa800247947 */ /* 0x000fea000383ffff */
.L_x_120:
[----:B-1----:R1:W4:Y:S02]  /*13a00*/  SYNCS.PHASECHK.TRANS64.TRYWAIT P0, [R121+URZ+0x40], R0 ;  /* 0x00004000790075a7 */ /* 0x00232400080011ff */
[----:B----4-:R-:W-:Y:S05]  /*13a10*/  @!P0 NANOSLEEP.SYNCS 0x989680 ;  /* 0x009896800000895d */ /* 0x010fea0003900000 */
[----:B------:R-:W4:Y:S02]  /*13a20*/  @!P0 SYNCS.PHASECHK.TRANS64 P0, [R121+URZ+0x40], R0 ;  /* 0x00004000790085a7 */ /* 0x000f2400080010ff */
[----:B----4-:R-:W-:Y:S05]  /*13a30*/  @!P0 BRA `(.L_x_120) ;  /* 0xfffffffc00f08947 */ /* 0x010fea000383ffff */
[----:B------:R-:W-:Y:S05]  /*13a40*/  BRA `(.L_x_119) ;  /* 0xffffffb0003c7947 */ /* 0x000fea000383ffff */
.L_x_128:
[----:B-1----:R1:W4:Y:S02]  /*13a50*/  SYNCS.PHASECHK.TRANS64.TRYWAIT P0, [R121+URZ+0x40], R6 ;  /* 0x00004006790075a7 */ /* 0x00232400080011ff */
[----:B----4-:R-:W-:Y:S05]  /*13a60*/  @!P0 NANOSLEEP.SYNCS 0x989680 ;  /* 0x009896800000895d */ /* 0x010fea0003900000 */
[----:B------:R-:W4:Y:S02]  /*13a70*/  @!P0 SYNCS.PHASECHK.TRANS64 P0, [R121+URZ+0x40], R6 ;  /* 0x00004006790085a7 */ /* 0x000f2400080010ff */
[----:B----4-:R-:W-:Y:S05]  /*13a80*/  @!P0 BRA `(.L_x_128) ;  /* 0xfffffffc00f08947 */ /* 0x010fea000383ffff */
[----:B------:R-:W-:Y:S05]  /*13a90*/  BRA `(.L_x_127) ;  /* 0xffffffb800807947 */ /* 0x000fea000383ffff */
.L_x_136:
[----:B-1----:R1:W4:Y:S02]  /*13aa0*/  SYNCS.PHASECHK.TRANS64.TRYWAIT P0, [R123+URZ+0x40], R6 ;  /* 0x000040067b0075a7 */ /* 0x00232400080011ff */
[----:B----4-:R-:W-:Y:S05]  /*13ab0*/  @!P0 NANOSLEEP.SYNCS 0x989680 ;  /* 0x009896800000895d */ /* 0x010fea0003900000 */
[----:B------:R-:W4:Y:S02]  /*13ac0*/  @!P0 SYNCS.PHASECHK.TRANS64 P0, [R123+URZ+0x40], R6 ;  /* 0x000040067b0085a7 */ /* 0x000f2400080010ff */
[----:B----4-:R-:W-:Y:S05]  /*13ad0*/  @!P0 BRA `(.L_x_136) ;  /* 0xfffffffc00f08947 */ /* 0x010fea000383ffff */
[----:B------:R-:W-:Y:S05]  /*13ae0*/  BRA `(.L_x_135) ;  /* 0xffffffc000c87947 */ /* 0x000fea000383ffff */
.L_x_144:
[----:B-1----:R1:W4:Y:S02]  /*13af0*/  SYNCS.PHASECHK.TRANS64.TRYWAIT P0, [R123+URZ+0x40], R6 ;  /* 0x000040067b0075a7 */ /* 0x00232400080011ff */
[----:B----4-:R-:W-:Y:S05]  /*13b00*/  @!P0 NANOSLEEP.SYNCS 0x989680 ;  /* 0x009896800000895d */ /* 0x010fea0003900000 */
[----:B------:R-:W4:Y:S02]  /*13b10*/  @!P0 SYNCS.PHASECHK.TRANS64 P0, [R123+URZ+0x40], R6 ;  /* 0x000040067b0085a7 */ /* 0x000f2400080010ff */
[----:B----4-:R-:W-:Y:S05]  /*13b20*/  @!P0 BRA `(.L_x_144) ;  /* 0xfffffffc00f08947 */ /* 0x010fea000383ffff */
[----:B------:R-:W-:Y:S05]  /*13b30*/  BRA `(.L_x_143) ;  /* 0xffffffcc001c7947 */ /* 0x000fea000383ffff */
.L_x_152:
[----:B-1----:R1:W3:Y:S02]  /*13b40*/  SYNCS.PHASECHK.TRANS64.TRYWAIT P0, [R123+URZ+0x40], R6 ;  /* 0x000040067b0075a7 */ /* 0x0022e400080011ff */
[----:B---3--:R-:W-:Y:S05]  /*13b50*/  @!P0 NANOSLEEP.SYNCS 0x989680 ;  /* 0x009896800000895d */ /* 0x008fea0003900000 */
[----:B------:R-:W3:Y:S02]  /*13b60*/  @!P0 SYNCS.PHASECHK.TRANS64 P0, [R123+URZ+0x40], R6 ;  /* 0x000040067b0085a7 */ /* 0x000ee400080010ff */
[----:B---3--:R-:W-:Y:S05]  /*13b70*/  @!P0 BRA `(.L_x_152) ;  /* 0xfffffffc00f08947 */ /* 0x008fea000383ffff */
[----:B------:R-:W-:Y:S05]  /*13b80*/  BRA `(.L_x_151) ;  /* 0xffffffd400747947 */ /* 0x000fea000383ffff */
.L_x_160:
[----:B-1----:R1:W3:Y:S02]  /*13b90*/  SYNCS.PHASECHK.TRANS64.TRYWAIT P0, [R123+URZ+0x40], R6 ;  /* 0x000040067b0075a7 */ /* 0x0022e400080011ff */
[----:B---3--:R-:W-:Y:S05]  /*13ba0*/  @!P0 NANOSLEEP.SYNCS 0x989680 ;  /* 0x009896800000895d */ /* 0x008fea0003900000 */
[----:B------:R-:W3:Y:S02]  /*13bb0*/  @!P0 SYNCS.PHASECHK.TRANS64 P0, [R123+URZ+0x40], R6 ;  /* 0x000040067b0085a7 */ /* 0x000ee400080010ff */
[----:B---3--:R-:W-:Y:S05]  /*13bc0*/  @!P0 BRA `(.L_x_160) ;  /* 0xfffffffc00f08947 */ /* 0x008fea000383ffff */
[----:B------:R-:W-:Y:S05]  /*13bd0*/  BRA `(.L_x_159) ;  /* 0xffffffdc00cc7947 */ /* 0x000fea000383ffff */
.L_x_168:
[----:B-1----:R1:W3:Y:S02]  /*13be0*/  SYNCS.PHASECHK.TRANS64.TRYWAIT P0, [R123+URZ+0x40], R4 ;  /* 0x000040047b0075a7 */ /* 0x0022e400080011ff */
[----:B---3--:R-:W-:Y:S05]  /*13bf0*/  @!P0 NANOSLEEP.SYNCS 0x989680 ;  /* 0x009896800000895d */ /* 0x008fea0003900000 */
[----:B------:R-:W3:Y:S02]  /*13c00*/  @!P0 SYNCS.PHASECHK.TRANS64 P0, [R123+URZ+0x40], R4 ;  /* 0x000040047b0085a7 */ /* 0x000ee400080010ff */
[----:B---3--:R-:W-:Y:S05]  /*13c10*/  @!P0 BRA `(.L_x_168) ;  /* 0xfffffffc00f08947 */ /* 0x008fea000383ffff */
[----:B------:R-:W-:Y:S05]  /*13c20*/  BRA `(.L_x_167) ;  /* 0xffffffe800247947 */ /* 0x000fea000383ffff */
        .weak           $__internal_0_$__cuda_sm10x_tcgen05_guardrail_trap_col_being_dealloced_not_returned_by_alloc
        .type           $__internal_0_$__cuda_sm10x_tcgen05_guardrail_trap_col_being_dealloced_not_returned_by_alloc,@function
        .size           $__internal_0_$__cuda_sm10x_tcgen05_guardrail_trap_col_being_dealloced_not_returned_by_alloc,($__internal_1_$__cuda_sm10x_tcgen05_guardrail_trap_phase_invalid_during_alloc - $__internal_0_$__cuda_sm10x_tcgen05_guardrail_trap_col_being_dealloced_not_returned_by_alloc)
$__internal_0_$__cuda_sm10x_tcgen05_guardrail_trap_col_being_dealloced_not_returned_by_alloc:
[----:B------:R-:W-:Y:S05]  /*13c30*/  BPT.TRAP 0x1 ;  /* 0x000000040000795c */ /* 0x000fea0000300000 */
[----:B------:R-:W-:-:S04]  /*13c40*/  HFMA2 R3, -RZ, RZ, 0, 0 ;  /* 0x00000000ff037431 */ /* 0x000fc800000001ff */
[----:B------:R-:W-:Y:S05]  /*13c50*/  RET.REL.NODEC R2 `(_ZN7cutlass13device_kernelINS_4conv6kernel13ConvUniversalINS1_16ConvProblemShapeILNS1_8OperatorE0ELi3EEENS1_10collective14CollectiveConvINS1_47MainloopSm100TmaUmmaWarpSpecializedImplicitGemmILS5_0ELi4ELi3ELi1ELi2EN4cute5tupleIJNSA_1CILi2EEENSC_ILi1EEESE_EEEEENSB_IJNSC_ILi256EEENSC_ILi128EEENSB_IJNSC_ILi64EEEEEEEEENS_10tfloat32_tESM_NSA_8TiledMMAINSA_8MMA_AtomIJNSA_23SM100_MMA_TF32_2x1SM_SSISM_SM_fLi256ELi128ELNSA_4UMMA5MajorE0ELSR_0ELNSQ_7ScaleInE0ELSS_0EEEEEENSA_6LayoutINSB_IJSE_SE_SE_EEENSB_IJNSC_ILi0EEESX_SX_EEEEENSB_IJNSA_10UnderscoreES10_S10_EEEEENS7_6detail27Sm100ImplicitGemmTileTraitsINSA_25SM100_TMA_2SM_LOAD_IM2COLENSA_14ComposedLayoutINSA_7SwizzleILi3ELi4ELi3EEENSA_18smem_ptr_flag_bitsILi32EEENSV_INSB_IJNSC_ILi8EEENSC_ILi32EEEEEENSB_IJS1C_SE_EEEEEEEvEENS14_INSA_18SM100_TMA_2SM_LOADES1G_vEEEENS_8epilogue10collective18CollectiveEpilogueINS1L_23Sm100TmaWarpSpecializedILi4ELi2ELi16ELb1ELb0EEEJNSB_IJSI_SI_SK_EEENSB_IJNSV_ISI_SE_EENSV_INSC_ILi16EEESE_EEEEESM_NSB_IJNSB_IJllllEEESE_SX_EEESM_S1W_NS1L_6fusion15FusionCallbacksIS1P_NS1X_17LinearCombinationISM_fSM_fLNS_15FloatRoundStyleE2EEES1Q_S1U_JEEENSA_5SM1004TMEM4LOAD26SM100_TMEM_LOAD_32dp32b16xENSA_20SM90_TMA_LOAD_IM2COLENS16_INS17_ILi2ELi4ELi3EEES1A_NSV_INSB_IJS1B_S1S_EEENSB_IJS1S_SE_EEEEEEENSA_39AutoVectorizingCopyWithAssumedAlignmentILi128EEENSA_21SM90_TMA_STORE_IM2COLES2C_S2E_S2E_EEEvvEEEEvNT_6ParamsE) ;  /* 0xfffffec002e87950 */ /* 0x000fea0003c3ffff */
        .weak           $__internal_1_$__cuda_sm10x_tcgen05_guardrail_trap_phase_invalid_during_alloc
        .type           $__internal_1_$__cuda_sm10x_tcgen05_guardrail_trap_phase_invalid_during_alloc,@function
        .size           $__internal_1_$__cuda_sm10x_tcgen05_guardrail_trap_phase_invalid_during_alloc,($__internal_2_$__cuda_sm10x_tcgen05_guardrail_trap_unallocated_columns_being_dealloced - $__internal_1_$__cuda_sm10x_tcgen05_guardrail_trap_phase_invalid_during_alloc)
$__internal_1_$__cuda_sm10x_tcgen05_guardrail_trap_phase_invalid_during_alloc:
[----:B------:R-:W-:Y:S05]  /*13c60*/  BPT.TRAP 0x1 ;  /* 0x000000040000795c */ /* 0x000fea0000300000 */
[----:B------:R-:W-:-:S04]  /*13c70*/  MOV R3, 0x0 ;  /* 0x0000000000037802 */ /* 0x000fc80000000f00 */
[----:B------:R-:W-:Y:S05]  /*13c80*/  RET.REL.NODEC R2 `(_ZN7cutlass13device_kernelINS_4conv6kernel13ConvUniversalINS1_16ConvProblemShapeILNS1_8OperatorE0ELi3EEENS1_10collective14CollectiveConvINS1_47MainloopSm100TmaUmmaWarpSpecializedImplicitGemmILS5_0ELi4ELi3ELi1ELi2EN4cute5tupleIJNSA_1CILi2EEENSC_ILi1EEESE_EEEEENSB_IJNSC_ILi256EEENSC_ILi128EEENSB_IJNSC_ILi64EEEEEEEEENS_10tfloat32_tESM_NSA_8TiledMMAINSA_8MMA_AtomIJNSA_23SM100_MMA_TF32_2x1SM_SSISM_SM_fLi256ELi128ELNSA_4UMMA5MajorE0ELSR_0ELNSQ_7ScaleInE0ELSS_0EEEEEENSA_6LayoutINSB_IJSE_SE_SE_EEENSB_IJNSC_ILi0EEESX_SX_EEEEENSB_IJNSA_10UnderscoreES10_S10_EEEEENS7_6detail27Sm100ImplicitGemmTileTraitsINSA_25SM100_TMA_2SM_LOAD_IM2COLENSA_14ComposedLayoutINSA_7SwizzleILi3ELi4ELi3EEENSA_18smem_ptr_flag_bitsILi32EEENSV_INSB_IJNSC_ILi8EEENSC_ILi32EEEEEENSB_IJS1C_SE_EEEEEEEvEENS14_INSA_18SM100_TMA_2SM_LOADES1G_vEEEENS_8epilogue10collective18CollectiveEpilogueINS1L_23Sm100TmaWarpSpecializedILi4ELi2ELi16ELb1ELb0EEEJNSB_IJSI_SI_SK_EEENSB_IJNSV_ISI_SE_EENSV_INSC_ILi16EEESE_EEEEESM_NSB_IJNSB_IJllllEEESE_SX_EEESM_S1W_NS1L_6fusion15FusionCallbacksIS1P_NS1X_17LinearCombinationISM_fSM_fLNS_15FloatRoundStyleE2EEES1Q_S1U_JEEENSA_5SM1004TMEM4LOAD26SM100_TMEM_LOAD_32dp32b16xENSA_20SM90_TMA_LOAD_IM2COLENS16_INS17_ILi2ELi4ELi3EEES1A_NSV_INSB_IJS1B_S1S_EEENSB_IJS1S_SE_EEEEEEENSA_39AutoVectorizingCopyWithAssumedAlignmentILi128EEENSA_21SM90_TMA_STORE_IM2COLES2C_S2E_S2E_EEEvvEEEEvNT_6ParamsE) ;  /* 0xfffffec002dc7950 */ /* 0x000fea0003c3ffff */
        .weak           $__internal_2_$__cuda_sm10x_tcgen05_guardrail_trap_unallocated_columns_being_dealloced
        .type           $__internal_2_$__cuda_sm10x_tcgen05_guardrail_trap_unallocated_columns_being_dealloced,@function
        .size           $__internal_2_$__cuda_sm10x_tcgen05_guardrail_trap_unallocated_columns_being_dealloced,(.L_x_204 - $__internal_2_$__cuda_sm10x_tcgen05_guardrail_trap_unallocated_columns_being_dealloced)
$__internal_2_$__cuda_sm10x_tcgen05_guardrail_trap_unallocated_columns_being_dealloced:
[----:B------:R-:W-:Y:S05]  /*13c90*/  BPT.TRAP 0x1 ;  /* 0x000000040000795c */ /* 0x000fea0000300000 */
[----:B------:R-:W-:-:S04]  /*13ca0*/  HFMA2 R3, -RZ, RZ, 0, 0 ;  /* 0x00000000ff037431 */ /* 0x000fc800000001ff */
[----:B------:R-:W-:Y:S05]  /*13cb0*/  RET.REL.NODEC R2 `(_ZN7cutlass13device_kernelINS_4conv6kernel13ConvUniversalINS1_16ConvProblemShapeILNS1_8OperatorE0ELi3EEENS1_10collective14CollectiveConvINS1_47MainloopSm100TmaUmmaWarpSpecializedImplicitGemmILS5_0ELi4ELi3ELi1ELi2EN4cute5tupleIJNSA_1CILi2EEENSC_ILi1EEESE_EEEEENSB_IJNSC_ILi256EEENSC_ILi128EEENSB_IJNSC_ILi64EEEEEEEEENS_10tfloat32_tESM_NSA_8TiledMMAINSA_8MMA_AtomIJNSA_23SM100_MMA_TF32_2x1SM_SSISM_SM_fLi256ELi128ELNSA_4UMMA5MajorE0ELSR_0ELNSQ_7ScaleInE0ELSS_0EEEEEENSA_6LayoutINSB_IJSE_SE_SE_EEENSB_IJNSC_ILi0EEESX_SX_EEEEENSB_IJNSA_10UnderscoreES10_S10_EEEEENS7_6detail27Sm100ImplicitGemmTileTraitsINSA_25SM100_TMA_2SM_LOAD_IM2COLENSA_14ComposedLayoutINSA_7SwizzleILi3ELi4ELi3EEENSA_18smem_ptr_flag_bitsILi32EEENSV_INSB_IJNSC_ILi8EEENSC_ILi32EEEEEENSB_IJS1C_SE_EEEEEEEvEENS14_INSA_18SM100_TMA_2SM_LOADES1G_vEEEENS_8epilogue10collective18CollectiveEpilogueINS1L_23Sm100TmaWarpSpecializedILi4ELi2ELi16ELb1ELb0EEEJNSB_IJSI_SI_SK_EEENSB_IJNSV_ISI_SE_EENSV_INSC_ILi16EEESE_EEEEESM_NSB_IJNSB_IJllllEEESE_SX_EEESM_S1W_NS1L_6fusion15FusionCallbacksIS1P_NS1X_17LinearCombinationISM_fSM_fLNS_15FloatRoundStyleE2EEES1Q_S1U_JEEENSA_5SM1004TMEM4LOAD26SM100_TMEM_LOAD_32dp32b16xENSA_20SM90_TMA_LOAD_IM2COLENS16_INS17_ILi2ELi4ELi3EEES1A_NSV_INSB_IJS1B_S1S_EEENSB_IJS1S_SE_EEEEEEENSA_39AutoVectorizingCopyWithAssumedAlignmentILi128EEENSA_21SM90_TMA_STORE_IM2COLES2C_S2E_S2E_EEEvvEEEEvNT_6ParamsE) ;  /* 0xfffffec002d07950 */ /* 0x000fea0003c3ffff */
.L_x_203:
[----:B------:R-:W-:-:S00]  /*13cc0*/  BRA `(.L_x_203) ;  /* 0xfffffffc00fc7947 */ /* 0x000fc0000383ffff */
[----:B------:R-:W-:-:S00]  /*13cd0*/  NOP ;  /* 0x0000000000007918 */ /* 0x000fc00000000000 */
        /* <DEDUP_REMOVED lines=10> */
.L_x_204:


//--------------------- .nv.global.init           --------------------------
	.section	.nv.global.init,"aw",@progbits
.nv.global.init:
	.type		$str$29,@object
	.size		$str$29,($str$30 - $str$29)
$str$29:
        /*0000*/ 	.byte	0x28, 0x61, 0x64, 0x64, 0x72, 0x65, 0x73, 0x73, 0x20, 0x26, 0x20, 0x6d, 0x61, 0x73, 0x6b, 0x29
        /*0010*/ 	.byte	0x20, 0x3d, 0x3d, 0x20, 0x30, 0x00
	.type		$str$30,@object
	.size		$str$30,($str$28 - $str$30)
$str$30:
        /*0016*/ 	.byte	0x2f, 0x74, 0x6d, 0x70, 0x2f, 0x63, 0x75, 0x74, 0x6c, 0x61, 0x73, 0x73, 0x5f, 0x73, 0x77, 0x65
        /*0026*/ 	.byte	0x65, 0x70, 0x5f, 0x73, 0x72, 0x63, 0x2f, 0x69, 0x6e, 0x63, 0x6c, 0x75, 0x64, 0x65, 0x2f, 0x63
        /*0036*/ 	.byte	0x75, 0x74, 0x65, 0x2f, 0x70, 0x6f, 0x69, 0x6e, 0x74, 0x65, 0x72, 0x5f, 0x66, 0x6c, 0x61, 0x67
        /*0046*/ 	.byte	0x67, 0x65, 0x64, 0x2e, 0x68, 0x70, 0x70, 0x00
	.type		$str$28,@object
	.size		$str$28,($str$27 - $str$28)
$str$28:
        /*004e*/ 	.byte	0x2f, 0x74, 0x6d, 0x70, 0x2f, 0x63, 0x75, 0x74, 0x6c, 0x61, 0x73, 0x73, 0x5f, 0x73, 0x77, 0x65
        /*005e*/ 	.byte	0x65, 0x70, 0x5f, 0x73, 0x72, 0x63, 0x2f, 0x69, 0x6e, 0x63, 0x6c, 0x75, 0x64, 0x65, 0x2f, 0x63
        /*006e*/ 	.byte	0x75, 0x74, 0x65, 0x2f, 0x61, 0x74, 0x6f, 0x6d, 0x2f, 0x63, 0x6f, 0x70, 0x79, 0x5f, 0x74, 0x72
        /*007e*/ 	.byte	0x61, 0x69, 0x74, 0x73, 0x5f, 0x73, 0x6d, 0x31, 0x30, 0x30, 0x2e, 0x68, 0x70, 0x70, 0x00
	.type		$str$27,@object
	.size		$str$27,(__unnamed_1 - $str$27)
$str$27:
        /*008d*/ 	.byte	0x28, 0x28, 0x75, 0x69, 0x6e, 0x74, 0x33, 0x32, 0x5f, 0x74, 0x28, 0x74, 0x68, 0x72, 0x65, 0x61
        /*009d*/ 	.byte	0x64, 0x49, 0x64, 0x78, 0x2e, 0x78, 0x29, 0x20, 0x2f, 0x20, 0x33, 0x32, 0x29, 0x20, 0x25, 0x20
        /*00ad*/ 	.byte	0x34, 0x29, 0x20, 0x3d, 0x3d, 0x20, 0x28, 0x28, 0x28, 0x74, 0x6d, 0x65, 0x6d, 0x5f, 0x61, 0x64
        /*00bd*/ 	.byte	0x64, 0x72, 0x20, 0x3e, 0x3e, 0x20, 0x31, 0x36, 0x29, 0x20, 0x2f, 0x20, 0x33, 0x32, 0x29, 0x20
        /*00cd*/ 	.byte	0x25, 0x20, 0x34, 0x29, 0x00
	.type		__unnamed_1,@object
	.size		__unnamed_1,(__unnamed_2 - __unnamed_1)
__unnamed_1:
        /*00d2*/ 	.byte	0x61, 0x75, 0x74, 0x6f, 0x20, 0x63, 0x75, 0x74, 0x65, 0x3a, 0x3a, 0x61, 0x73, 0x5f, 0x70, 0x6f
        /* <DEDUP_REMOVED lines=24> */
        /*0262*/ 	.byte	0x32, 0x30, 0x34, 0x38, 0x3e, 0x3e, 0x3e, 0x3e, 0x5d, 0x00
	.type		__unnamed_2,@object
	.size		__unnamed_2,(.L_2 - __unnamed_2)
__unnamed_2:
        /* <DEDUP_REMOVED lines=42> */
        /*050c*/ 	.byte	0x3e, 0x5d, 0x00
.L_2:


//--------------------- .nv.shared._ZN7cutlass13device_kernelINS_4conv6kernel13ConvUniversalINS1_16ConvProblemShapeILNS1_8OperatorE0ELi3EEENS1_10collective14CollectiveConvINS1_47MainloopSm100TmaUmmaWarpSpecializedImplicitGemmILS5_0ELi4ELi3ELi1ELi2EN4cute5tupleIJNSA_1CILi2EEENSC_ILi1EEESE_EEEEENSB_IJNSC_ILi256EEENSC_ILi128EEENSB_IJNSC_ILi64EEEEEEEEENS_10tfloat32_tESM_NSA_8TiledMMAINSA_8MMA_AtomIJNSA_23SM100_MMA_TF32_2x1SM_SSISM_SM_fLi256ELi128ELNSA_4UMMA5MajorE0ELSR_0ELNSQ_7ScaleInE0ELSS_0EEEEEENSA_6LayoutINSB_IJSE_SE_SE_EEENSB_IJNSC_ILi0EEESX_SX_EEEEENSB_IJNSA_10UnderscoreES10_S10_EEEEENS7_6detail27Sm100ImplicitGemmTileTraitsINSA_25SM100_TMA_2SM_LOAD_IM2COLENSA_14ComposedLayoutINSA_7SwizzleILi3ELi4ELi3EEENSA_18smem_ptr_flag_bitsILi32EEENSV_INSB_IJNSC_ILi8EEENSC_ILi32EEEEEENSB_IJS1C_SE_EEEEEEEvEENS14_INSA_18SM100_TMA_2SM_LOADES1G_vEEEENS_8epilogue10collective18CollectiveEpilogueINS1L_23Sm100TmaWarpSpecializedILi4ELi2ELi16ELb1ELb0EEEJNSB_IJSI_SI_SK_EEENSB_IJNSV_ISI_SE_EENSV_INSC_ILi16EEESE_EEEEESM_NSB_IJNSB_IJllllEEESE_SX_EEESM_S1W_NS1L_6fusion15FusionCallbacksIS1P_NS1X_17LinearCombinationISM_fSM_fLNS_15FloatRoundStyleE2EEES1Q_S1U_JEEENSA_5SM1004TMEM4LOAD26SM100_TMEM_LOAD_32dp32b16xENSA_20SM90_TMA_LOAD_IM2COLENS16_INS17_ILi2ELi4ELi3EEES1A_NSV_INSB_IJS1B_S1S_EEENSB_IJS1S_SE_EEEEEEENSA_39AutoVectorizingCopyWithAssumedAlignmentILi128EEENSA_21SM90_TMA_STORE_IM2COLES2C_S2E_S2E_EEEvvEEEEvNT_6ParamsE --------------------------
	.section	.nv.shared._ZN7cutlass13device_kernelINS_4conv6kernel13ConvUniversalINS1_16ConvProblemShapeILNS1_8OperatorE0ELi3EEENS1_10collective14CollectiveConvINS1_47MainloopSm100TmaUmmaWarpSpecializedImplicitGemmILS5_0ELi4ELi3ELi1ELi2EN4cute5tupleIJNSA_1CILi2EEENSC_ILi1EEESE_EEEEENSB_IJNSC_ILi256EEENSC_ILi128EEENSB_IJNSC_ILi64EEEEEEEEENS_10tfloat32_tESM_NSA_8TiledMMAINSA_8MMA_AtomIJNSA_23SM100_MMA_TF32_2x1SM_SSISM_SM_fLi256ELi128ELNSA_4UMMA5MajorE0ELSR_0ELNSQ_7ScaleInE0ELSS_0EEEEEENSA_6LayoutINSB_IJSE_SE_SE_EEENSB_IJNSC_ILi0EEESX_SX_EEEEENSB_IJNSA_10UnderscoreES10_S10_EEEEENS7_6detail27Sm100ImplicitGemmTileTraitsINSA_25SM100_TMA_2SM_LOAD_IM2COLENSA_14ComposedLayoutINSA_7SwizzleILi3ELi4ELi3EEENSA_18smem_ptr_flag_bitsILi32EEENSV_INSB_IJNSC_ILi8EEENSC_ILi32EEEEEENSB_IJS1C_SE_EEEEEEEvEENS14_INSA_18SM100_TMA_2SM_LOADES1G_vEEEENS_8epilogue10collective18CollectiveEpilogueINS1L_23Sm100TmaWarpSpecializedILi4ELi2ELi16ELb1ELb0EEEJNSB_IJSI_SI_SK_EEENSB_IJNSV_ISI_SE_EENSV_INSC_ILi16EEESE_EEEEESM_NSB_IJNSB_IJllllEEESE_SX_EEESM_S1W_NS1L_6fusion15FusionCallbacksIS1P_NS1X_17LinearCombinationISM_fSM_fLNS_15FloatRoundStyleE2EEES1Q_S1U_JEEENSA_5SM1004TMEM4LOAD26SM100_TMEM_LOAD_32dp32b16xENSA_20SM90_TMA_LOAD_IM2COLENS16_INS17_ILi2ELi4ELi3EEES1A_NSV_INSB_IJS1B_S1S_EEENSB_IJS1S_SE_EEEEEEENSA_39AutoVectorizingCopyWithAssumedAlignmentILi128EEENSA_21SM90_TMA_STORE_IM2COLES2C_S2E_S2E_EEEvvEEEEvNT_6ParamsE,"aw",@nobits
	.sectionflags	@""
	.align	16
	.zero		1024


//--------------------- .nv.shared.reserved.0     --------------------------
	.section	.nv.shared.reserved.0,"aw",@nobits
	.weak		__nv_reservedSMEM_offset_0_alias
	.size		__nv_reservedSMEM_offset_0_alias, 0, 64
	.other		__nv_reservedSMEM_offset_0_alias,@"STO_CUDA_RESERVED_SHARED STV_DEFAULT"
__nv_reservedSMEM_offset_0_alias:
	.zero		0
.nv.shared.reserved.0:
	.zero		64
	.weak		__nv_reservedSMEM_tcgen05_partition
	.type		__nv_reservedSMEM_tcgen05_partition,@object
	.size		__nv_reservedSMEM_tcgen05_partition,(.L_0 - __nv_reservedSMEM_tcgen05_partition)
__nv_reservedSMEM_tcgen05_partition:
	.zero		32
.L_0:


//--------------------- .nv.global                --------------------------
	.section	.nv.global,"aw",@nobits
.nv.global:
	.type		_ZN39_INTERNAL_a12d0f2f_4_k_cu_27289a9d_39044cute1_E,@object
	.size		_ZN39_INTERNAL_a12d0f2f_4_k_cu_27289a9d_39044cute1_E,(_ZN39_INTERNAL_a12d0f2f_4_k_cu_27289a9d_39044cuda3std3__45__cpo6cbeginE - _ZN39_INTERNAL_a12d0f2f_4_k_cu_27289a9d_39044cute1_E)
_ZN39_INTERNAL_a12d0f2f_4_k_cu_27289a9d_39044cute1_E:
	.zero		1
	.type		_ZN39_INTERNAL_a12d0f2f_4_k_cu_27289a9d_39044cuda3std3__45__cpo6cbeginE,@object
	.size		_ZN39_INTERNAL_a12d0f2f_4_k_cu_27289a9d_39044cuda3std3__45__cpo6cbeginE,(_ZN39_INTERNAL_a12d0f2f_4_k_cu_27289a9d_39044cuda3std3__48in_placeE - _ZN39_INTERNAL_a12d0f2f_4_k_cu_27289a9d_39044cuda3std3__45__cpo6cbeginE)
_ZN39_INTERNAL_a12d0f2f_4_k_cu_27289a9d_39044cuda3std3__45__cpo6cbeginE:
	.zero		1
	.type		_ZN39_INTERNAL_a12d0f2f_4_k_cu_27289a9d_39044cuda3std3__48in_placeE,@object
	.size		_ZN39_INTERNAL_a12d0f2f_4_k_cu_27289a9d_39044cuda3std3__48in_placeE,(_ZN39_INTERNAL_a12d0f2f_4_k_cu_27289a9d_39044cuda3std6ranges3__45__cpo9iter_moveE - _ZN39_INTERNAL_a12d0f2f_4_k_cu_27289a9d_39044cuda3std3__48in_placeE)
_ZN39_INTERNAL_a12d0f2f_4_k_cu_27289a9d_39044cuda3std3__48in_placeE:
	.zero		1
	.type		_ZN39_INTERNAL_a12d0f2f_4_k_cu_27289a9d_39044cuda3std6ranges3__45__cpo9iter_moveE,@object
	.size		_ZN39_INTERNAL_a12d0f2f_4_k_cu_27289a9d_39044cuda3std6ranges3__45__cpo9iter_moveE,(_ZN39_INTERNAL_a12d0f2f_4_k_cu_27289a9d_39044cuda3std3__45__cpo5beginE - _ZN39_INTERNAL_a12d0f2f_4_k_cu_27289a9d_39044cuda3std6ranges3__45__cpo9iter_moveE)
_ZN39_INTERNAL_a12d0f2f_4_k_cu_27289a9d_39044cuda3std6ranges3__45__cpo9iter_moveE:
	.zero		1
	.type		_ZN39_INTERNAL_a12d0f2f_4_k_cu_27289a9d_39044cuda3std3__45__cpo5beginE,@object
	.size		_ZN39_INTERNAL_a12d0f2f_4_k_cu_27289a9d_39044cuda3std3__45__cpo5beginE,(_ZN39_INTERNAL_a12d0f2f_4_k_cu_27289a9d_39044cuda3std3__441_GLOBAL__N__a12d0f2f_4_k_cu_27289a9d_39046ignoreE - _ZN39_INTERNAL_a12d0f2f_4_k_cu_27289a9d_39044cuda3std3__45__cpo5beginE)
_ZN39_INTERNAL_a12d0f2f_4_k_cu_27289a9d_39044cuda3std3__45__cpo5beginE:
	.zero		1
	.type		_ZN39_INTERNAL_a12d0f2f_4_k_cu_27289a9d_39044cuda3std3__441_GLOBAL__N__a12d0f2f_4_k_cu_27289a9d_39046ignoreE,@object
	.size		_ZN39_INTERNAL_a12d0f2f_4_k_cu_27289a9d_39044cuda3std3__441_GLOBAL__N__a12d0f2f_4_k_cu_27289a9d_39046ignoreE,(_ZN39_INTERNAL_a12d0f2f_4_k_cu_27289a9d_39044cute7productE - _ZN39_INTERNAL_a12d0f2f_4_k_cu_27289a9d_39044cuda3std3__441_GLOBAL__N__a12d0f2f_4_k_cu_27289a9d_39046ignoreE)
_ZN39_INTERNAL_a12d0f2f_4_k_cu_27289a9d_39044cuda3std3__441_GLOBAL__N__a12d0f2f_4_k_cu_27289a9d_39046ignoreE:
	.zero		1
	.type		_ZN39_INTERNAL_a12d0f2f_4_k_cu_27289a9d_39044cute7productE,@object
	.size		_ZN39_INTERNAL_a12d0f2f_4_k_cu_27289a9d_39044cute7productE,(_ZN39_INTERNAL_a12d0f2f_4_k_cu_27289a9d_39044cuda3std3__45__cpo3endE - _ZN39_INTERNAL_a12d0f2f_4_k_cu_27289a9d_39044cute7productE)
_ZN39_INTERNAL_a12d0f2f_4_k_cu_27289a9d_39044cute7productE:
	.zero		1
	.type		_ZN39_INTERNAL_a12d0f2f_4_k_cu_27289a9d_39044cuda3std3__45__cpo3endE,@object
	.size		_ZN39_INTERNAL_a12d0f2f_4_k_cu_27289a9d_39044cuda3std3__45__cpo3endE,(_ZN39_INTERNAL_a12d0f2f_4_k_cu_27289a9d_39044cuda3std3__419piecewise_constructE - _ZN39_INTERNAL_a12d0f2f_4_k_cu_27289a9d_39044cuda3std3__45__cpo3endE)
_ZN39_INTERNAL_a12d0f2f_4_k_cu_27289a9d_39044cuda3std3__45__cpo3endE:
	.zero		1
	.type		_ZN39_INTERNAL_a12d0f2f_4_k_cu_27289a9d_39044cuda3std3__419piecewise_constructE,@object
	.size		_ZN39_INTERNAL_a12d0f2f_4_k_cu_27289a9d_39044cuda3std3__419piecewise_constructE,(_ZN39_INTERNAL_a12d0f2f_4_k_cu_27289a9d_39044cuda3std3__45__cpo4cendE - _ZN39_INTERNAL_a12d0f2f_4_k_cu_27289a9d_39044cuda3std3__419piecewise_constructE)
_ZN39_INTERNAL_a12d0f2f_4_k_cu_27289a9d_39044cuda3std3__419piecewise_constructE:
	.zero		1
	.type		_ZN39_INTERNAL_a12d0f2f_4_k_cu_27289a9d_39044cuda3std3__45__cpo4cendE,@object
	.size		_ZN39_INTERNAL_a12d0f2f_4_k_cu_27289a9d_39044cuda3std3__45__cpo4cendE,(_ZN39_INTERNAL_a12d0f2f_4_k_cu_27289a9d_39044cuda3std6ranges3__45__cpo4swapE - _ZN39_INTERNAL_a12d0f2f_4_k_cu_27289a9d_39044cuda3std3__45__cpo4cendE)
_ZN39_INTERNAL_a12d0f2f_4_k_cu_27289a9d_39044cuda3std3__45__cpo4cendE:
	.zero		1
	.type		_ZN39_INTERNAL_a12d0f2f_4_k_cu_27289a9d_39044cuda3std6ranges3__45__cpo4swapE,@object
	.size		_ZN39_INTERNAL_a12d0f2f_4_k_cu_27289a9d_39044cuda3std6ranges3__45__cpo4swapE,(.L_10 - _ZN39_INTERNAL_a12d0f2f_4_k_cu_27289a9d_39044cuda3std6ranges3__45__cpo4swapE)
_ZN39_INTERNAL_a12d0f2f_4_k_cu_27289a9d_39044cuda3std6ranges3__45__cpo4swapE:
	.zero		1
.L_10:


//--------------------- .nv.constant0._ZN7cutlass13device_kernelINS_4conv6kernel13ConvUniversalINS1_16ConvProblemShapeILNS1_8OperatorE0ELi3EEENS1_10collective14CollectiveConvINS1_47MainloopSm100TmaUmmaWarpSpecializedImplicitGemmILS5_0ELi4ELi3ELi1ELi2EN4cute5tupleIJNSA_1CILi2EEENSC_ILi1EEESE_EEEEENSB_IJNSC_ILi256EEENSC_ILi128EEENSB_IJNSC_ILi64EEEEEEEEENS_10tfloat32_tESM_NSA_8TiledMMAINSA_8MMA_AtomIJNSA_23SM100_MMA_TF32_2x1SM_SSISM_SM_fLi256ELi128ELNSA_4UMMA5MajorE0ELSR_0ELNSQ_7ScaleInE0ELSS_0EEEEEENSA_6LayoutINSB_IJSE_SE_SE_EEENSB_IJNSC_ILi0EEESX_SX_EEEEENSB_IJNSA_10UnderscoreES10_S10_EEEEENS7_6detail27Sm100ImplicitGemmTileTraitsINSA_25SM100_TMA_2SM_LOAD_IM2COLENSA_14ComposedLayoutINSA_7SwizzleILi3ELi4ELi3EEENSA_18smem_ptr_flag_bitsILi32EEENSV_INSB_IJNSC_ILi8EEENSC_ILi32EEEEEENSB_IJS1C_SE_EEEEEEEvEENS14_INSA_18SM100_TMA_2SM_LOADES1G_vEEEENS_8epilogue10collective18CollectiveEpilogueINS1L_23Sm100TmaWarpSpecializedILi4ELi2ELi16ELb1ELb0EEEJNSB_IJSI_SI_SK_EEENSB_IJNSV_ISI_SE_EENSV_INSC_ILi16EEESE_EEEEESM_NSB_IJNSB_IJllllEEESE_SX_EEESM_S1W_NS1L_6fusion15FusionCallbacksIS1P_NS1X_17LinearCombinationISM_fSM_fLNS_15FloatRoundStyleE2EEES1Q_S1U_JEEENSA_5SM1004TMEM4LOAD26SM100_TMEM_LOAD_32dp32b16xENSA_20SM90_TMA_LOAD_IM2COLENS16_INS17_ILi2ELi4ELi3EEES1A_NSV_INSB_IJS1B_S1S_EEENSB_IJS1S_SE_EEEEEEENSA_39AutoVectorizingCopyWithAssumedAlignmentILi128EEENSA_21SM90_TMA_STORE_IM2COLES2C_S2E_S2E_EEEvvEEEEvNT_6ParamsE --------------------------
	.section	.nv.constant0._ZN7cutlass13device_kernelINS_4conv6kernel13ConvUniversalINS1_16ConvProblemShapeILNS1_8OperatorE0ELi3EEENS1_10collective14CollectiveConvINS1_47MainloopSm100TmaUmmaWarpSpecializedImplicitGemmILS5_0ELi4ELi3ELi1ELi2EN4cute5tupleIJNSA_1CILi2EEENSC_ILi1EEESE_EEEEENSB_IJNSC_ILi256EEENSC_ILi128EEENSB_IJNSC_ILi64EEEEEEEEENS_10tfloat32_tESM_NSA_8TiledMMAINSA_8MMA_AtomIJNSA_23SM100_MMA_TF32_2x1SM_SSISM_SM_fLi256ELi128ELNSA_4UMMA5MajorE0ELSR_0ELNSQ_7ScaleInE0ELSS_0EEEEEENSA_6LayoutINSB_IJSE_SE_SE_EEENSB_IJNSC_ILi0EEESX_SX_EEEEENSB_IJNSA_10UnderscoreES10_S10_EEEEENS7_6detail27Sm100ImplicitGemmTileTraitsINSA_25SM100_TMA_2SM_LOAD_IM2COLENSA_14ComposedLayoutINSA_7SwizzleILi3ELi4ELi3EEENSA_18smem_ptr_flag_bitsILi32EEENSV_INSB_IJNSC_ILi8EEENSC_ILi32EEEEEENSB_IJS1C_SE_EEEEEEEvEENS14_INSA_18SM100_TMA_2SM_LOADES1G_vEEEENS_8epilogue10collective18CollectiveEpilogueINS1L_23Sm100TmaWarpSpecializedILi4ELi2ELi16ELb1ELb0EEEJNSB_IJSI_SI_SK_EEENSB_IJNSV_ISI_SE_EENSV_INSC_ILi16EEESE_EEEEESM_NSB_IJNSB_IJllllEEESE_SX_EEESM_S1W_NS1L_6fusion15FusionCallbacksIS1P_NS1X_17LinearCombinationISM_fSM_fLNS_15FloatRoundStyleE2EEES1Q_S1U_JEEENSA_5SM1004TMEM4LOAD26SM100_TMEM_LOAD_32dp32b16xENSA_20SM90_TMA_LOAD_IM2COLENS16_INS17_ILi2ELi4ELi3EEES1A_NSV_INSB_IJS1B_S1S_EEENSB_IJS1S_SE_EEEEEEENSA_39AutoVectorizingCopyWithAssumedAlignmentILi128EEENSA_21SM90_TMA_STORE_IM2COLES2C_S2E_S2E_EEEvvEEEEvNT_6ParamsE,"a",@progbits
	.sectionflags	@""
	.align	4
.nv.constant0._ZN7cutlass13device_kernelINS_4conv6kernel13ConvUniversalINS1_16ConvProblemShapeILNS1_8OperatorE0ELi3EEENS1_10collective14CollectiveConvINS1_47MainloopSm100TmaUmmaWarpSpecializedImplicitGemmILS5_0ELi4ELi3ELi1ELi2EN4cute5tupleIJNSA_1CILi2EEENSC_ILi1EEESE_EEEEENSB_IJNSC_ILi256EEENSC_ILi128EEENSB_IJNSC_ILi64EEEEEEEEENS_10tfloat32_tESM_NSA_8TiledMMAINSA_8MMA_AtomIJNSA_23SM100_MMA_TF32_2x1SM_SSISM_SM_fLi256ELi128ELNSA_4UMMA5MajorE0ELSR_0ELNSQ_7ScaleInE0ELSS_0EEEEEENSA_6LayoutINSB_IJSE_SE_SE_EEENSB_IJNSC_ILi0EEESX_SX_EEEEENSB_IJNSA_10UnderscoreES10_S10_EEEEENS7_6detail27Sm100ImplicitGemmTileTraitsINSA_25SM100_TMA_2SM_LOAD_IM2COLENSA_14ComposedLayoutINSA_7SwizzleILi3ELi4ELi3EEENSA_18smem_ptr_flag_bitsILi32EEENSV_INSB_IJNSC_ILi8EEENSC_ILi32EEEEEENSB_IJS1C_SE_EEEEEEEvEENS14_INSA_18SM100_TMA_2SM_LOADES1G_vEEEENS_8epilogue10collective18CollectiveEpilogueINS1L_23Sm100TmaWarpSpecializedILi4ELi2ELi16ELb1ELb0EEEJNSB_IJSI_SI_SK_EEENSB_IJNSV_ISI_SE_EENSV_INSC_ILi16EEESE_EEEEESM_NSB_IJNSB_IJllllEEESE_SX_EEESM_S1W_NS1L_6fusion15FusionCallbacksIS1P_NS1X_17LinearCombinationISM_fSM_fLNS_15FloatRoundStyleE2EEES1Q_S1U_JEEENSA_5SM1004TMEM4LOAD26SM100_TMEM_LOAD_32dp32b16xENSA_20SM90_TMA_LOAD_IM2COLENS16_INS17_ILi2ELi4ELi3EEES1A_NSV_INSB_IJS1B_S1S_EEENSB_IJS1S_SE_EEEEEEENSA_39AutoVectorizingCopyWithAssumedAlignmentILi128EEENSA_21SM90_TMA_STORE_IM2COLES2C_S2E_S2E_EEEvvEEEEvNT_6ParamsE:
	.zero		3200


//--------------------- SYMBOLS --------------------------

	.type		.nv.reservedSmem.offset0,@object
	.size		.nv.reservedSmem.offset0,0x4
	.type		.nv.reservedSmem.cap,@object
	.size		.nv.reservedSmem.cap,0x4
	.type		__assertfail,@function
